// auto-generated by cutlass_sweep.grouped_gemm — config: {"arch": "sm_90", "cluster_m": 2, "cluster_n": 1, "dtype": "e4m3", "schedule": "pingpong", "tile_k": 128, "tile_m": 256, "tile_n": 128}
#include "cutlass/cutlass.h"
#include "cutlass/gemm/group_array_problem_shape.hpp"
#include "cutlass/gemm/collective/collective_builder.hpp"
#include "cutlass/gemm/device/gemm_universal_adapter.h"
#include "cutlass/gemm/kernel/gemm_universal.hpp"
#include "cutlass/epilogue/collective/collective_builder.hpp"

using Elem = cutlass::float_e4m3_t;
using Acc  = float;
using ElemC = cutlass::half_t;
using TileShape    = cute::Shape<cute::_256, cute::_128, cute::_128>;
using ClusterShape = cute::Shape<cute::_2, cute::_1, cute::_1>;
using ProblemShape = cutlass::gemm::GroupProblemShape<cute::Shape<int,int,int>>;

using CollectiveEpilogue = typename cutlass::epilogue::collective::CollectiveBuilder<
    cutlass::arch::Sm90, cutlass::arch::OpClassTensorOp,
    TileShape, ClusterShape,
    cutlass::epilogue::collective::EpilogueTileAuto,
    Acc, Acc,
    ElemC, cutlass::layout::ColumnMajor *, 128 / cutlass::sizeof_bits<ElemC>::value,
    ElemC, cutlass::layout::ColumnMajor *, 128 / cutlass::sizeof_bits<ElemC>::value,
    cutlass::epilogue::PtrArrayTmaWarpSpecializedPingpong
  >::CollectiveOp;

using CollectiveMainloop = typename cutlass::gemm::collective::CollectiveBuilder<
    cutlass::arch::Sm90, cutlass::arch::OpClassTensorOp,
    Elem, cutlass::layout::RowMajor *, 128 / cutlass::sizeof_bits<Elem>::value,
    Elem, cutlass::layout::ColumnMajor *, 128 / cutlass::sizeof_bits<Elem>::value,
    Acc,
    TileShape, ClusterShape,
    cutlass::gemm::collective::StageCountAutoCarveout<
        static_cast<int>(sizeof(typename CollectiveEpilogue::SharedStorage))>,
    cutlass::gemm::KernelPtrArrayTmaWarpSpecializedPingpongFP8FastAccum
  >::CollectiveOp;

using GemmKernel = cutlass::gemm::kernel::GemmUniversal<
    ProblemShape, CollectiveMainloop, CollectiveEpilogue>;
using Gemm = cutlass::gemm::device::GemmUniversalAdapter<GemmKernel>;

auto* _anchor = &cutlass::device_kernel<GemmKernel>;


// ===== COMPILED SASS (sm_90a) =====

	.target	sm_90a

	.elftype	@"ET_EXEC"


//--------------------- .note.nv.tkinfo           --------------------------
	.section	.note.nv.tkinfo,"",@"SHT_NOTE"
	.sectionflags	@"SHF_NOTE_NV_TKINFO"
	.tkinfo
        /*0018*/ 	.word	0x00000002
        /*0030*/ 	.string	""
        /*0030*/ 	.string	"ptxas"
        /*0030*/ 	.string	"Cuda compilation tools, release 13.0, V13.0.88"
        /*0030*/ 	.string	"Build cuda_13.0.r13.0/compiler.36424714_0"
        /*0030*/ 	.string	"-arch sm_90a -m 64 "



//--------------------- .note.nv.cuinfo           --------------------------
	.section	.note.nv.cuinfo,"",@"SHT_NOTE"
	.sectionflags	@"SHF_NOTE_NV_CUINFO"
        /*0018*/ 	.short	0x0002
        /*001a*/ 	.short	0x005a
        /*001c*/ 	.short	0x0082
	.zero		2


//--------------------- .nv.info                  --------------------------
	.section	.nv.info,"",@"SHT_CUDA_INFO"
	.align	4


	//----- nvinfo : EIATTR_REGCOUNT
	.align		4
        /*0000*/ 	.byte	0x04, 0x2f
        /*0002*/ 	.short	(.L_15 - .L_14)
	.align		4
.L_14:
        /*0004*/ 	.word	index@(_ZN7cutlass13device_kernelINS_4gemm6kernel13GemmUniversalINS1_17GroupProblemShapeIN4cute5tupleIJiiiEEEEENS1_10collective13CollectiveMmaINS1_39MainloopSm90ArrayTmaGmmaWarpSpecializedILi4ENS6_IJNS5_1CILi2EEENSC_ILi1EEESE_EEENS1_52KernelPtrArrayTmaWarpSpecializedPingpongFP8FastAccumEEENS6_IJNSC_ILi256EEENSC_ILi128EEESJ_EEENS_12float_e4m3_tEPNS6_IJlSE_NSC_ILi0EEEEEESL_SO_NS5_8TiledMMAINS5_8MMA_AtomIJNS5_4SM904GMMA31MMA_64x128x32_F32E4M3E4M3_SS_TNILNSS_7ScaleInE1ELSU_1EEEEEENS5_6LayoutINS6_IJSE_SE_SE_EEENS6_IJSM_SM_SM_EEEEENS6_IJNS5_10UnderscoreES11_S11_EEEEENS5_13SM90_TMA_LOADENS5_14ComposedLayoutINS5_7SwizzleILi3ELi4ELi3EEENS5_18smem_ptr_flag_bitsILi8EEENSX_INS6_IJNSC_ILi8EEESJ_EEENS6_IJSJ_SE_EEEEEEEvNS5_8identityENS5_23SM90_TMA_LOAD_MULTICASTES1E_vS1F_EENS_8epilogue10collective18CollectiveEpilogueINS1I_30Sm90PtrArrayTmaWarpSpecializedILi4ELi2ELi16ELb1ELb0ELi2EEEJSK_NS6_IJNSC_ILi64EEENSC_ILi32EEEEEENS_6half_tEPNS6_IJSE_lSM_EEES1Q_S1S_NS1I_6fusion15FusionCallbacksIS1M_NS1T_17LinearCombinationIS1Q_fS1Q_fLNS_15FloatRoundStyleE2EEESK_S1P_JEEES14_NS15_IS17_NS18_ILi16EEENSX_INS6_IJS1N_S1A_EEENS6_IJSE_S1N_EEEEEEENS5_17SM75_U16x8_LDSM_TENS5_14SM90_TMA_STOREES23_NS5_17SM90_U16x8_STSM_TENS5_9Copy_AtomIJNS5_17SM90_U32x4_STSM_NES1Q_EEEvEEEvvEEEEvNT_6ParamsE)
        /*0008*/ 	.word	0x000000a8


	//----- nvinfo : EIATTR_FRAME_SIZE
	.align		4
.L_15:
        /*000c*/ 	.byte	0x04, 0x11
        /*000e*/ 	.short	(.L_17 - .L_16)
	.align		4
.L_16:
        /*0010*/ 	.word	index@($__internal_0_$__cuda_sm20_div_u64)
        /*0014*/ 	.word	0x00000508


	//----- nvinfo : EIATTR_FRAME_SIZE
	.align		4
.L_17:
        /*0018*/ 	.byte	0x04, 0x11
        /*001a*/ 	.short	(.L_19 - .L_18)
	.align		4
.L_18:
        /*001c*/ 	.word	index@(_ZN7cutlass13device_kernelINS_4gemm6kernel13GemmUniversalINS1_17GroupProblemShapeIN4cute5tupleIJiiiEEEEENS1_10collective13CollectiveMmaINS1_39MainloopSm90ArrayTmaGmmaWarpSpecializedILi4ENS6_IJNS5_1CILi2EEENSC_ILi1EEESE_EEENS1_52KernelPtrArrayTmaWarpSpecializedPingpongFP8FastAccumEEENS6_IJNSC_ILi256EEENSC_ILi128EEESJ_EEENS_12float_e4m3_tEPNS6_IJlSE_NSC_ILi0EEEEEESL_SO_NS5_8TiledMMAINS5_8MMA_AtomIJNS5_4SM904GMMA31MMA_64x128x32_F32E4M3E4M3_SS_TNILNSS_7ScaleInE1ELSU_1EEEEEENS5_6LayoutINS6_IJSE_SE_SE_EEENS6_IJSM_SM_SM_EEEEENS6_IJNS5_10UnderscoreES11_S11_EEEEENS5_13SM90_TMA_LOADENS5_14ComposedLayoutINS5_7SwizzleILi3ELi4ELi3EEENS5_18smem_ptr_flag_bitsILi8EEENSX_INS6_IJNSC_ILi8EEESJ_EEENS6_IJSJ_SE_EEEEEEEvNS5_8identityENS5_23SM90_TMA_LOAD_MULTICASTES1E_vS1F_EENS_8epilogue10collective18CollectiveEpilogueINS1I_30Sm90PtrArrayTmaWarpSpecializedILi4ELi2ELi16ELb1ELb0ELi2EEEJSK_NS6_IJNSC_ILi64EEENSC_ILi32EEEEEENS_6half_tEPNS6_IJSE_lSM_EEES1Q_S1S_NS1I_6fusion15FusionCallbacksIS1M_NS1T_17LinearCombinationIS1Q_fS1Q_fLNS_15FloatRoundStyleE2EEESK_S1P_JEEES14_NS15_IS17_NS18_ILi16EEENSX_INS6_IJS1N_S1A_EEENS6_IJSE_S1N_EEEEEEENS5_17SM75_U16x8_LDSM_TENS5_14SM90_TMA_STOREES23_NS5_17SM90_U16x8_STSM_TENS5_9Copy_AtomIJNS5_17SM90_U32x4_STSM_NES1Q_EEEvEEEvvEEEEvNT_6ParamsE)
        /*0020*/ 	.word	0x00000508


	//----- nvinfo : EIATTR_MIN_STACK_SIZE
	.align		4
.L_19:
        /*0024*/ 	.byte	0x04, 0x12
        /*0026*/ 	.short	(.L_21 - .L_20)
	.align		4
.L_20:
        /*0028*/ 	.word	index@(_ZN7cutlass13device_kernelINS_4gemm6kernel13GemmUniversalINS1_17GroupProblemShapeIN4cute5tupleIJiiiEEEEENS1_10collective13CollectiveMmaINS1_39MainloopSm90ArrayTmaGmmaWarpSpecializedILi4ENS6_IJNS5_1CILi2EEENSC_ILi1EEESE_EEENS1_52KernelPtrArrayTmaWarpSpecializedPingpongFP8FastAccumEEENS6_IJNSC_ILi256EEENSC_ILi128EEESJ_EEENS_12float_e4m3_tEPNS6_IJlSE_NSC_ILi0EEEEEESL_SO_NS5_8TiledMMAINS5_8MMA_AtomIJNS5_4SM904GMMA31MMA_64x128x32_F32E4M3E4M3_SS_TNILNSS_7ScaleInE1ELSU_1EEEEEENS5_6LayoutINS6_IJSE_SE_SE_EEENS6_IJSM_SM_SM_EEEEENS6_IJNS5_10UnderscoreES11_S11_EEEEENS5_13SM90_TMA_LOADENS5_14ComposedLayoutINS5_7SwizzleILi3ELi4ELi3EEENS5_18smem_ptr_flag_bitsILi8EEENSX_INS6_IJNSC_ILi8EEESJ_EEENS6_IJSJ_SE_EEEEEEEvNS5_8identityENS5_23SM90_TMA_LOAD_MULTICASTES1E_vS1F_EENS_8epilogue10collective18CollectiveEpilogueINS1I_30Sm90PtrArrayTmaWarpSpecializedILi4ELi2ELi16ELb1ELb0ELi2EEEJSK_NS6_IJNSC_ILi64EEENSC_ILi32EEEEEENS_6half_tEPNS6_IJSE_lSM_EEES1Q_S1S_NS1I_6fusion15FusionCallbacksIS1M_NS1T_17LinearCombinationIS1Q_fS1Q_fLNS_15FloatRoundStyleE2EEESK_S1P_JEEES14_NS15_IS17_NS18_ILi16EEENSX_INS6_IJS1N_S1A_EEENS6_IJSE_S1N_EEEEEEENS5_17SM75_U16x8_LDSM_TENS5_14SM90_TMA_STOREES23_NS5_17SM90_U16x8_STSM_TENS5_9Copy_AtomIJNS5_17SM90_U32x4_STSM_NES1Q_EEEvEEEvvEEEEvNT_6ParamsE)
        /*002c*/ 	.word	0x00000508
.L_21:


//--------------------- .nv.compat                --------------------------
	.section	.nv.compat,"",@"SHT_CUDA_COMPAT_INFO"
	.align	4
        /*0000*/ 	.byte	0x02, 0x09, 0x01, 0x00, 0x02, 0x02, 0x04, 0x00, 0x02, 0x05, 0x05, 0x00, 0x03, 0x07, 0x01, 0x01
        /*0010*/ 	.byte	0x02, 0x03, 0x03, 0x00, 0x02, 0x06, 0x01, 0x00, 0x04, 0x0b, 0x08, 0x00, 0x00, 0x00, 0x00, 0x00
        /*0020*/ 	.byte	0x00, 0x00, 0x00, 0x00


//--------------------- .nv.info._ZN7cutlass13device_kernelINS_4gemm6kernel13GemmUniversalINS1_17GroupProblemShapeIN4cute5tupleIJiiiEEEEENS1_10collective13CollectiveMmaINS1_39MainloopSm90ArrayTmaGmmaWarpSpecializedILi4ENS6_IJNS5_1CILi2EEENSC_ILi1EEESE_EEENS1_52KernelPtrArrayTmaWarpSpecializedPingpongFP8FastAccumEEENS6_IJNSC_ILi256EEENSC_ILi128EEESJ_EEENS_12float_e4m3_tEPNS6_IJlSE_NSC_ILi0EEEEEESL_SO_NS5_8TiledMMAINS5_8MMA_AtomIJNS5_4SM904GMMA31MMA_64x128x32_F32E4M3E4M3_SS_TNILNSS_7ScaleInE1ELSU_1EEEEEENS5_6LayoutINS6_IJSE_SE_SE_EEENS6_IJSM_SM_SM_EEEEENS6_IJNS5_10UnderscoreES11_S11_EEEEENS5_13SM90_TMA_LOADENS5_14ComposedLayoutINS5_7SwizzleILi3ELi4ELi3EEENS5_18smem_ptr_flag_bitsILi8EEENSX_INS6_IJNSC_ILi8EEESJ_EEENS6_IJSJ_SE_EEEEEEEvNS5_8identityENS5_23SM90_TMA_LOAD_MULTICASTES1E_vS1F_EENS_8epilogue10collective18CollectiveEpilogueINS1I_30Sm90PtrArrayTmaWarpSpecializedILi4ELi2ELi16ELb1ELb0ELi2EEEJSK_NS6_IJNSC_ILi64EEENSC_ILi32EEEEEENS_6half_tEPNS6_IJSE_lSM_EEES1Q_S1S_NS1I_6fusion15FusionCallbacksIS1M_NS1T_17LinearCombinationIS1Q_fS1Q_fLNS_15FloatRoundStyleE2EEESK_S1P_JEEES14_NS15_IS17_NS18_ILi16EEENSX_INS6_IJS1N_S1A_EEENS6_IJSE_S1N_EEEEEEENS5_17SM75_U16x8_LDSM_TENS5_14SM90_TMA_STOREES23_NS5_17SM90_U16x8_STSM_TENS5_9Copy_AtomIJNS5_17SM90_U32x4_STSM_NES1Q_EEEvEEEvvEEEEvNT_6ParamsE --------------------------
	.section	.nv.info._ZN7cutlass13device_kernelINS_4gemm6kernel13GemmUniversalINS1_17GroupProblemShapeIN4cute5tupleIJiiiEEEEENS1_10collective13CollectiveMmaINS1_39MainloopSm90ArrayTmaGmmaWarpSpecializedILi4ENS6_IJNS5_1CILi2EEENSC_ILi1EEESE_EEENS1_52KernelPtrArrayTmaWarpSpecializedPingpongFP8FastAccumEEENS6_IJNSC_ILi256EEENSC_ILi128EEESJ_EEENS_12float_e4m3_tEPNS6_IJlSE_NSC_ILi0EEEEEESL_SO_NS5_8TiledMMAINS5_8MMA_AtomIJNS5_4SM904GMMA31MMA_64x128x32_F32E4M3E4M3_SS_TNILNSS_7ScaleInE1ELSU_1EEEEEENS5_6LayoutINS6_IJSE_SE_SE_EEENS6_IJSM_SM_SM_EEEEENS6_IJNS5_10UnderscoreES11_S11_EEEEENS5_13SM90_TMA_LOADENS5_14ComposedLayoutINS5_7SwizzleILi3ELi4ELi3EEENS5_18smem_ptr_flag_bitsILi8EEENSX_INS6_IJNSC_ILi8EEESJ_EEENS6_IJSJ_SE_EEEEEEEvNS5_8identityENS5_23SM90_TMA_LOAD_MULTICASTES1E_vS1F_EENS_8epilogue10collective18CollectiveEpilogueINS1I_30Sm90PtrArrayTmaWarpSpecializedILi4ELi2ELi16ELb1ELb0ELi2EEEJSK_NS6_IJNSC_ILi64EEENSC_ILi32EEEEEENS_6half_tEPNS6_IJSE_lSM_EEES1Q_S1S_NS1I_6fusion15FusionCallbacksIS1M_NS1T_17LinearCombinationIS1Q_fS1Q_fLNS_15FloatRoundStyleE2EEESK_S1P_JEEES14_NS15_IS17_NS18_ILi16EEENSX_INS6_IJS1N_S1A_EEENS6_IJSE_S1N_EEEEEEENS5_17SM75_U16x8_LDSM_TENS5_14SM90_TMA_STOREES23_NS5_17SM90_U16x8_STSM_TENS5_9Copy_AtomIJNS5_17SM90_U32x4_STSM_NES1Q_EEEvEEEvvEEEEvNT_6ParamsE,"",@"SHT_CUDA_INFO"
	.sectionflags	@""
	.align	4


	//----- nvinfo : EIATTR_CUDA_API_VERSION
	.align		4
        /*0000*/ 	.byte	0x04, 0x37
        /*0002*/ 	.short	(.L_23 - .L_22)
.L_22:
        /*0004*/ 	.word	0x00000082


	//----- nvinfo : EIATTR_KPARAM_INFO
	.align		4
.L_23:
        /*0008*/ 	.byte	0x04, 0x17
        /*000a*/ 	.short	(.L_25 - .L_24)
.L_24:
        /*000c*/ 	.word	0x00000000
        /*0010*/ 	.short	0x0000
        /*0012*/ 	.short	0x0070
        /*0014*/ 	.byte	0x00, 0xf0, 0x01, 0x1c


	//----- nvinfo : EIATTR_SPARSE_MMA_MASK
	.align		4
.L_25:
        /*0018*/ 	.byte	0x03, 0x50
        /*001a*/ 	.short	0x0000


	//----- nvinfo : EIATTR_MAXREG_COUNT
	.align		4
        /*001c*/ 	.byte	0x03, 0x1b
        /*001e*/ 	.short	0x00a8


	//----- nvinfo : EIATTR_NUM_BARRIERS
	.align		4
        /*0020*/ 	.byte	0x02, 0x4c
        /*0022*/ 	.byte	0x02
	.zero		1


	//----- nvinfo : EIATTR_EXTERNS
	.align		4
        /*0024*/ 	.byte	0x04, 0x0f
        /*0026*/ 	.short	(.L_27 - .L_26)


	//   ....[0]....
	.align		4
.L_26:
        /*0028*/ 	.word	index@(__assertfail)


	//----- nvinfo : EIATTR_ANNOTATIONS
	.align		4
.L_27:
        /*002c*/ 	.byte	0x04, 0x55
        /*002e*/ 	.short	(.L_29 - .L_28)


	//   ....[0]....
.L_28:
        /*0030*/ 	.word	0x00000001
        /*0034*/ 	.byte	0x30, 0x30, 0x00, 0x00, 0x01, 0x00, 0x00, 0x00, 0x70, 0x32, 0x00, 0x00, 0x01, 0x00, 0x00, 0x00
        /* <DEDUP_REMOVED lines=499> */
        /*1f74*/ 	.byte	0xb0, 0x4d, 0x01, 0x00, 0x01, 0x00, 0x00, 0x00, 0x20, 0x4e, 0x01, 0x00


	//----- nvinfo : EIATTR_MERCURY_ISA_VERSION
	.align		4
.L_29:
        /*1f80*/ 	.byte	0x03, 0x5f
        /*1f82*/ 	.short	0x0101


	//----- nvinfo : EIATTR_INT_WARP_WIDE_INSTR_OFFSETS
	.align		4
        /*1f84*/ 	.byte	0x04, 0x31
        /*1f86*/ 	.short	(.L_31 - .L_30)


	//   ....[0]....
.L_30:
        /*1f88*/ 	.word	0x00001340


	//   ....[1]....
        /*1f8c*/ 	.word	0x00001360


	//   ....[2]....
        /*1f90*/ 	.word	0x000014d0


	//   ....[3]....
        /*1f94*/ 	.word	0x000014e0


	//   ....[4]....
        /*1f98*/ 	.word	0x00001530


	//   ....[5]....
        /*1f9c*/ 	.word	0x00001570


	//   ....[6]....
        /*1fa0*/ 	.word	0x000015c0


	//   ....[7]....
        /*1fa4*/ 	.word	0x000015e0


	//----- nvinfo : EIATTR_COOP_GROUP_MASK_REGIDS
	.align		4
.L_31:
        /*1fa8*/ 	.byte	0x04, 0x29
        /*1faa*/ 	.short	(.L_33 - .L_32)


	//   ....[0]....
.L_32:
        /*1fac*/ 	.word	0xffffffff


	//   ....[1]....
        /*1fb0*/ 	.word	0xffffffff


	//   ....[2]....
        /*1fb4*/ 	.word	0xffffffff


	//   ....[3]....
        /*1fb8*/ 	.word	0xffffffff


	//   ....[4]....
        /*1fbc*/ 	.word	0xffffffff


	//   ....[5]....
        /*1fc0*/ 	.word	0xffffffff


	//   ....[6]....
        /*1fc4*/ 	.word	0xffffffff


	//   ....[7]....
        /*1fc8*/ 	.word	0xffffffff


	//   ....[8]....
        /*1fcc*/ 	.word	0xffffffff


	//   ....[9]....
        /*1fd0*/ 	.word	0xffffffff


	//   ....[10]....
        /*1fd4*/ 	.word	0xffffffff


	//   ....[11]....
        /*1fd8*/ 	.word	0xffffffff


	//   ....[12]....
        /*1fdc*/ 	.word	0xffffffff


	//   ....[13]....
        /*1fe0*/ 	.word	0xffffffff


	//   ....[14]....
        /*1fe4*/ 	.word	0xffffffff


	//   ....[15]....
        /*1fe8*/ 	.word	0xffffffff


	//   ....[16]....
        /*1fec*/ 	.word	0xffffffff


	//   ....[17]....
        /*1ff0*/ 	.word	0xffffffff


	//   ....[18]....
        /*1ff4*/ 	.word	0xffffffff


	//   ....[19]....
        /*1ff8*/ 	.word	0xffffffff


	//   ....[20]....
        /*1ffc*/ 	.word	0xffffffff


	//   ....[21]....
        /*2000*/ 	.word	0xffffffff


	//   ....[22]....
        /*2004*/ 	.word	0xffffffff


	//   ....[23]....
        /*2008*/ 	.word	0xffffffff


	//   ....[24]....
        /*200c*/ 	.word	0xffffffff


	//   ....[25]....
        /*2010*/ 	.word	0xffffffff


	//   ....[26]....
        /*2014*/ 	.word	0xffffffff


	//   ....[27]....
        /*2018*/ 	.word	0xffffffff


	//   ....[28]....
        /*201c*/ 	.word	0xffffffff


	//   ....[29]....
        /*2020*/ 	.word	0xffffffff


	//   ....[30]....
        /*2024*/ 	.word	0xffffffff


	//   ....[31]....
        /*2028*/ 	.word	0xffffffff


	//   ....[32]....
        /*202c*/ 	.word	0xffffffff


	//   ....[33]....
        /*2030*/ 	.word	0xffffffff


	//   ....[34]....
        /*2034*/ 	.word	0xffffffff


	//   ....[35]....
        /*2038*/ 	.word	0xffffffff


	//   ....[36]....
        /*203c*/ 	.word	0xffffffff


	//   ....[37]....
        /*2040*/ 	.word	0xffffffff


	//   ....[38]....
        /*2044*/ 	.word	0xffffffff


	//   ....[39]....
        /*2048*/ 	.word	0xffffffff


	//   ....[40]....
        /*204c*/ 	.word	0xffffffff


	//   ....[41]....
        /*2050*/ 	.word	0xffffffff


	//   ....[42]....
        /*2054*/ 	.word	0xffffffff


	//   ....[43]....
        /*2058*/ 	.word	0xffffffff


	//   ....[44]....
        /*205c*/ 	.word	0xffffffff


	//   ....[45]....
        /*2060*/ 	.word	0xffffffff


	//   ....[46]....
        /*2064*/ 	.word	0xffffffff


	//   ....[47]....
        /*2068*/ 	.word	0xffffffff


	//   ....[48]....
        /*206c*/ 	.word	0xffffffff


	//   ....[49]....
        /*2070*/ 	.word	0xffffffff


	//   ....[50]....
        /*2074*/ 	.word	0xffffffff


	//   ....[51]....
        /*2078*/ 	.word	0xffffffff


	//   ....[52]....
        /*207c*/ 	.word	0xffffffff


	//   ....[53]....
        /*2080*/ 	.word	0xffffffff


	//   ....[54]....
        /*2084*/ 	.word	0xffffffff


	//   ....[55]....
        /*2088*/ 	.word	0xffffffff


	//   ....[56]....
        /*208c*/ 	.word	0xffffffff


	//   ....[57]....
        /*2090*/ 	.word	0xffffffff


	//   ....[58]....
        /*2094*/ 	.word	0xffffffff


	//   ....[59]....
        /*2098*/ 	.word	0xffffffff


	//   ....[60]....
        /*209c*/ 	.word	0xffffffff


	//   ....[61]....
        /*20a0*/ 	.word	0xffffffff


	//   ....[62]....
        /*20a4*/ 	.word	0xffffffff


	//   ....[63]....
        /*20a8*/ 	.word	0xffffffff


	//   ....[64]....
        /*20ac*/ 	.word	0xffffffff


	//   ....[65]....
        /*20b0*/ 	.word	0xffffffff


	//   ....[66]....
        /*20b4*/ 	.word	0xffffffff


	//   ....[67]....
        /*20b8*/ 	.word	0xffffffff


	//   ....[68]....
        /*20bc*/ 	.word	0xffffffff


	//   ....[69]....
        /*20c0*/ 	.word	0xffffffff


	//   ....[70]....
        /*20c4*/ 	.word	0xffffffff


	//   ....[71]....
        /*20c8*/ 	.word	0xffffffff


	//   ....[72]....
        /*20cc*/ 	.word	0xffffffff


	//   ....[73]....
        /*20d0*/ 	.word	0xffffffff


	//   ....[74]....
        /*20d4*/ 	.word	0xffffffff


	//   ....[75]....
        /*20d8*/ 	.word	0xffffffff


	//   ....[76]....
        /*20dc*/ 	.word	0xffffffff


	//   ....[77]....
        /*20e0*/ 	.word	0xffffffff


	//   ....[78]....
        /*20e4*/ 	.word	0xffffffff


	//   ....[79]....
        /*20e8*/ 	.word	0x0500000f


	//----- nvinfo : EIATTR_COOP_GROUP_INSTR_OFFSETS
	.align		4
.L_33:
        /*20ec*/ 	.byte	0x04, 0x28
        /*20ee*/ 	.short	(.L_35 - .L_34)


	//   ....[0]....
.L_34:
        /*20f0*/ 	.word	0x00000800


	//   ....[1]....
        /*20f4*/ 	.word	0x00000880


	//   ....[2]....
        /*20f8*/ 	.word	0x00000d20


	//   ....[3]....
        /*20fc*/ 	.word	0x00000f20


	//   ....[4]....
        /*2100*/ 	.word	0x00001180


	//   ....[5]....
        /*2104*/ 	.word	0x000011c0


	//   ....[6]....
        /*2108*/ 	.word	0x000016a0


	//   ....[7]....
        /*210c*/ 	.word	0x00001de0


	//   ....[8]....
        /*2110*/ 	.word	0x00001e10


	//   ....[9]....
        /*2114*/ 	.word	0x00001e90


	//   ....[10]....
        /*2118*/ 	.word	0x00001ea0


	//   ....[11]....
        /*211c*/ 	.word	0x00001ee0


	//   ....[12]....
        /*2120*/ 	.word	0x00001f00


	//   ....[13]....
        /*2124*/ 	.word	0x00001f40


	//   ....[14]....
        /*2128*/ 	.word	0x00001f60


	//   ....[15]....
        /*212c*/ 	.word	0x00001fa0


	//   ....[16]....
        /*2130*/ 	.word	0x00001fc0


	//   ....[17]....
        /*2134*/ 	.word	0x00002030


	//   ....[18]....
        /*2138*/ 	.word	0x00002150


	//   ....[19]....
        /*213c*/ 	.word	0x000021d0


	//   ....[20]....
        /*2140*/ 	.word	0x000027b0


	//   ....[21]....
        /*2144*/ 	.word	0x000027c0


	//   ....[22]....
        /*2148*/ 	.word	0x00002810


	//   ....[23]....
        /*214c*/ 	.word	0x00002820


	//   ....[24]....
        /*2150*/ 	.word	0x00002870


	//   ....[25]....
        /*2154*/ 	.word	0x00002880


	//   ....[26]....
        /*2158*/ 	.word	0x000028d0


	//   ....[27]....
        /*215c*/ 	.word	0x000028e0


	//   ....[28]....
        /*2160*/ 	.word	0x00002930


	//   ....[29]....
        /*2164*/ 	.word	0x00002940


	//   ....[30]....
        /*2168*/ 	.word	0x000029d0


	//   ....[31]....
        /*216c*/ 	.word	0x00002a40


	//   ....[32]....
        /*2170*/ 	.word	0x00002ad0


	//   ....[33]....
        /*2174*/ 	.word	0x00002af0


	//   ....[34]....
        /*2178*/ 	.word	0x00002b00


	//   ....[35]....
        /*217c*/ 	.word	0x00002b10


	//   ....[36]....
        /*2180*/ 	.word	0x00002b20


	//   ....[37]....
        /*2184*/ 	.word	0x00002b30


	//   ....[38]....
        /*2188*/ 	.word	0x000033b0


	//   ....[39]....
        /*218c*/ 	.word	0x00003650


	//   ....[40]....
        /*2190*/ 	.word	0x000039c0


	//   ....[41]....
        /*2194*/ 	.word	0x00010d90


	//   ....[42]....
        /*2198*/ 	.word	0x000111b0


	//   ....[43]....
        /*219c*/ 	.word	0x00011550


	//   ....[44]....
        /*21a0*/ 	.word	0x000132e0


	//   ....[45]....
        /*21a4*/ 	.word	0x00013a10


	//   ....[46]....
        /*21a8*/ 	.word	0x00013e80


	//   ....[47]....
        /*21ac*/ 	.word	0x00014cb0


	//   ....[48]....
        /*21b0*/ 	.word	0x00015b00


	//   ....[49]....
        /*21b4*/ 	.word	0x00015b20


	//   ....[50]....
        /*21b8*/ 	.word	0x00015b70


	//   ....[51]....
        /*21bc*/ 	.word	0x00015b90


	//   ....[52]....
        /*21c0*/ 	.word	0x00015bd0


	//   ....[53]....
        /*21c4*/ 	.word	0x00015c00


	//   ....[54]....
        /*21c8*/ 	.word	0x00015c40


	//   ....[55]....
        /*21cc*/ 	.word	0x00015c70


	//   ....[56]....
        /*21d0*/ 	.word	0x00015cb0


	//   ....[57]....
        /*21d4*/ 	.word	0x00015ce0


	//   ....[58]....
        /*21d8*/ 	.word	0x00015d70


	//   ....[59]....
        /*21dc*/ 	.word	0x00015e90


	//   ....[60]....
        /*21e0*/ 	.word	0x00015eb0


	//   ....[61]....
        /*21e4*/ 	.word	0x00016510


	//   ....[62]....
        /*21e8*/ 	.word	0x00016520


	//   ....[63]....
        /*21ec*/ 	.word	0x00016570


	//   ....[64]....
        /*21f0*/ 	.word	0x00016580


	//   ....[65]....
        /*21f4*/ 	.word	0x000165d0


	//   ....[66]....
        /*21f8*/ 	.word	0x000165e0


	//   ....[67]....
        /*21fc*/ 	.word	0x00016630


	//   ....[68]....
        /*2200*/ 	.word	0x00016640


	//   ....[69]....
        /*2204*/ 	.word	0x00016690


	//   ....[70]....
        /*2208*/ 	.word	0x000166a0


	//   ....[71]....
        /*220c*/ 	.word	0x00016730


	//   ....[72]....
        /*2210*/ 	.word	0x000167a0


	//   ....[73]....
        /*2214*/ 	.word	0x00016830


	//   ....[74]....
        /*2218*/ 	.word	0x00016850


	//   ....[75]....
        /*221c*/ 	.word	0x00016860


	//   ....[76]....
        /*2220*/ 	.word	0x00016870


	//   ....[77]....
        /*2224*/ 	.word	0x00016880


	//   ....[78]....
        /*2228*/ 	.word	0x00016890


	//   ....[79]....
        /*222c*/ 	.word	0x00018760


	//----- nvinfo : EIATTR_REG_RECONFIG
	.align		4
.L_35:
        /*2230*/ 	.byte	0x01, 0x54
	.zero		2


	//----- nvinfo : EIATTR_SYSCALL_OFFSETS
	.align		4
        /*2234*/ 	.byte	0x04, 0x46
        /*2236*/ 	.short	(.L_37 - .L_36)


	//   ....[0]....
.L_36:
        /*2238*/ 	.word	0x0000a590


	//   ....[1]....
        /*223c*/ 	.word	0x0000a680


	//----- nvinfo : EIATTR_MBARRIER_INSTR_OFFSETS
	.align		4
.L_37:
        /*2240*/ 	.byte	0x04, 0x39
        /*2242*/ 	.short	(.L_39 - .L_38)


	//   ....[0]....
.L_38:
        /*2244*/ 	.word	0x00000c00
        /*2248*/ 	.word	0x000000ff
        /*224c*/ 	.word	0x00034400
        /*2250*/ 	.short	0x0100
        /*2252*/ 	.byte	0x0b
	.zero		1


	//   ....[1]....
        /*2254*/ 	.word	0x00000c10
        /*2258*/ 	.word	0x000000ff
        /*225c*/ 	.word	0x00034440
        /*2260*/ 	.short	0x0100
        /*2262*/ 	.byte	0x0b
	.zero		1


	//   ....[2]....
        /*2264*/ 	.word	0x00000c20
        /*2268*/ 	.word	0x000000ff
        /*226c*/ 	.word	0x00034408
        /*2270*/ 	.short	0x0100
        /*2272*/ 	.byte	0x0b
	.zero		1


	//   ....[3]....
        /*2274*/ 	.word	0x00000c30
        /*2278*/ 	.word	0x000000ff
        /*227c*/ 	.word	0x00034448
        /*2280*/ 	.short	0x0100
        /*2282*/ 	.byte	0x0b
	.zero		1


	//   ....[4]....
        /*2284*/ 	.word	0x00000c40
        /*2288*/ 	.word	0x000000ff
        /*228c*/ 	.word	0x00034410
        /*2290*/ 	.short	0x0100
        /*2292*/ 	.byte	0x0b
	.zero		1


	//   ....[5]....
        /*2294*/ 	.word	0x00000c50
        /*2298*/ 	.word	0x000000ff
        /*229c*/ 	.word	0x00034450
        /*22a0*/ 	.short	0x0100
        /*22a2*/ 	.byte	0x0b
	.zero		1


	//   ....[6]....
        /*22a4*/ 	.word	0x00000c60
        /*22a8*/ 	.word	0x000000ff
        /*22ac*/ 	.word	0x00034418
        /*22b0*/ 	.short	0x0100
        /*22b2*/ 	.byte	0x0b
	.zero		1


	//   ....[7]....
        /*22b4*/ 	.word	0x00000c70
        /*22b8*/ 	.word	0x000000ff
        /*22bc*/ 	.word	0x00034458
        /*22c0*/ 	.short	0x0100
        /*22c2*/ 	.byte	0x0b
	.zero		1


	//   ....[8]....
        /*22c4*/ 	.word	0x00000c80
        /*22c8*/ 	.word	0x000000ff
        /*22cc*/ 	.word	0x00034420
        /*22d0*/ 	.short	0x0100
        /*22d2*/ 	.byte	0x0b
	.zero		1


	//   ....[9]....
        /*22d4*/ 	.word	0x00000c90
        /*22d8*/ 	.word	0x000000ff
        /*22dc*/ 	.word	0x00034460
        /*22e0*/ 	.short	0x0100
        /*22e2*/ 	.byte	0x0b
	.zero		1


	//   ....[10]....
        /*22e4*/ 	.word	0x00000ca0
        /*22e8*/ 	.word	0x000000ff
        /*22ec*/ 	.word	0x00034428
        /*22f0*/ 	.short	0x0100
        /*22f2*/ 	.byte	0x0b
	.zero		1


	//   ....[11]....
        /*22f4*/ 	.word	0x00000cb0
        /*22f8*/ 	.word	0x000000ff
        /*22fc*/ 	.word	0x00034468
        /*2300*/ 	.short	0x0100
        /*2302*/ 	.byte	0x0b
	.zero		1


	//   ....[12]....
        /*2304*/ 	.word	0x00000cc0
        /*2308*/ 	.word	0x000000ff
        /*230c*/ 	.word	0x00034430
        /*2310*/ 	.short	0x0100
        /*2312*/ 	.byte	0x0b
	.zero		1


	//   ....[13]....
        /*2314*/ 	.word	0x00000cd0
        /*2318*/ 	.word	0x000000ff
        /*231c*/ 	.word	0x00034470
        /*2320*/ 	.short	0x0100
        /*2322*/ 	.byte	0x0b
	.zero		1


	//   ....[14]....
        /*2324*/ 	.word	0x00000ce0
        /*2328*/ 	.word	0x000000ff
        /*232c*/ 	.word	0x00034438
        /*2330*/ 	.short	0x0100
        /*2332*/ 	.byte	0x0b
	.zero		1


	//   ....[15]....
        /*2334*/ 	.word	0x00000cf0
        /*2338*/ 	.word	0x000000ff
        /*233c*/ 	.word	0x00034478
        /*2340*/ 	.short	0x0100
        /*2342*/ 	.byte	0x0b
	.zero		1


	//   ....[16]....
        /*2344*/ 	.word	0x00000e90
        /*2348*/ 	.word	0x000000ff
        /*234c*/ 	.word	0x00034480
        /*2350*/ 	.short	0x0100
        /*2352*/ 	.byte	0x0b
	.zero		1


	//   ....[17]....
        /*2354*/ 	.word	0x00000ea0
        /*2358*/ 	.word	0x000000ff
        /*235c*/ 	.word	0x000344a0
        /*2360*/ 	.short	0x0100
        /*2362*/ 	.byte	0x0b
	.zero		1


	//   ....[18]....
        /*2364*/ 	.word	0x00000eb0
        /*2368*/ 	.word	0x000000ff
        /*236c*/ 	.word	0x00034488
        /*2370*/ 	.short	0x0100
        /*2372*/ 	.byte	0x0b
	.zero		1


	//   ....[19]....
        /*2374*/ 	.word	0x00000ec0
        /*2378*/ 	.word	0x000000ff
        /*237c*/ 	.word	0x000344a8
        /*2380*/ 	.short	0x0100
        /*2382*/ 	.byte	0x0b
	.zero		1


	//   ....[20]....
        /*2384*/ 	.word	0x00000ed0
        /*2388*/ 	.word	0x000000ff
        /*238c*/ 	.word	0x00034490
        /*2390*/ 	.short	0x0100
        /*2392*/ 	.byte	0x0b
	.zero		1


	//   ....[21]....
        /*2394*/ 	.word	0x00000ee0
        /*2398*/ 	.word	0x000000ff
        /*239c*/ 	.word	0x000344b0
        /*23a0*/ 	.short	0x0100
        /*23a2*/ 	.byte	0x0b
	.zero		1


	//   ....[22]....
        /*23a4*/ 	.word	0x00000ef0
        /*23a8*/ 	.word	0x000000ff
        /*23ac*/ 	.word	0x00034498
        /*23b0*/ 	.short	0x0100
        /*23b2*/ 	.byte	0x0b
	.zero		1


	//   ....[23]....
        /*23b4*/ 	.word	0x00000f00
        /*23b8*/ 	.word	0x000000ff
        /*23bc*/ 	.word	0x000344b8
        /*23c0*/ 	.short	0x0100
        /*23c2*/ 	.byte	0x0b
	.zero		1


	//   ....[24]....
        /*23c4*/ 	.word	0x000010f0
        /*23c8*/ 	.word	0x000000ff
        /*23cc*/ 	.word	0x000344c0
        /*23d0*/ 	.short	0x0100
        /*23d2*/ 	.byte	0x06
	.zero		1


	//   ....[25]....
        /*23d4*/ 	.word	0x00001100
        /*23d8*/ 	.word	0x000000ff
        /*23dc*/ 	.word	0x000344e0
        /*23e0*/ 	.short	0x0100
        /*23e2*/ 	.byte	0x06
	.zero		1


	//   ....[26]....
        /*23e4*/ 	.word	0x00001110
        /*23e8*/ 	.word	0x000000ff
        /*23ec*/ 	.word	0x000344c8
        /*23f0*/ 	.short	0x0100
        /*23f2*/ 	.byte	0x06
	.zero		1


	//   ....[27]....
        /*23f4*/ 	.word	0x00001120
        /*23f8*/ 	.word	0x000000ff
        /*23fc*/ 	.word	0x000344e8
        /*2400*/ 	.short	0x0100
        /*2402*/ 	.byte	0x06
	.zero		1


	//   ....[28]....
        /*2404*/ 	.word	0x00001130
        /*2408*/ 	.word	0x000000ff
        /*240c*/ 	.word	0x000344d0
        /*2410*/ 	.short	0x0100
        /*2412*/ 	.byte	0x06
	.zero		1


	//   ....[29]....
        /*2414*/ 	.word	0x00001140
        /*2418*/ 	.word	0x000000ff
        /*241c*/ 	.word	0x000344f0
        /*2420*/ 	.short	0x0100
        /*2422*/ 	.byte	0x06
	.zero		1


	//   ....[30]....
        /*2424*/ 	.word	0x00001150
        /*2428*/ 	.word	0x000000ff
        /*242c*/ 	.word	0x000344d8
        /*2430*/ 	.short	0x0100
        /*2432*/ 	.byte	0x06
	.zero		1


	//   ....[31]....
        /*2434*/ 	.word	0x00001160
        /*2438*/ 	.word	0x000000ff
        /*243c*/ 	.word	0x000344f8
        /*2440*/ 	.short	0x0100
        /*2442*/ 	.byte	0x06
	.zero		1


	//   ....[32]....
        /*2444*/ 	.word	0x00001520
        /*2448*/ 	.word	0x000000ff
        /*244c*/ 	.word	0x00034500
        /*2450*/ 	.short	0x0100
        /*2452*/ 	.byte	0x06
	.zero		1


	//   ....[33]....
        /*2454*/ 	.word	0x00001560
        /*2458*/ 	.word	0x000000ff
        /*245c*/ 	.word	0x00034508
        /*2460*/ 	.short	0x0100
        /*2462*/ 	.byte	0x06
	.zero		1


	//   ....[34]....
        /*2464*/ 	.word	0x000015b0
        /*2468*/ 	.word	0x000000ff
        /*246c*/ 	.word	0x00034510
        /*2470*/ 	.short	0x0100
        /*2472*/ 	.byte	0x0b
	.zero		1


	//   ....[35]....
        /*2474*/ 	.word	0x000015d0
        /*2478*/ 	.word	0x000000ff
        /*247c*/ 	.word	0x00034518
        /*2480*/ 	.short	0x0100
        /*2482*/ 	.byte	0x0b
	.zero		1


	//   ....[36]....
        /*2484*/ 	.word	0x00001640
        /*2488*/ 	.word	0x000000ff
        /*248c*/ 	.word	0x00034520
        /*2490*/ 	.short	0x0100
        /*2492*/ 	.byte	0x0b
	.zero		1


	//   ....[37]....
        /*2494*/ 	.word	0x00001650
        /*2498*/ 	.word	0x000000ff
        /*249c*/ 	.word	0x00034528
        /*24a0*/ 	.short	0x0100
        /*24a2*/ 	.byte	0x0b
	.zero		1


	//   ....[38]....
        /*24a4*/ 	.word	0x00003100
        /*24a8*/ 	.word	0x000000ff
        /*24ac*/ 	.word	0x00034400
        /*24b0*/ 	.short	0x010a
        /*24b2*/ 	.byte	0x0b
	.zero		1


	//   ....[39]....
        /*24b4*/ 	.word	0x000031e0
        /*24b8*/ 	.word	0x000000ff
        /*24bc*/ 	.word	0x00000000
        /*24c0*/ 	.short	0x0101
        /*24c2*/ 	.byte	0x0b
	.zero		1


	//   ....[40]....
        /*24c4*/ 	.word	0x00003e00
        /*24c8*/ 	.word	0x00000008
        /*24cc*/ 	.word	0x00000000
        /*24d0*/ 	.short	0x010a
        /*24d2*/ 	.byte	0x32
	.zero		1


	//   ....[41]....
        /*24d4*/ 	.word	0x00004930
        /*24d8*/ 	.word	0x000000ff
        /*24dc*/ 	.word	0x00034480
        /*24e0*/ 	.short	0x010a
        /*24e2*/ 	.byte	0x04
	.zero		1


	//   ....[42]....
        /*24e4*/ 	.word	0x00004970
        /*24e8*/ 	.word	0x000000ff
        /*24ec*/ 	.word	0x00034480
        /*24f0*/ 	.short	0x010a
        /*24f2*/ 	.byte	0x04
	.zero		1


	//   ....[43]....
        /*24f4*/ 	.word	0x00007280
        /*24f8*/ 	.word	0x000000ff
        /*24fc*/ 	.word	0x00034480
        /*2500*/ 	.short	0x010a
        /*2502*/ 	.byte	0x06
	.zero		1


	//   ....[44]....
        /*2504*/ 	.word	0x000072c0
        /*2508*/ 	.word	0x000000ff
        /*250c*/ 	.word	0x00034480
        /*2510*/ 	.short	0x010a
        /*2512*/ 	.byte	0x06
	.zero		1


	//   ....[45]....
        /*2514*/ 	.word	0x0000a070
        /*2518*/ 	.word	0x00000004
        /*251c*/ 	.word	0x00000000
        /*2520*/ 	.short	0x0101
        /*2522*/ 	.byte	0x3f
	.zero		1


	//   ....[46]....
        /*2524*/ 	.word	0x0000a180
        /*2528*/ 	.word	0x00000000
        /*252c*/ 	.word	0x00000000
        /*2530*/ 	.short	0x0101
        /*2532*/ 	.byte	0x30
	.zero		1


	//   ....[47]....
        /*2534*/ 	.word	0x0000a260
        /*2538*/ 	.word	0x00000000
        /*253c*/ 	.word	0x00000000
        /*2540*/ 	.short	0x0101
        /*2542*/ 	.byte	0x3f
	.zero		1


	//   ....[48]....
        /*2544*/ 	.word	0x0000a2c0
        /*2548*/ 	.word	0x00000008
        /*254c*/ 	.word	0x00000010
        /*2550*/ 	.short	0x010a
        /*2552*/ 	.byte	0x32
	.zero		1


	//   ....[49]....
        /*2554*/ 	.word	0x0000aa20
        /*2558*/ 	.word	0x000000ff
        /*255c*/ 	.word	0x000344c0
        /*2560*/ 	.short	0x010a
        /*2562*/ 	.byte	0x2f
	.zero		1


	//   ....[50]....
        /*2564*/ 	.word	0x0000b100
        /*2568*/ 	.word	0x000000ff
        /*256c*/ 	.word	0x000344c8
        /*2570*/ 	.short	0x010a
        /*2572*/ 	.byte	0x2f
	.zero		1


	//   ....[51]....
        /*2574*/ 	.word	0x0000b650
        /*2578*/ 	.word	0x000000ff
        /*257c*/ 	.word	0x00000000
        /*2580*/ 	.short	0x0101
        /*2582*/ 	.byte	0x07
	.zero		1


	//   ....[52]....
        /*2584*/ 	.word	0x0000b680
        /*2588*/ 	.word	0x000000ff
        /*258c*/ 	.word	0x000344d0
        /*2590*/ 	.short	0x010a
        /*2592*/ 	.byte	0x2f
	.zero		1


	//   ....[53]....
        /*2594*/ 	.word	0x0000bbd0
        /*2598*/ 	.word	0x000000ff
        /*259c*/ 	.word	0x00000000
        /*25a0*/ 	.short	0x0101
        /*25a2*/ 	.byte	0x08
	.zero		1


	//   ....[54]....
        /*25a4*/ 	.word	0x0000bc00
        /*25a8*/ 	.word	0x000000ff
        /*25ac*/ 	.word	0x000344d8
        /*25b0*/ 	.short	0x010a
        /*25b2*/ 	.byte	0x2f
	.zero		1


	//   ....[55]....
        /*25b4*/ 	.word	0x0000c150
        /*25b8*/ 	.word	0x000000ff
        /*25bc*/ 	.word	0x00000000
        /*25c0*/ 	.short	0x0101
        /*25c2*/ 	.byte	0x09
	.zero		1


	//   ....[56]....
        /*25c4*/ 	.word	0x0000c1a0
        /*25c8*/ 	.word	0x000000ff
        /*25cc*/ 	.word	0x000344c0
        /*25d0*/ 	.short	0x010a
        /*25d2*/ 	.byte	0x2f
	.zero		1


	//   ....[57]....
        /*25d4*/ 	.word	0x0000c7f0
        /*25d8*/ 	.word	0x000000ff
        /*25dc*/ 	.word	0x00000000
        /*25e0*/ 	.short	0x0101
        /*25e2*/ 	.byte	0x0a
	.zero		1


	//   ....[58]....
        /*25e4*/ 	.word	0x0000c820
        /*25e8*/ 	.word	0x000000ff
        /*25ec*/ 	.word	0x000344c8
        /*25f0*/ 	.short	0x010a
        /*25f2*/ 	.byte	0x2f
	.zero		1


	//   ....[59]....
        /*25f4*/ 	.word	0x0000cd50
        /*25f8*/ 	.word	0x000000ff
        /*25fc*/ 	.word	0x00000000
        /*2600*/ 	.short	0x0101
        /*2602*/ 	.byte	0x07
	.zero		1


	//   ....[60]....
        /*2604*/ 	.word	0x0000cd80
        /*2608*/ 	.word	0x000000ff
        /*260c*/ 	.word	0x000344d0
        /*2610*/ 	.short	0x010a
        /*2612*/ 	.byte	0x2f
	.zero		1


	//   ....[61]....
        /*2614*/ 	.word	0x0000d2b0
        /*2618*/ 	.word	0x000000ff
        /*261c*/ 	.word	0x00000000
        /*2620*/ 	.short	0x0101
        /*2622*/ 	.byte	0x08
	.zero		1


	//   ....[62]....
        /*2624*/ 	.word	0x0000d2e0
        /*2628*/ 	.word	0x000000ff
        /*262c*/ 	.word	0x000344d8
        /*2630*/ 	.short	0x010a
        /*2632*/ 	.byte	0x2f
	.zero		1


	//   ....[63]....
        /*2634*/ 	.word	0x0000d810
        /*2638*/ 	.word	0x000000ff
        /*263c*/ 	.word	0x00000000
        /*2640*/ 	.short	0x0101
        /*2642*/ 	.byte	0x09
	.zero		1


	//   ....[64]....
        /*2644*/ 	.word	0x0000d840
        /*2648*/ 	.word	0x000000ff
        /*264c*/ 	.word	0x000344c0
        /*2650*/ 	.short	0x010a
        /*2652*/ 	.byte	0x2f
	.zero		1


	//   ....[65]....
        /*2654*/ 	.word	0x0000de70
        /*2658*/ 	.word	0x000000ff
        /*265c*/ 	.word	0x00000000
        /*2660*/ 	.short	0x0101
        /*2662*/ 	.byte	0x0a
	.zero		1


	//   ....[66]....
        /*2664*/ 	.word	0x0000dea0
        /*2668*/ 	.word	0x000000ff
        /*266c*/ 	.word	0x000344c8
        /*2670*/ 	.short	0x010a
        /*2672*/ 	.byte	0x2f
	.zero		1


	//   ....[67]....
        /*2674*/ 	.word	0x0000e3d0
        /*2678*/ 	.word	0x000000ff
        /*267c*/ 	.word	0x00000000
        /*2680*/ 	.short	0x0101
        /*2682*/ 	.byte	0x07
	.zero		1


	//   ....[68]....
        /*2684*/ 	.word	0x0000e400
        /*2688*/ 	.word	0x000000ff
        /*268c*/ 	.word	0x000344d0
        /*2690*/ 	.short	0x010a
        /*2692*/ 	.byte	0x2f
	.zero		1


	//   ....[69]....
        /*2694*/ 	.word	0x0000e930
        /*2698*/ 	.word	0x000000ff
        /*269c*/ 	.word	0x00000000
        /*26a0*/ 	.short	0x0101
        /*26a2*/ 	.byte	0x08
	.zero		1


	//   ....[70]....
        /*26a4*/ 	.word	0x0000e960
        /*26a8*/ 	.word	0x000000ff
        /*26ac*/ 	.word	0x000344d8
        /*26b0*/ 	.short	0x010a
        /*26b2*/ 	.byte	0x2f
	.zero		1


	//   ....[71]....
        /*26b4*/ 	.word	0x0000ee90
        /*26b8*/ 	.word	0x000000ff
        /*26bc*/ 	.word	0x00000000
        /*26c0*/ 	.short	0x0101
        /*26c2*/ 	.byte	0x09
	.zero		1


	//   ....[72]....
        /*26c4*/ 	.word	0x0000eec0
        /*26c8*/ 	.word	0x000000ff
        /*26cc*/ 	.word	0x000344c0
        /*26d0*/ 	.short	0x010a
        /*26d2*/ 	.byte	0x2f
	.zero		1


	//   ....[73]....
        /*26d4*/ 	.word	0x0000f4f0
        /*26d8*/ 	.word	0x000000ff
        /*26dc*/ 	.word	0x00000000
        /*26e0*/ 	.short	0x0101
        /*26e2*/ 	.byte	0x0a
	.zero		1


	//   ....[74]....
        /*26e4*/ 	.word	0x0000f520
        /*26e8*/ 	.word	0x000000ff
        /*26ec*/ 	.word	0x000344c8
        /*26f0*/ 	.short	0x010a
        /*26f2*/ 	.byte	0x2f
	.zero		1


	//   ....[75]....
        /*26f4*/ 	.word	0x0000fa50
        /*26f8*/ 	.word	0x000000ff
        /*26fc*/ 	.word	0x00000000
        /*2700*/ 	.short	0x0101
        /*2702*/ 	.byte	0x07
	.zero		1


	//   ....[76]....
        /*2704*/ 	.word	0x0000fa80
        /*2708*/ 	.word	0x000000ff
        /*270c*/ 	.word	0x000344d0
        /*2710*/ 	.short	0x010a
        /*2712*/ 	.byte	0x2f
	.zero		1


	//   ....[77]....
        /*2714*/ 	.word	0x0000ffb0
        /*2718*/ 	.word	0x000000ff
        /*271c*/ 	.word	0x00000000
        /*2720*/ 	.short	0x0101
        /*2722*/ 	.byte	0x08
	.zero		1


	//   ....[78]....
        /*2724*/ 	.word	0x0000ffe0
        /*2728*/ 	.word	0x000000ff
        /*272c*/ 	.word	0x000344d8
        /*2730*/ 	.short	0x010a
        /*2732*/ 	.byte	0x2f
	.zero		1


	//   ....[79]....
        /*2734*/ 	.word	0x00010520
        /*2738*/ 	.word	0x000000ff
        /*273c*/ 	.word	0x00000000
        /*2740*/ 	.short	0x0101
        /*2742*/ 	.byte	0x09
	.zero		1


	//   ....[80]....
        /*2744*/ 	.word	0x000105b0
        /*2748*/ 	.word	0x000000ff
        /*274c*/ 	.word	0x00034400
        /*2750*/ 	.short	0x010a
        /*2752*/ 	.byte	0x04
	.zero		1


	//   ....[81]....
        /*2754*/ 	.word	0x000106b0
        /*2758*/ 	.word	0x000000ff
        /*275c*/ 	.word	0x00000000
        /*2760*/ 	.short	0x0101
        /*2762*/ 	.byte	0x04
	.zero		1


	//   ....[82]....
        /*2764*/ 	.word	0x000108b0
        /*2768*/ 	.word	0x000000ff
        /*276c*/ 	.word	0x00034400
        /*2770*/ 	.short	0x010a
        /*2772*/ 	.byte	0x04
	.zero		1


	//   ....[83]....
        /*2774*/ 	.word	0x000109a0
        /*2778*/ 	.word	0x000000ff
        /*277c*/ 	.word	0x00000000
        /*2780*/ 	.short	0x0101
        /*2782*/ 	.byte	0x04
	.zero		1


	//   ....[84]....
        /*2784*/ 	.word	0x00010e80
        /*2788*/ 	.word	0x000000ff
        /*278c*/ 	.word	0x00000000
        /*2790*/ 	.short	0x0101
        /*2792*/ 	.byte	0x0a
	.zero		1


	//   ....[85]....
        /*2794*/ 	.word	0x00010eb0
        /*2798*/ 	.word	0x00000000
        /*279c*/ 	.word	0x00000000
        /*27a0*/ 	.short	0x0101
        /*27a2*/ 	.byte	0x30
	.zero		1


	//   ....[86]....
        /*27a4*/ 	.word	0x00011650
        /*27a8*/ 	.word	0x000000ff
        /*27ac*/ 	.word	0x00034508
        /*27b0*/ 	.short	0x010a
        /*27b2*/ 	.byte	0x06
	.zero		1


	//   ....[87]....
        /*27b4*/ 	.word	0x00011780
        /*27b8*/ 	.word	0x000000ff
        /*27bc*/ 	.word	0x00034400
        /*27c0*/ 	.short	0x010a
        /*27c2*/ 	.byte	0x07
	.zero		1


	//   ....[88]....
        /*27c4*/ 	.word	0x000118a0
        /*27c8*/ 	.word	0x000000ff
        /*27cc*/ 	.word	0x00000000
        /*27d0*/ 	.short	0x0101
        /*27d2*/ 	.byte	0x07
	.zero		1


	//   ....[89]....
        /*27d4*/ 	.word	0x00011a90
        /*27d8*/ 	.word	0x000000ff
        /*27dc*/ 	.word	0x000344e0
        /*27e0*/ 	.short	0x010a
        /*27e2*/ 	.byte	0x06
	.zero		1


	//   ....[90]....
        /*27e4*/ 	.word	0x00011b50
        /*27e8*/ 	.word	0x000000ff
        /*27ec*/ 	.word	0x000344c0
        /*27f0*/ 	.short	0x010b
        /*27f2*/ 	.byte	0x06
	.zero		1


	//   ....[91]....
        /*27f4*/ 	.word	0x00011bb0
        /*27f8*/ 	.word	0x000000ff
        /*27fc*/ 	.word	0x00000000
        /*2800*/ 	.short	0x0101
        /*2802*/ 	.byte	0x0f
	.zero		1


	//   ....[92]....
        /*2804*/ 	.word	0x00011be0
        /*2808*/ 	.word	0x000000ff
        /*280c*/ 	.word	0x000344e8
        /*2810*/ 	.short	0x010a
        /*2812*/ 	.byte	0x06
	.zero		1


	//   ....[93]....
        /*2814*/ 	.word	0x00011cc0
        /*2818*/ 	.word	0x000000ff
        /*281c*/ 	.word	0x000344c8
        /*2820*/ 	.short	0x010b
        /*2822*/ 	.byte	0x06
	.zero		1


	//   ....[94]....
        /*2824*/ 	.word	0x00011d20
        /*2828*/ 	.word	0x000000ff
        /*282c*/ 	.word	0x00000000
        /*2830*/ 	.short	0x0101
        /*2832*/ 	.byte	0x07
	.zero		1


	//   ....[95]....
        /*2834*/ 	.word	0x00011d50
        /*2838*/ 	.word	0x000000ff
        /*283c*/ 	.word	0x000344f0
        /*2840*/ 	.short	0x010a
        /*2842*/ 	.byte	0x06
	.zero		1


	//   ....[96]....
        /*2844*/ 	.word	0x00011e30
        /*2848*/ 	.word	0x000000ff
        /*284c*/ 	.word	0x000344d0
        /*2850*/ 	.short	0x010b
        /*2852*/ 	.byte	0x06
	.zero		1


	//   ....[97]....
        /*2854*/ 	.word	0x00011e90
        /*2858*/ 	.word	0x000000ff
        /*285c*/ 	.word	0x00000000
        /*2860*/ 	.short	0x0101
        /*2862*/ 	.byte	0x0e
	.zero		1


	//   ....[98]....
        /*2864*/ 	.word	0x00011ec0
        /*2868*/ 	.word	0x000000ff
        /*286c*/ 	.word	0x000344f8
        /*2870*/ 	.short	0x010a
        /*2872*/ 	.byte	0x06
	.zero		1


	//   ....[99]....
        /*2874*/ 	.word	0x00011fa0
        /*2878*/ 	.word	0x000000ff
        /*287c*/ 	.word	0x000344d8
        /*2880*/ 	.short	0x010b
        /*2882*/ 	.byte	0x06
	.zero		1


	//   ....[100]....
        /*2884*/ 	.word	0x00012010
        /*2888*/ 	.word	0x000000ff
        /*288c*/ 	.word	0x00000000
        /*2890*/ 	.short	0x0101
        /*2892*/ 	.byte	0x24
	.zero		1


	//   ....[101]....
        /*2894*/ 	.word	0x00012050
        /*2898*/ 	.word	0x000000ff
        /*289c*/ 	.word	0x000344e0
        /*28a0*/ 	.short	0x010a
        /*28a2*/ 	.byte	0x06
	.zero		1


	//   ....[102]....
        /*28a4*/ 	.word	0x00012110
        /*28a8*/ 	.word	0x000000ff
        /*28ac*/ 	.word	0x000344c0
        /*28b0*/ 	.short	0x010b
        /*28b2*/ 	.byte	0x06
	.zero		1


	//   ....[103]....
        /*28b4*/ 	.word	0x00012150
        /*28b8*/ 	.word	0x000000ff
        /*28bc*/ 	.word	0x00000000
        /*28c0*/ 	.short	0x0101
        /*28c2*/ 	.byte	0x0f
	.zero		1


	//   ....[104]....
        /*28c4*/ 	.word	0x00012180
        /*28c8*/ 	.word	0x000000ff
        /*28cc*/ 	.word	0x000344e8
        /*28d0*/ 	.short	0x010a
        /*28d2*/ 	.byte	0x06
	.zero		1


	//   ....[105]....
        /*28d4*/ 	.word	0x00012250
        /*28d8*/ 	.word	0x000000ff
        /*28dc*/ 	.word	0x000344c8
        /*28e0*/ 	.short	0x010b
        /*28e2*/ 	.byte	0x06
	.zero		1


	//   ....[106]....
        /*28e4*/ 	.word	0x00012290
        /*28e8*/ 	.word	0x000000ff
        /*28ec*/ 	.word	0x00000000
        /*28f0*/ 	.short	0x0101
        /*28f2*/ 	.byte	0x07
	.zero		1


	//   ....[107]....
        /*28f4*/ 	.word	0x000122c0
        /*28f8*/ 	.word	0x000000ff
        /*28fc*/ 	.word	0x000344f0
        /*2900*/ 	.short	0x010a
        /*2902*/ 	.byte	0x06
	.zero		1


	//   ....[108]....
        /*2904*/ 	.word	0x00012390
        /*2908*/ 	.word	0x000000ff
        /*290c*/ 	.word	0x000344d0
        /*2910*/ 	.short	0x010b
        /*2912*/ 	.byte	0x06
	.zero		1


	//   ....[109]....
        /*2914*/ 	.word	0x000123d0
        /*2918*/ 	.word	0x000000ff
        /*291c*/ 	.word	0x00000000
        /*2920*/ 	.short	0x0101
        /*2922*/ 	.byte	0x0e
	.zero		1


	//   ....[110]....
        /*2924*/ 	.word	0x00012400
        /*2928*/ 	.word	0x000000ff
        /*292c*/ 	.word	0x000344f8
        /*2930*/ 	.short	0x010a
        /*2932*/ 	.byte	0x06
	.zero		1


	//   ....[111]....
        /*2934*/ 	.word	0x000124d0
        /*2938*/ 	.word	0x000000ff
        /*293c*/ 	.word	0x000344d8
        /*2940*/ 	.short	0x010b
        /*2942*/ 	.byte	0x06
	.zero		1


	//   ....[112]....
        /*2944*/ 	.word	0x00012510
        /*2948*/ 	.word	0x000000ff
        /*294c*/ 	.word	0x00000000
        /*2950*/ 	.short	0x0101
        /*2952*/ 	.byte	0x24
	.zero		1


	//   ....[113]....
        /*2954*/ 	.word	0x00012550
        /*2958*/ 	.word	0x000000ff
        /*295c*/ 	.word	0x000344e0
        /*2960*/ 	.short	0x010a
        /*2962*/ 	.byte	0x06
	.zero		1


	//   ....[114]....
        /*2964*/ 	.word	0x00012610
        /*2968*/ 	.word	0x000000ff
        /*296c*/ 	.word	0x000344c0
        /*2970*/ 	.short	0x010b
        /*2972*/ 	.byte	0x06
	.zero		1


	//   ....[115]....
        /*2974*/ 	.word	0x00012650
        /*2978*/ 	.word	0x000000ff
        /*297c*/ 	.word	0x00000000
        /*2980*/ 	.short	0x0101
        /*2982*/ 	.byte	0x0f
	.zero		1


	//   ....[116]....
        /*2984*/ 	.word	0x00012680
        /*2988*/ 	.word	0x000000ff
        /*298c*/ 	.word	0x000344e8
        /*2990*/ 	.short	0x010a
        /*2992*/ 	.byte	0x06
	.zero		1


	//   ....[117]....
        /*2994*/ 	.word	0x00012750
        /*2998*/ 	.word	0x000000ff
        /*299c*/ 	.word	0x000344c8
        /*29a0*/ 	.short	0x010b
        /*29a2*/ 	.byte	0x06
	.zero		1


	//   ....[118]....
        /*29a4*/ 	.word	0x00012790
        /*29a8*/ 	.word	0x000000ff
        /*29ac*/ 	.word	0x00000000
        /*29b0*/ 	.short	0x0101
        /*29b2*/ 	.byte	0x07
	.zero		1


	//   ....[119]....
        /*29b4*/ 	.word	0x000127c0
        /*29b8*/ 	.word	0x000000ff
        /*29bc*/ 	.word	0x000344f0
        /*29c0*/ 	.short	0x010a
        /*29c2*/ 	.byte	0x06
	.zero		1


	//   ....[120]....
        /*29c4*/ 	.word	0x00012890
        /*29c8*/ 	.word	0x000000ff
        /*29cc*/ 	.word	0x000344d0
        /*29d0*/ 	.short	0x010b
        /*29d2*/ 	.byte	0x06
	.zero		1


	//   ....[121]....
        /*29d4*/ 	.word	0x000128d0
        /*29d8*/ 	.word	0x000000ff
        /*29dc*/ 	.word	0x00000000
        /*29e0*/ 	.short	0x0101
        /*29e2*/ 	.byte	0x0e
	.zero		1


	//   ....[122]....
        /*29e4*/ 	.word	0x00012900
        /*29e8*/ 	.word	0x000000ff
        /*29ec*/ 	.word	0x000344f8
        /*29f0*/ 	.short	0x010a
        /*29f2*/ 	.byte	0x06
	.zero		1


	//   ....[123]....
        /*29f4*/ 	.word	0x000129d0
        /*29f8*/ 	.word	0x000000ff
        /*29fc*/ 	.word	0x000344d8
        /*2a00*/ 	.short	0x010b
        /*2a02*/ 	.byte	0x06
	.zero		1


	//   ....[124]....
        /*2a04*/ 	.word	0x00012a10
        /*2a08*/ 	.word	0x000000ff
        /*2a0c*/ 	.word	0x00000000
        /*2a10*/ 	.short	0x0101
        /*2a12*/ 	.byte	0x24
	.zero		1


	//   ....[125]....
        /*2a14*/ 	.word	0x00012a50
        /*2a18*/ 	.word	0x000000ff
        /*2a1c*/ 	.word	0x000344e0
        /*2a20*/ 	.short	0x010a
        /*2a22*/ 	.byte	0x06
	.zero		1


	//   ....[126]....
        /*2a24*/ 	.word	0x00012b10
        /*2a28*/ 	.word	0x000000ff
        /*2a2c*/ 	.word	0x000344c0
        /*2a30*/ 	.short	0x010b
        /*2a32*/ 	.byte	0x06
	.zero		1


	//   ....[127]....
        /*2a34*/ 	.word	0x00012b50
        /*2a38*/ 	.word	0x000000ff
        /*2a3c*/ 	.word	0x00000000
        /*2a40*/ 	.short	0x0101
        /*2a42*/ 	.byte	0x0f
	.zero		1


	//   ....[128]....
        /*2a44*/ 	.word	0x00012b80
        /*2a48*/ 	.word	0x000000ff
        /*2a4c*/ 	.word	0x000344e8
        /*2a50*/ 	.short	0x010a
        /*2a52*/ 	.byte	0x06
	.zero		1


	//   ....[129]....
        /*2a54*/ 	.word	0x00012c60
        /*2a58*/ 	.word	0x000000ff
        /*2a5c*/ 	.word	0x000344c8
        /*2a60*/ 	.short	0x010b
        /*2a62*/ 	.byte	0x06
	.zero		1


	//   ....[130]....
        /*2a64*/ 	.word	0x00012ca0
        /*2a68*/ 	.word	0x000000ff
        /*2a6c*/ 	.word	0x00000000
        /*2a70*/ 	.short	0x0101
        /*2a72*/ 	.byte	0x07
	.zero		1


	//   ....[131]....
        /*2a74*/ 	.word	0x00012cd0
        /*2a78*/ 	.word	0x000000ff
        /*2a7c*/ 	.word	0x000344f0
        /*2a80*/ 	.short	0x010a
        /*2a82*/ 	.byte	0x06
	.zero		1


	//   ....[132]....
        /*2a84*/ 	.word	0x00012db0
        /*2a88*/ 	.word	0x000000ff
        /*2a8c*/ 	.word	0x000344d0
        /*2a90*/ 	.short	0x010b
        /*2a92*/ 	.byte	0x06
	.zero		1


	//   ....[133]....
        /*2a94*/ 	.word	0x00012df0
        /*2a98*/ 	.word	0x000000ff
        /*2a9c*/ 	.word	0x00000000
        /*2aa0*/ 	.short	0x0101
        /*2aa2*/ 	.byte	0x0e
	.zero		1


	//   ....[134]....
        /*2aa4*/ 	.word	0x00012e20
        /*2aa8*/ 	.word	0x000000ff
        /*2aac*/ 	.word	0x000344f8
        /*2ab0*/ 	.short	0x010a
        /*2ab2*/ 	.byte	0x06
	.zero		1


	//   ....[135]....
        /*2ab4*/ 	.word	0x00012f00
        /*2ab8*/ 	.word	0x000000ff
        /*2abc*/ 	.word	0x000344d8
        /*2ac0*/ 	.short	0x010b
        /*2ac2*/ 	.byte	0x06
	.zero		1


	//   ....[136]....
        /*2ac4*/ 	.word	0x00012f50
        /*2ac8*/ 	.word	0x000000ff
        /*2acc*/ 	.word	0x00000000
        /*2ad0*/ 	.short	0x0101
        /*2ad2*/ 	.byte	0x24
	.zero		1


	//   ....[137]....
        /*2ad4*/ 	.word	0x000134c0
        /*2ad8*/ 	.word	0x000000ff
        /*2adc*/ 	.word	0x000344e0
        /*2ae0*/ 	.short	0x010a
        /*2ae2*/ 	.byte	0x06
	.zero		1


	//   ....[138]....
        /*2ae4*/ 	.word	0x00013500
        /*2ae8*/ 	.word	0x000000ff
        /*2aec*/ 	.word	0x000344e8
        /*2af0*/ 	.short	0x010a
        /*2af2*/ 	.byte	0x06
	.zero		1


	//   ....[139]....
        /*2af4*/ 	.word	0x00013540
        /*2af8*/ 	.word	0x000000ff
        /*2afc*/ 	.word	0x000344f0
        /*2b00*/ 	.short	0x010a
        /*2b02*/ 	.byte	0x06
	.zero		1


	//   ....[140]....
        /*2b04*/ 	.word	0x000135b0
        /*2b08*/ 	.word	0x00000003
        /*2b0c*/ 	.word	0x000344f8
        /*2b10*/ 	.short	0x010a
        /*2b12*/ 	.byte	0x3f
	.zero		1


	//   ....[141]....
        /*2b14*/ 	.word	0x00014290
        /*2b18*/ 	.word	0x00000008
        /*2b1c*/ 	.word	0x000344a0
        /*2b20*/ 	.short	0x010a
        /*2b22*/ 	.byte	0x3f
	.zero		1


	//   ....[142]....
        /*2b24*/ 	.word	0x00014520
        /*2b28*/ 	.word	0x000000ff
        /*2b2c*/ 	.word	0x00034508
        /*2b30*/ 	.short	0x0101
        /*2b32*/ 	.byte	0x12
	.zero		1


	//   ....[143]....
        /*2b34*/ 	.word	0x00014620
        /*2b38*/ 	.word	0x00000003
        /*2b3c*/ 	.word	0x00034400
        /*2b40*/ 	.short	0x010a
        /*2b42*/ 	.byte	0x3f
	.zero		1


	//   ....[144]....
        /*2b44*/ 	.word	0x00014760
        /*2b48*/ 	.word	0x00000002
        /*2b4c*/ 	.word	0x00000000
        /*2b50*/ 	.short	0x0101
        /*2b52*/ 	.byte	0x3f
	.zero		1


	//   ....[145]....
        /*2b54*/ 	.word	0x00014f60
        /*2b58*/ 	.word	0x00000007
        /*2b5c*/ 	.word	0x00000000
        /*2b60*/ 	.short	0x010a
        /*2b62*/ 	.byte	0x3f
	.zero		1


	//   ....[146]....
        /*2b64*/ 	.word	0x00014fe0
        /*2b68*/ 	.word	0x00000009
        /*2b6c*/ 	.word	0x00000000
        /*2b70*/ 	.short	0x010a
        /*2b72*/ 	.byte	0x3f
	.zero		1


	//   ....[147]....
        /*2b74*/ 	.word	0x00015070
        /*2b78*/ 	.word	0x00000006
        /*2b7c*/ 	.word	0x00000000
        /*2b80*/ 	.short	0x010a
        /*2b82*/ 	.byte	0x3f
	.zero		1


	//   ....[148]....
        /*2b84*/ 	.word	0x00015100
        /*2b88*/ 	.word	0x00000003
        /*2b8c*/ 	.word	0x00000000
        /*2b90*/ 	.short	0x010a
        /*2b92*/ 	.byte	0x3f
	.zero		1


	//   ....[149]....
        /*2b94*/ 	.word	0x00016d80
        /*2b98*/ 	.word	0x0000000c
        /*2b9c*/ 	.word	0x00034440
        /*2ba0*/ 	.short	0x010a
        /*2ba2*/ 	.byte	0x3f
	.zero		1


	//   ....[150]....
        /*2ba4*/ 	.word	0x00016ea0
        /*2ba8*/ 	.word	0x0000000c
        /*2bac*/ 	.word	0x00034400
        /*2bb0*/ 	.short	0x0101
        /*2bb2*/ 	.byte	0x3f
	.zero		1


	//   ....[151]....
        /*2bb4*/ 	.word	0x00016f70
        /*2bb8*/ 	.word	0x00000003
        /*2bbc*/ 	.word	0x00034440
        /*2bc0*/ 	.short	0x010a
        /*2bc2*/ 	.byte	0x3f
	.zero		1


	//   ....[152]....
        /*2bc4*/ 	.word	0x00017020
        /*2bc8*/ 	.word	0x00000003
        /*2bcc*/ 	.word	0x00034440
        /*2bd0*/ 	.short	0x010a
        /*2bd2*/ 	.byte	0x3f
	.zero		1


	//   ....[153]....
        /*2bd4*/ 	.word	0x000170d0
        /*2bd8*/ 	.word	0x00000003
        /*2bdc*/ 	.word	0x00034440
        /*2be0*/ 	.short	0x010a
        /*2be2*/ 	.byte	0x3f
	.zero		1


	//   ....[154]....
        /*2be4*/ 	.word	0x00017180
        /*2be8*/ 	.word	0x00000003
        /*2bec*/ 	.word	0x00034440
        /*2bf0*/ 	.short	0x010a
        /*2bf2*/ 	.byte	0x3f
	.zero		1


	//   ....[155]....
        /*2bf4*/ 	.word	0x00017230
        /*2bf8*/ 	.word	0x00000003
        /*2bfc*/ 	.word	0x00034440
        /*2c00*/ 	.short	0x010a
        /*2c02*/ 	.byte	0x3f
	.zero		1


	//   ....[156]....
        /*2c04*/ 	.word	0x000172e0
        /*2c08*/ 	.word	0x00000003
        /*2c0c*/ 	.word	0x00034440
        /*2c10*/ 	.short	0x010a
        /*2c12*/ 	.byte	0x3f
	.zero		1


	//   ....[157]....
        /*2c14*/ 	.word	0x00017390
        /*2c18*/ 	.word	0x00000003
        /*2c1c*/ 	.word	0x00034440
        /*2c20*/ 	.short	0x010a
        /*2c22*/ 	.byte	0x3f
	.zero		1


	//   ....[158]....
        /*2c24*/ 	.word	0x00017440
        /*2c28*/ 	.word	0x00000003
        /*2c2c*/ 	.word	0x00034440
        /*2c30*/ 	.short	0x010a
        /*2c32*/ 	.byte	0x3f
	.zero		1


	//   ....[159]....
        /*2c34*/ 	.word	0x000174a0
        /*2c38*/ 	.word	0x0000000d
        /*2c3c*/ 	.word	0x00034400
        /*2c40*/ 	.short	0x010a
        /*2c42*/ 	.byte	0x3f
	.zero		1


	//   ....[160]....
        /*2c44*/ 	.word	0x00017510
        /*2c48*/ 	.word	0x00000000
        /*2c4c*/ 	.word	0x00000000
        /*2c50*/ 	.short	0x010a
        /*2c52*/ 	.byte	0x3f
	.zero		1


	//   ....[161]....
        /*2c54*/ 	.word	0x00017570
        /*2c58*/ 	.word	0x00000003
        /*2c5c*/ 	.word	0x00034480
        /*2c60*/ 	.short	0x010a
        /*2c62*/ 	.byte	0x3f
	.zero		1


	//   ....[162]....
        /*2c64*/ 	.word	0x000175d0
        /*2c68*/ 	.word	0x00000009
        /*2c6c*/ 	.word	0x00034480
        /*2c70*/ 	.short	0x010a
        /*2c72*/ 	.byte	0x3f
	.zero		1


	//   ....[163]....
        /*2c74*/ 	.word	0x00017640
        /*2c78*/ 	.word	0x00000002
        /*2c7c*/ 	.word	0x00000010
        /*2c80*/ 	.short	0x010a
        /*2c82*/ 	.byte	0x3f
	.zero		1


	//   ....[164]....
        /*2c84*/ 	.word	0x00017700
        /*2c88*/ 	.word	0x00000004
        /*2c8c*/ 	.word	0x000344c0
        /*2c90*/ 	.short	0x010a
        /*2c92*/ 	.byte	0x3f
	.zero		1


	//   ....[165]....
        /*2c94*/ 	.word	0x00017760
        /*2c98*/ 	.word	0x0000000c
        /*2c9c*/ 	.word	0x000344c8
        /*2ca0*/ 	.short	0x010a
        /*2ca2*/ 	.byte	0x3f
	.zero		1


	//   ....[166]....
        /*2ca4*/ 	.word	0x000177c0
        /*2ca8*/ 	.word	0x0000000c
        /*2cac*/ 	.word	0x000344d0
        /*2cb0*/ 	.short	0x010a
        /*2cb2*/ 	.byte	0x3f
	.zero		1


	//   ....[167]....
        /*2cb4*/ 	.word	0x00017820
        /*2cb8*/ 	.word	0x0000000c
        /*2cbc*/ 	.word	0x000344d8
        /*2cc0*/ 	.short	0x010a
        /*2cc2*/ 	.byte	0x3f
	.zero		1


	//   ....[168]....
        /*2cc4*/ 	.word	0x00017880
        /*2cc8*/ 	.word	0x0000000d
        /*2ccc*/ 	.word	0x000344c0
        /*2cd0*/ 	.short	0x010a
        /*2cd2*/ 	.byte	0x3f
	.zero		1


	//   ....[169]....
        /*2cd4*/ 	.word	0x000178e0
        /*2cd8*/ 	.word	0x0000000d
        /*2cdc*/ 	.word	0x000344c8
        /*2ce0*/ 	.short	0x010a
        /*2ce2*/ 	.byte	0x3f
	.zero		1


	//   ....[170]....
        /*2ce4*/ 	.word	0x00017940
        /*2ce8*/ 	.word	0x0000000d
        /*2cec*/ 	.word	0x000344d0
        /*2cf0*/ 	.short	0x010a
        /*2cf2*/ 	.byte	0x3f
	.zero		1


	//   ....[171]....
        /*2cf4*/ 	.word	0x000179a0
        /*2cf8*/ 	.word	0x0000000d
        /*2cfc*/ 	.word	0x000344d8
        /*2d00*/ 	.short	0x010a
        /*2d02*/ 	.byte	0x3f
	.zero		1


	//   ....[172]....
        /*2d04*/ 	.word	0x00017a00
        /*2d08*/ 	.word	0x0000000c
        /*2d0c*/ 	.word	0x000344c0
        /*2d10*/ 	.short	0x010a
        /*2d12*/ 	.byte	0x3f
	.zero		1


	//   ....[173]....
        /*2d14*/ 	.word	0x00017a60
        /*2d18*/ 	.word	0x0000000c
        /*2d1c*/ 	.word	0x000344c8
        /*2d20*/ 	.short	0x010a
        /*2d22*/ 	.byte	0x3f
	.zero		1


	//   ....[174]....
        /*2d24*/ 	.word	0x00017ac0
        /*2d28*/ 	.word	0x0000000c
        /*2d2c*/ 	.word	0x000344d0
        /*2d30*/ 	.short	0x010a
        /*2d32*/ 	.byte	0x3f
	.zero		1


	//   ....[175]....
        /*2d34*/ 	.word	0x00017b20
        /*2d38*/ 	.word	0x0000000c
        /*2d3c*/ 	.word	0x000344d8
        /*2d40*/ 	.short	0x010a
        /*2d42*/ 	.byte	0x3f
	.zero		1


	//   ....[176]....
        /*2d44*/ 	.word	0x00017b80
        /*2d48*/ 	.word	0x0000000d
        /*2d4c*/ 	.word	0x000344c0
        /*2d50*/ 	.short	0x010a
        /*2d52*/ 	.byte	0x3f
	.zero		1


	//   ....[177]....
        /*2d54*/ 	.word	0x00017be0
        /*2d58*/ 	.word	0x0000000d
        /*2d5c*/ 	.word	0x000344c8
        /*2d60*/ 	.short	0x010a
        /*2d62*/ 	.byte	0x3f
	.zero		1


	//   ....[178]....
        /*2d64*/ 	.word	0x00017c40
        /*2d68*/ 	.word	0x0000000d
        /*2d6c*/ 	.word	0x000344d0
        /*2d70*/ 	.short	0x010a
        /*2d72*/ 	.byte	0x3f
	.zero		1


	//   ....[179]....
        /*2d74*/ 	.word	0x00017ca0
        /*2d78*/ 	.word	0x0000000d
        /*2d7c*/ 	.word	0x000344d8
        /*2d80*/ 	.short	0x010a
        /*2d82*/ 	.byte	0x3f
	.zero		1


	//   ....[180]....
        /*2d84*/ 	.word	0x00017d00
        /*2d88*/ 	.word	0x00000003
        /*2d8c*/ 	.word	0x00034400
        /*2d90*/ 	.short	0x010a
        /*2d92*/ 	.byte	0x3f
	.zero		1


	//   ....[181]....
        /*2d94*/ 	.word	0x00017d60
        /*2d98*/ 	.word	0x00000003
        /*2d9c*/ 	.word	0x00034400
        /*2da0*/ 	.short	0x010a
        /*2da2*/ 	.byte	0x3f
	.zero		1


	//   ....[182]....
        /*2da4*/ 	.word	0x00017dc0
        /*2da8*/ 	.word	0x00000003
        /*2dac*/ 	.word	0x00034508
        /*2db0*/ 	.short	0x010a
        /*2db2*/ 	.byte	0x3f
	.zero		1


	//   ....[183]....
        /*2db4*/ 	.word	0x00017e20
        /*2db8*/ 	.word	0x00000006
        /*2dbc*/ 	.word	0x00034400
        /*2dc0*/ 	.short	0x010a
        /*2dc2*/ 	.byte	0x3f
	.zero		1


	//   ....[184]....
        /*2dc4*/ 	.word	0x00017e80
        /*2dc8*/ 	.word	0x00000003
        /*2dcc*/ 	.word	0x000344e0
        /*2dd0*/ 	.short	0x010a
        /*2dd2*/ 	.byte	0x3f
	.zero		1


	//   ....[185]....
        /*2dd4*/ 	.word	0x00017ee0
        /*2dd8*/ 	.word	0x00000003
        /*2ddc*/ 	.word	0x000344e8
        /*2de0*/ 	.short	0x010a
        /*2de2*/ 	.byte	0x3f
	.zero		1


	//   ....[186]....
        /*2de4*/ 	.word	0x00017f40
        /*2de8*/ 	.word	0x00000003
        /*2dec*/ 	.word	0x000344f0
        /*2df0*/ 	.short	0x010a
        /*2df2*/ 	.byte	0x3f
	.zero		1


	//   ....[187]....
        /*2df4*/ 	.word	0x00017fa0
        /*2df8*/ 	.word	0x00000003
        /*2dfc*/ 	.word	0x000344f8
        /*2e00*/ 	.short	0x010a
        /*2e02*/ 	.byte	0x3f
	.zero		1


	//   ....[188]....
        /*2e04*/ 	.word	0x00018000
        /*2e08*/ 	.word	0x00000003
        /*2e0c*/ 	.word	0x000344e0
        /*2e10*/ 	.short	0x010a
        /*2e12*/ 	.byte	0x3f
	.zero		1


	//   ....[189]....
        /*2e14*/ 	.word	0x00018060
        /*2e18*/ 	.word	0x00000003
        /*2e1c*/ 	.word	0x000344e8
        /*2e20*/ 	.short	0x010a
        /*2e22*/ 	.byte	0x3f
	.zero		1


	//   ....[190]....
        /*2e24*/ 	.word	0x000180c0
        /*2e28*/ 	.word	0x00000003
        /*2e2c*/ 	.word	0x000344f0
        /*2e30*/ 	.short	0x010a
        /*2e32*/ 	.byte	0x3f
	.zero		1


	//   ....[191]....
        /*2e34*/ 	.word	0x00018120
        /*2e38*/ 	.word	0x00000003
        /*2e3c*/ 	.word	0x000344f8
        /*2e40*/ 	.short	0x010a
        /*2e42*/ 	.byte	0x3f
	.zero		1


	//   ....[192]....
        /*2e44*/ 	.word	0x00018180
        /*2e48*/ 	.word	0x00000003
        /*2e4c*/ 	.word	0x000344e0
        /*2e50*/ 	.short	0x010a
        /*2e52*/ 	.byte	0x3f
	.zero		1


	//   ....[193]....
        /*2e54*/ 	.word	0x000181e0
        /*2e58*/ 	.word	0x00000003
        /*2e5c*/ 	.word	0x000344e8
        /*2e60*/ 	.short	0x010a
        /*2e62*/ 	.byte	0x3f
	.zero		1


	//   ....[194]....
        /*2e64*/ 	.word	0x00018240
        /*2e68*/ 	.word	0x00000003
        /*2e6c*/ 	.word	0x000344f0
        /*2e70*/ 	.short	0x010a
        /*2e72*/ 	.byte	0x3f
	.zero		1


	//   ....[195]....
        /*2e74*/ 	.word	0x000182a0
        /*2e78*/ 	.word	0x00000003
        /*2e7c*/ 	.word	0x000344f8
        /*2e80*/ 	.short	0x010a
        /*2e82*/ 	.byte	0x3f
	.zero		1


	//   ....[196]....
        /*2e84*/ 	.word	0x00018300
        /*2e88*/ 	.word	0x00000003
        /*2e8c*/ 	.word	0x000344e0
        /*2e90*/ 	.short	0x010a
        /*2e92*/ 	.byte	0x3f
	.zero		1


	//   ....[197]....
        /*2e94*/ 	.word	0x00018360
        /*2e98*/ 	.word	0x00000003
        /*2e9c*/ 	.word	0x000344e8
        /*2ea0*/ 	.short	0x010a
        /*2ea2*/ 	.byte	0x3f
	.zero		1


	//   ....[198]....
        /*2ea4*/ 	.word	0x000183c0
        /*2ea8*/ 	.word	0x00000003
        /*2eac*/ 	.word	0x000344f0
        /*2eb0*/ 	.short	0x010a
        /*2eb2*/ 	.byte	0x3f
	.zero		1


	//   ....[199]....
        /*2eb4*/ 	.word	0x00018420
        /*2eb8*/ 	.word	0x00000003
        /*2ebc*/ 	.word	0x000344f8
        /*2ec0*/ 	.short	0x010a
        /*2ec2*/ 	.byte	0x3f
	.zero		1


	//   ....[200]....
        /*2ec4*/ 	.word	0x00018480
        /*2ec8*/ 	.word	0x00000003
        /*2ecc*/ 	.word	0x000344e0
        /*2ed0*/ 	.short	0x010a
        /*2ed2*/ 	.byte	0x3f
	.zero		1


	//   ....[201]....
        /*2ed4*/ 	.word	0x000184e0
        /*2ed8*/ 	.word	0x00000003
        /*2edc*/ 	.word	0x000344e8
        /*2ee0*/ 	.short	0x010a
        /*2ee2*/ 	.byte	0x3f
	.zero		1


	//   ....[202]....
        /*2ee4*/ 	.word	0x00018540
        /*2ee8*/ 	.word	0x00000003
        /*2eec*/ 	.word	0x000344f0
        /*2ef0*/ 	.short	0x010a
        /*2ef2*/ 	.byte	0x3f
	.zero		1


	//   ....[203]....
        /*2ef4*/ 	.word	0x00018610
        /*2ef8*/ 	.word	0x00000008
        /*2efc*/ 	.word	0x000344a0
        /*2f00*/ 	.short	0x010a
        /*2f02*/ 	.byte	0x3f
	.zero		1


	//   ....[204]....
        /*2f04*/ 	.word	0x00018660
        /*2f08*/ 	.word	0x00000003
        /*2f0c*/ 	.word	0x00034400
        /*2f10*/ 	.short	0x010a
        /*2f12*/ 	.byte	0x3f
	.zero		1


	//   ....[205]....
        /*2f14*/ 	.word	0x00018870
        /*2f18*/ 	.word	0x00000007
        /*2f1c*/ 	.word	0x00000000
        /*2f20*/ 	.short	0x010a
        /*2f22*/ 	.byte	0x3f
	.zero		1


	//   ....[206]....
        /*2f24*/ 	.word	0x000188c0
        /*2f28*/ 	.word	0x00000009
        /*2f2c*/ 	.word	0x00000000
        /*2f30*/ 	.short	0x010a
        /*2f32*/ 	.byte	0x3f
	.zero		1


	//   ....[207]....
        /*2f34*/ 	.word	0x00018910
        /*2f38*/ 	.word	0x00000006
        /*2f3c*/ 	.word	0x00000000
        /*2f40*/ 	.short	0x010a
        /*2f42*/ 	.byte	0x3f
	.zero		1


	//   ....[208]....
        /*2f44*/ 	.word	0x00018960
        /*2f48*/ 	.word	0x0000000c
        /*2f4c*/ 	.word	0x00034440
        /*2f50*/ 	.short	0x010a
        /*2f52*/ 	.byte	0x3f
	.zero		1


	//   ....[209]....
        /*2f54*/ 	.word	0x000189b0
        /*2f58*/ 	.word	0x00000003
        /*2f5c*/ 	.word	0x00034440
        /*2f60*/ 	.short	0x010a
        /*2f62*/ 	.byte	0x3f
	.zero		1


	//   ....[210]....
        /*2f64*/ 	.word	0x00018a00
        /*2f68*/ 	.word	0x00000003
        /*2f6c*/ 	.word	0x00034440
        /*2f70*/ 	.short	0x010a
        /*2f72*/ 	.byte	0x3f
	.zero		1


	//   ....[211]....
        /*2f74*/ 	.word	0x00018a50
        /*2f78*/ 	.word	0x00000003
        /*2f7c*/ 	.word	0x00034440
        /*2f80*/ 	.short	0x010a
        /*2f82*/ 	.byte	0x3f
	.zero		1


	//   ....[212]....
        /*2f84*/ 	.word	0x00018aa0
        /*2f88*/ 	.word	0x00000003
        /*2f8c*/ 	.word	0x00034440
        /*2f90*/ 	.short	0x010a
        /*2f92*/ 	.byte	0x3f
	.zero		1


	//   ....[213]....
        /*2f94*/ 	.word	0x00018af0
        /*2f98*/ 	.word	0x00000003
        /*2f9c*/ 	.word	0x00034440
        /*2fa0*/ 	.short	0x010a
        /*2fa2*/ 	.byte	0x3f
	.zero		1


	//   ....[214]....
        /*2fa4*/ 	.word	0x00018b40
        /*2fa8*/ 	.word	0x00000003
        /*2fac*/ 	.word	0x00034440
        /*2fb0*/ 	.short	0x010a
        /*2fb2*/ 	.byte	0x3f
	.zero		1


	//   ....[215]....
        /*2fb4*/ 	.word	0x00018b90
        /*2fb8*/ 	.word	0x00000003
        /*2fbc*/ 	.word	0x00034440
        /*2fc0*/ 	.short	0x010a
        /*2fc2*/ 	.byte	0x3f
	.zero		1


	//----- nvinfo : EIATTR_NUM_MBARRIERS
	.align		4
.L_39:
        /*2fc4*/ 	.byte	0x03, 0x38
        /*2fc6*/ 	.short	0x0026


	//----- nvinfo : EIATTR_EXIT_INSTR_OFFSETS
	.align		4
        /*2fc8*/ 	.byte	0x04, 0x1c
        /*2fca*/ 	.short	(.L_41 - .L_40)


	//   ....[0]....
.L_40:
        /*2fcc*/ 	.word	0x00002fc0


	//   ....[1]....
        /*2fd0*/ 	.word	0x000031f0


	//   ....[2]....
        /*2fd4*/ 	.word	0x00003360


	//   ....[3]....
        /*2fd8*/ 	.word	0x00010ed0


	//   ....[4]....
        /*2fdc*/ 	.word	0x00010f70


	//   ....[5]....
        /*2fe0*/ 	.word	0x00013600


	//   ....[6]....
        /*2fe4*/ 	.word	0x00015150


	//   ....[7]....
        /*2fe8*/ 	.word	0x00017470


	//----- nvinfo : EIATTR_MAX_THREADS
	.align		4
.L_41:
        /*2fec*/ 	.byte	0x04, 0x05
        /*2fee*/ 	.short	(.L_43 - .L_42)
.L_42:
        /*2ff0*/ 	.word	0x00000180
        /*2ff4*/ 	.word	0x00000001
        /*2ff8*/ 	.word	0x00000001


	//----- nvinfo : EIATTR_CRS_STACK_SIZE
	.align		4
.L_43:
        /*2ffc*/ 	.byte	0x04, 0x1e
        /*2ffe*/ 	.short	(.L_45 - .L_44)
.L_44:
        /*3000*/ 	.word	0x00000000


	//----- nvinfo : EIATTR_CBANK_PARAM_SIZE
	.align		4
.L_45:
        /*3004*/ 	.byte	0x03, 0x19
        /*3006*/ 	.short	0x0770


	//----- nvinfo : EIATTR_PARAM_CBANK
	.align		4
        /*3008*/ 	.byte	0x04, 0x0a
        /*300a*/ 	.short	(.L_47 - .L_46)
	.align		4
.L_46:
        /*300c*/ 	.word	index@(.nv.constant0._ZN7cutlass13device_kernelINS_4gemm6kernel13GemmUniversalINS1_17GroupProblemShapeIN4cute5tupleIJiiiEEEEENS1_10collective13CollectiveMmaINS1_39MainloopSm90ArrayTmaGmmaWarpSpecializedILi4ENS6_IJNS5_1CILi2EEENSC_ILi1EEESE_EEENS1_52KernelPtrArrayTmaWarpSpecializedPingpongFP8FastAccumEEENS6_IJNSC_ILi256EEENSC_ILi128EEESJ_EEENS_12float_e4m3_tEPNS6_IJlSE_NSC_ILi0EEEEEESL_SO_NS5_8TiledMMAINS5_8MMA_AtomIJNS5_4SM904GMMA31MMA_64x128x32_F32E4M3E4M3_SS_TNILNSS_7ScaleInE1ELSU_1EEEEEENS5_6LayoutINS6_IJSE_SE_SE_EEENS6_IJSM_SM_SM_EEEEENS6_IJNS5_10UnderscoreES11_S11_EEEEENS5_13SM90_TMA_LOADENS5_14ComposedLayoutINS5_7SwizzleILi3ELi4ELi3EEENS5_18smem_ptr_flag_bitsILi8EEENSX_INS6_IJNSC_ILi8EEESJ_EEENS6_IJSJ_SE_EEEEEEEvNS5_8identityENS5_23SM90_TMA_LOAD_MULTICASTES1E_vS1F_EENS_8epilogue10collective18CollectiveEpilogueINS1I_30Sm90PtrArrayTmaWarpSpecializedILi4ELi2ELi16ELb1ELb0ELi2EEEJSK_NS6_IJNSC_ILi64EEENSC_ILi32EEEEEENS_6half_tEPNS6_IJSE_lSM_EEES1Q_S1S_NS1I_6fusion15FusionCallbacksIS1M_NS1T_17LinearCombinationIS1Q_fS1Q_fLNS_15FloatRoundStyleE2EEESK_S1P_JEEES14_NS15_IS17_NS18_ILi16EEENSX_INS6_IJS1N_S1A_EEENS6_IJSE_S1N_EEEEEEENS5_17SM75_U16x8_LDSM_TENS5_14SM90_TMA_STOREES23_NS5_17SM90_U16x8_STSM_TENS5_9Copy_AtomIJNS5_17SM90_U32x4_STSM_NES1Q_EEEvEEEvvEEEEvNT_6ParamsE)
        /*3010*/ 	.short	0x0210
        /*3012*/ 	.short	0x0770


	//----- nvinfo : EIATTR_SW_WAR
	.align		4
.L_47:
        /*3014*/ 	.byte	0x04, 0x36
        /*3016*/ 	.short	(.L_49 - .L_48)
.L_48:
        /*3018*/ 	.word	0x00000008
.L_49:


//--------------------- .nv.callgraph             --------------------------
	.section	.nv.callgraph,"",@"SHT_CUDA_CALLGRAPH"
	.align	4
	.sectionentsize	8
	.align		4
        /*0000*/ 	.word	0x00000000
	.align		4
        /*0004*/ 	.word	0xffffffff
	.align		4
        /*0008*/ 	.word	index@(_ZN7cutlass13device_kernelINS_4gemm6kernel13GemmUniversalINS1_17GroupProblemShapeIN4cute5tupleIJiiiEEEEENS1_10collective13CollectiveMmaINS1_39MainloopSm90ArrayTmaGmmaWarpSpecializedILi4ENS6_IJNS5_1CILi2EEENSC_ILi1EEESE_EEENS1_52KernelPtrArrayTmaWarpSpecializedPingpongFP8FastAccumEEENS6_IJNSC_ILi256EEENSC_ILi128EEESJ_EEENS_12float_e4m3_tEPNS6_IJlSE_NSC_ILi0EEEEEESL_SO_NS5_8TiledMMAINS5_8MMA_AtomIJNS5_4SM904GMMA31MMA_64x128x32_F32E4M3E4M3_SS_TNILNSS_7ScaleInE1ELSU_1EEEEEENS5_6LayoutINS6_IJSE_SE_SE_EEENS6_IJSM_SM_SM_EEEEENS6_IJNS5_10UnderscoreES11_S11_EEEEENS5_13SM90_TMA_LOADENS5_14ComposedLayoutINS5_7SwizzleILi3ELi4ELi3EEENS5_18smem_ptr_flag_bitsILi8EEENSX_INS6_IJNSC_ILi8EEESJ_EEENS6_IJSJ_SE_EEEEEEEvNS5_8identityENS5_23SM90_TMA_LOAD_MULTICASTES1E_vS1F_EENS_8epilogue10collective18CollectiveEpilogueINS1I_30Sm90PtrArrayTmaWarpSpecializedILi4ELi2ELi16ELb1ELb0ELi2EEEJSK_NS6_IJNSC_ILi64EEENSC_ILi32EEEEEENS_6half_tEPNS6_IJSE_lSM_EEES1Q_S1S_NS1I_6fusion15FusionCallbacksIS1M_NS1T_17LinearCombinationIS1Q_fS1Q_fLNS_15FloatRoundStyleE2EEESK_S1P_JEEES14_NS15_IS17_NS18_ILi16EEENSX_INS6_IJS1N_S1A_EEENS6_IJSE_S1N_EEEEEEENS5_17SM75_U16x8_LDSM_TENS5_14SM90_TMA_STOREES23_NS5_17SM90_U16x8_STSM_TENS5_9Copy_AtomIJNS5_17SM90_U32x4_STSM_NES1Q_EEEvEEEvvEEEEvNT_6ParamsE)
	.align		4
        /*000c*/ 	.word	index@(__assertfail)
	.align		4
        /*0010*/ 	.word	0x00000000
	.align		4
        /*0014*/ 	.word	0xfffffffe
	.align		4
        /*0018*/ 	.word	0x00000000
	.align		4
        /*001c*/ 	.word	0xfffffffd
	.align		4
        /*0020*/ 	.word	0x00000000
	.align		4
        /*0024*/ 	.word	0xfffffffc


//--------------------- .nv.constant4             --------------------------
	.section	.nv.constant4,"a",@progbits
	.align	8
	.align		8
.nv.constant4:
        /*0000*/ 	.dword	__assertfail
	.align		8
        /*0008*/ 	.dword	__unnamed_1
	.align		8
        /*0010*/ 	.dword	_ZN39_INTERNAL_457baae6_4_k_cu_441832a6_29824cuda3std3__45__cpo5beginE
	.align		8
        /*0018*/ 	.dword	_ZN39_INTERNAL_457baae6_4_k_cu_441832a6_29824cuda3std3__45__cpo3endE
	.align		8
        /*0020*/ 	.dword	_ZN39_INTERNAL_457baae6_4_k_cu_441832a6_29824cuda3std3__45__cpo6cbeginE
	.align		8
        /*0028*/ 	.dword	_ZN39_INTERNAL_457baae6_4_k_cu_441832a6_29824cuda3std3__45__cpo4cendE
	.align		8
        /*0030*/ 	.dword	_ZN39_INTERNAL_457baae6_4_k_cu_441832a6_29824cuda3std3__441_GLOBAL__N__457baae6_4_k_cu_441832a6_29826ignoreE
	.align		8
        /*0038*/ 	.dword	_ZN39_INTERNAL_457baae6_4_k_cu_441832a6_29824cuda3std3__419piecewise_constructE
	.align		8
        /*0040*/ 	.dword	_ZN39_INTERNAL_457baae6_4_k_cu_441832a6_29824cuda3std3__48in_placeE
	.align		8
        /*0048*/ 	.dword	_ZN39_INTERNAL_457baae6_4_k_cu_441832a6_29824cuda3std6ranges3__45__cpo4swapE
	.align		8
        /*0050*/ 	.dword	_ZN39_INTERNAL_457baae6_4_k_cu_441832a6_29824cuda3std6ranges3__45__cpo9iter_moveE
	.align		8
        /*0058*/ 	.dword	_ZN39_INTERNAL_457baae6_4_k_cu_441832a6_29824cute7productE
	.align		8
        /*0060*/ 	.dword	_ZN39_INTERNAL_457baae6_4_k_cu_441832a6_29824cute1_E
	.align		8
        /*0068*/ 	.dword	$str$24
	.align		8
        /*0070*/ 	.dword	$str$25


//--------------------- .text._ZN7cutlass13device_kernelINS_4gemm6kernel13GemmUniversalINS1_17GroupProblemShapeIN4cute5tupleIJiiiEEEEENS1_10collective13CollectiveMmaINS1_39MainloopSm90ArrayTmaGmmaWarpSpecializedILi4ENS6_IJNS5_1CILi2EEENSC_ILi1EEESE_EEENS1_52KernelPtrArrayTmaWarpSpecializedPingpongFP8FastAccumEEENS6_IJNSC_ILi256EEENSC_ILi128EEESJ_EEENS_12float_e4m3_tEPNS6_IJlSE_NSC_ILi0EEEEEESL_SO_NS5_8TiledMMAINS5_8MMA_AtomIJNS5_4SM904GMMA31MMA_64x128x32_F32E4M3E4M3_SS_TNILNSS_7ScaleInE1ELSU_1EEEEEENS5_6LayoutINS6_IJSE_SE_SE_EEENS6_IJSM_SM_SM_EEEEENS6_IJNS5_10UnderscoreES11_S11_EEEEENS5_13SM90_TMA_LOADENS5_14ComposedLayoutINS5_7SwizzleILi3ELi4ELi3EEENS5_18smem_ptr_flag_bitsILi8EEENSX_INS6_IJNSC_ILi8EEESJ_EEENS6_IJSJ_SE_EEEEEEEvNS5_8identityENS5_23SM90_TMA_LOAD_MULTICASTES1E_vS1F_EENS_8epilogue10collective18CollectiveEpilogueINS1I_30Sm90PtrArrayTmaWarpSpecializedILi4ELi2ELi16ELb1ELb0ELi2EEEJSK_NS6_IJNSC_ILi64EEENSC_ILi32EEEEEENS_6half_tEPNS6_IJSE_lSM_EEES1Q_S1S_NS1I_6fusion15FusionCallbacksIS1M_NS1T_17LinearCombinationIS1Q_fS1Q_fLNS_15FloatRoundStyleE2EEESK_S1P_JEEES14_NS15_IS17_NS18_ILi16EEENSX_INS6_IJS1N_S1A_EEENS6_IJSE_S1N_EEEEEEENS5_17SM75_U16x8_LDSM_TENS5_14SM90_TMA_STOREES23_NS5_17SM90_U16x8_STSM_TENS5_9Copy_AtomIJNS5_17SM90_U32x4_STSM_NES1Q_EEEvEEEvvEEEEvNT_6ParamsE --------------------------
	.section	.text._ZN7cutlass13device_kernelINS_4gemm6kernel13GemmUniversalINS1_17GroupProblemShapeIN4cute5tupleIJiiiEEEEENS1_10collective13CollectiveMmaINS1_39MainloopSm90ArrayTmaGmmaWarpSpecializedILi4ENS6_IJNS5_1CILi2EEENSC_ILi1EEESE_EEENS1_52KernelPtrArrayTmaWarpSpecializedPingpongFP8FastAccumEEENS6_IJNSC_ILi256EEENSC_ILi128EEESJ_EEENS_12float_e4m3_tEPNS6_IJlSE_NSC_ILi0EEEEEESL_SO_NS5_8TiledMMAINS5_8MMA_AtomIJNS5_4SM904GMMA31MMA_64x128x32_F32E4M3E4M3_SS_TNILNSS_7ScaleInE1ELSU_1EEEEEENS5_6LayoutINS6_IJSE_SE_SE_EEENS6_IJSM_SM_SM_EEEEENS6_IJNS5_10UnderscoreES11_S11_EEEEENS5_13SM90_TMA_LOADENS5_14ComposedLayoutINS5_7SwizzleILi3ELi4ELi3EEENS5_18smem_ptr_flag_bitsILi8EEENSX_INS6_IJNSC_ILi8EEESJ_EEENS6_IJSJ_SE_EEEEEEEvNS5_8identityENS5_23SM90_TMA_LOAD_MULTICASTES1E_vS1F_EENS_8epilogue10collective18CollectiveEpilogueINS1I_30Sm90PtrArrayTmaWarpSpecializedILi4ELi2ELi16ELb1ELb0ELi2EEEJSK_NS6_IJNSC_ILi64EEENSC_ILi32EEEEEENS_6half_tEPNS6_IJSE_lSM_EEES1Q_S1S_NS1I_6fusion15FusionCallbacksIS1M_NS1T_17LinearCombinationIS1Q_fS1Q_fLNS_15FloatRoundStyleE2EEESK_S1P_JEEES14_NS15_IS17_NS18_ILi16EEENSX_INS6_IJS1N_S1A_EEENS6_IJSE_S1N_EEEEEEENS5_17SM75_U16x8_LDSM_TENS5_14SM90_TMA_STOREES23_NS5_17SM90_U16x8_STSM_TENS5_9Copy_AtomIJNS5_17SM90_U32x4_STSM_NES1Q_EEEvEEEvvEEEEvNT_6ParamsE,"ax",@progbits
	.align	128
.text._ZN7cutlass13device_kernelINS_4gemm6kernel13GemmUniversalINS1_17GroupProblemShapeIN4cute5tupleIJiiiEEEEENS1_10collective13CollectiveMmaINS1_39MainloopSm90ArrayTmaGmmaWarpSpecializedILi4ENS6_IJNS5_1CILi2EEENSC_ILi1EEESE_EEENS1_52KernelPtrArrayTmaWarpSpecializedPingpongFP8FastAccumEEENS6_IJNSC_ILi256EEENSC_ILi128EEESJ_EEENS_12float_e4m3_tEPNS6_IJlSE_NSC_ILi0EEEEEESL_SO_NS5_8TiledMMAINS5_8MMA_AtomIJNS5_4SM904GMMA31MMA_64x128x32_F32E4M3E4M3_SS_TNILNSS_7ScaleInE1ELSU_1EEEEEENS5_6LayoutINS6_IJSE_SE_SE_EEENS6_IJSM_SM_SM_EEEEENS6_IJNS5_10UnderscoreES11_S11_EEEEENS5_13SM90_TMA_LOADENS5_14ComposedLayoutINS5_7SwizzleILi3ELi4ELi3EEENS5_18smem_ptr_flag_bitsILi8EEENSX_INS6_IJNSC_ILi8EEESJ_EEENS6_IJSJ_SE_EEEEEEEvNS5_8identityENS5_23SM90_TMA_LOAD_MULTICASTES1E_vS1F_EENS_8epilogue10collective18CollectiveEpilogueINS1I_30Sm90PtrArrayTmaWarpSpecializedILi4ELi2ELi16ELb1ELb0ELi2EEEJSK_NS6_IJNSC_ILi64EEENSC_ILi32EEEEEENS_6half_tEPNS6_IJSE_lSM_EEES1Q_S1S_NS1I_6fusion15FusionCallbacksIS1M_NS1T_17LinearCombinationIS1Q_fS1Q_fLNS_15FloatRoundStyleE2EEESK_S1P_JEEES14_NS15_IS17_NS18_ILi16EEENSX_INS6_IJS1N_S1A_EEENS6_IJSE_S1N_EEEEEEENS5_17SM75_U16x8_LDSM_TENS5_14SM90_TMA_STOREES23_NS5_17SM90_U16x8_STSM_TENS5_9Copy_AtomIJNS5_17SM90_U32x4_STSM_NES1Q_EEEvEEEvvEEEEvNT_6ParamsE:
        .type           _ZN7cutlass13device_kernelINS_4gemm6kernel13GemmUniversalINS1_17GroupProblemShapeIN4cute5tupleIJiiiEEEEENS1_10collective13CollectiveMmaINS1_39MainloopSm90ArrayTmaGmmaWarpSpecializedILi4ENS6_IJNS5_1CILi2EEENSC_ILi1EEESE_EEENS1_52KernelPtrArrayTmaWarpSpecializedPingpongFP8FastAccumEEENS6_IJNSC_ILi256EEENSC_ILi128EEESJ_EEENS_12float_e4m3_tEPNS6_IJlSE_NSC_ILi0EEEEEESL_SO_NS5_8TiledMMAINS5_8MMA_AtomIJNS5_4SM904GMMA31MMA_64x128x32_F32E4M3E4M3_SS_TNILNSS_7ScaleInE1ELSU_1EEEEEENS5_6LayoutINS6_IJSE_SE_SE_EEENS6_IJSM_SM_SM_EEEEENS6_IJNS5_10UnderscoreES11_S11_EEEEENS5_13SM90_TMA_LOADENS5_14ComposedLayoutINS5_7SwizzleILi3ELi4ELi3EEENS5_18smem_ptr_flag_bitsILi8EEENSX_INS6_IJNSC_ILi8EEESJ_EEENS6_IJSJ_SE_EEEEEEEvNS5_8identityENS5_23SM90_TMA_LOAD_MULTICASTES1E_vS1F_EENS_8epilogue10collective18CollectiveEpilogueINS1I_30Sm90PtrArrayTmaWarpSpecializedILi4ELi2ELi16ELb1ELb0ELi2EEEJSK_NS6_IJNSC_ILi64EEENSC_ILi32EEEEEENS_6half_tEPNS6_IJSE_lSM_EEES1Q_S1S_NS1I_6fusion15FusionCallbacksIS1M_NS1T_17LinearCombinationIS1Q_fS1Q_fLNS_15FloatRoundStyleE2EEESK_S1P_JEEES14_NS15_IS17_NS18_ILi16EEENSX_INS6_IJS1N_S1A_EEENS6_IJSE_S1N_EEEEEEENS5_17SM75_U16x8_LDSM_TENS5_14SM90_TMA_STOREES23_NS5_17SM90_U16x8_STSM_TENS5_9Copy_AtomIJNS5_17SM90_U32x4_STSM_NES1Q_EEEvEEEvvEEEEvNT_6ParamsE,@function
        .size           _ZN7cutlass13device_kernelINS_4gemm6kernel13GemmUniversalINS1_17GroupProblemShapeIN4cute5tupleIJiiiEEEEENS1_10collective13CollectiveMmaINS1_39MainloopSm90ArrayTmaGmmaWarpSpecializedILi4ENS6_IJNS5_1CILi2EEENSC_ILi1EEESE_EEENS1_52KernelPtrArrayTmaWarpSpecializedPingpongFP8FastAccumEEENS6_IJNSC_ILi256EEENSC_ILi128EEESJ_EEENS_12float_e4m3_tEPNS6_IJlSE_NSC_ILi0EEEEEESL_SO_NS5_8TiledMMAINS5_8MMA_AtomIJNS5_4SM904GMMA31MMA_64x128x32_F32E4M3E4M3_SS_TNILNSS_7ScaleInE1ELSU_1EEEEEENS5_6LayoutINS6_IJSE_SE_SE_EEENS6_IJSM_SM_SM_EEEEENS6_IJNS5_10UnderscoreES11_S11_EEEEENS5_13SM90_TMA_LOADENS5_14ComposedLayoutINS5_7SwizzleILi3ELi4ELi3EEENS5_18smem_ptr_flag_bitsILi8EEENSX_INS6_IJNSC_ILi8EEESJ_EEENS6_IJSJ_SE_EEEEEEEvNS5_8identityENS5_23SM90_TMA_LOAD_MULTICASTES1E_vS1F_EENS_8epilogue10collective18CollectiveEpilogueINS1I_30Sm90PtrArrayTmaWarpSpecializedILi4ELi2ELi16ELb1ELb0ELi2EEEJSK_NS6_IJNSC_ILi64EEENSC_ILi32EEEEEENS_6half_tEPNS6_IJSE_lSM_EEES1Q_S1S_NS1I_6fusion15FusionCallbacksIS1M_NS1T_17LinearCombinationIS1Q_fS1Q_fLNS_15FloatRoundStyleE2EEESK_S1P_JEEES14_NS15_IS17_NS18_ILi16EEENSX_INS6_IJS1N_S1A_EEENS6_IJSE_S1N_EEEEEEENS5_17SM75_U16x8_LDSM_TENS5_14SM90_TMA_STOREES23_NS5_17SM90_U16x8_STSM_TENS5_9Copy_AtomIJNS5_17SM90_U32x4_STSM_NES1Q_EEEvEEEvvEEEEvNT_6ParamsE,(.L_x_432 - _ZN7cutlass13device_kernelINS_4gemm6kernel13GemmUniversalINS1_17GroupProblemShapeIN4cute5tupleIJiiiEEEEENS1_10collective13CollectiveMmaINS1_39MainloopSm90ArrayTmaGmmaWarpSpecializedILi4ENS6_IJNS5_1CILi2EEENSC_ILi1EEESE_EEENS1_52KernelPtrArrayTmaWarpSpecializedPingpongFP8FastAccumEEENS6_IJNSC_ILi256EEENSC_ILi128EEESJ_EEENS_12float_e4m3_tEPNS6_IJlSE_NSC_ILi0EEEEEESL_SO_NS5_8TiledMMAINS5_8MMA_AtomIJNS5_4SM904GMMA31MMA_64x128x32_F32E4M3E4M3_SS_TNILNSS_7ScaleInE1ELSU_1EEEEEENS5_6LayoutINS6_IJSE_SE_SE_EEENS6_IJSM_SM_SM_EEEEENS6_IJNS5_10UnderscoreES11_S11_EEEEENS5_13SM90_TMA_LOADENS5_14ComposedLayoutINS5_7SwizzleILi3ELi4ELi3EEENS5_18smem_ptr_flag_bitsILi8EEENSX_INS6_IJNSC_ILi8EEESJ_EEENS6_IJSJ_SE_EEEEEEEvNS5_8identityENS5_23SM90_TMA_LOAD_MULTICASTES1E_vS1F_EENS_8epilogue10collective18CollectiveEpilogueINS1I_30Sm90PtrArrayTmaWarpSpecializedILi4ELi2ELi16ELb1ELb0ELi2EEEJSK_NS6_IJNSC_ILi64EEENSC_ILi32EEEEEENS_6half_tEPNS6_IJSE_lSM_EEES1Q_S1S_NS1I_6fusion15FusionCallbacksIS1M_NS1T_17LinearCombinationIS1Q_fS1Q_fLNS_15FloatRoundStyleE2EEESK_S1P_JEEES14_NS15_IS17_NS18_ILi16EEENSX_INS6_IJS1N_S1A_EEENS6_IJSE_S1N_EEEEEEENS5_17SM75_U16x8_LDSM_TENS5_14SM90_TMA_STOREES23_NS5_17SM90_U16x8_STSM_TENS5_9Copy_AtomIJNS5_17SM90_U32x4_STSM_NES1Q_EEEvEEEvvEEEEvNT_6ParamsE)
        .other          _ZN7cutlass13device_kernelINS_4gemm6kernel13GemmUniversalINS1_17GroupProblemShapeIN4cute5tupleIJiiiEEEEENS1_10collective13CollectiveMmaINS1_39MainloopSm90ArrayTmaGmmaWarpSpecializedILi4ENS6_IJNS5_1CILi2EEENSC_ILi1EEESE_EEENS1_52KernelPtrArrayTmaWarpSpecializedPingpongFP8FastAccumEEENS6_IJNSC_ILi256EEENSC_ILi128EEESJ_EEENS_12float_e4m3_tEPNS6_IJlSE_NSC_ILi0EEEEEESL_SO_NS5_8TiledMMAINS5_8MMA_AtomIJNS5_4SM904GMMA31MMA_64x128x32_F32E4M3E4M3_SS_TNILNSS_7ScaleInE1ELSU_1EEEEEENS5_6LayoutINS6_IJSE_SE_SE_EEENS6_IJSM_SM_SM_EEEEENS6_IJNS5_10UnderscoreES11_S11_EEEEENS5_13SM90_TMA_LOADENS5_14ComposedLayoutINS5_7SwizzleILi3ELi4ELi3EEENS5_18smem_ptr_flag_bitsILi8EEENSX_INS6_IJNSC_ILi8EEESJ_EEENS6_IJSJ_SE_EEEEEEEvNS5_8identityENS5_23SM90_TMA_LOAD_MULTICASTES1E_vS1F_EENS_8epilogue10collective18CollectiveEpilogueINS1I_30Sm90PtrArrayTmaWarpSpecializedILi4ELi2ELi16ELb1ELb0ELi2EEEJSK_NS6_IJNSC_ILi64EEENSC_ILi32EEEEEENS_6half_tEPNS6_IJSE_lSM_EEES1Q_S1S_NS1I_6fusion15FusionCallbacksIS1M_NS1T_17LinearCombinationIS1Q_fS1Q_fLNS_15FloatRoundStyleE2EEESK_S1P_JEEES14_NS15_IS17_NS18_ILi16EEENSX_INS6_IJS1N_S1A_EEENS6_IJSE_S1N_EEEEEEENS5_17SM75_U16x8_LDSM_TENS5_14SM90_TMA_STOREES23_NS5_17SM90_U16x8_STSM_TENS5_9Copy_AtomIJNS5_17SM90_U32x4_STSM_NES1Q_EEEvEEEvvEEEEvNT_6ParamsE,@"STO_CUDA_ENTRY STV_DEFAULT"
_ZN7cutlass13device_kernelINS_4gemm6kernel13GemmUniversalINS1_17GroupProblemShapeIN4cute5tupleIJiiiEEEEENS1_10collective13CollectiveMmaINS1_39MainloopSm90ArrayTmaGmmaWarpSpecializedILi4ENS6_IJNS5_1CILi2EEENSC_ILi1EEESE_EEENS1_52KernelPtrArrayTmaWarpSpecializedPingpongFP8FastAccumEEENS6_IJNSC_ILi256EEENSC_ILi128EEESJ_EEENS_12float_e4m3_tEPNS6_IJlSE_NSC_ILi0EEEEEESL_SO_NS5_8TiledMMAINS5_8MMA_AtomIJNS5_4SM904GMMA31MMA_64x128x32_F32E4M3E4M3_SS_TNILNSS_7ScaleInE1ELSU_1EEEEEENS5_6LayoutINS6_IJSE_SE_SE_EEENS6_IJSM_SM_SM_EEEEENS6_IJNS5_10UnderscoreES11_S11_EEEEENS5_13SM90_TMA_LOADENS5_14ComposedLayoutINS5_7SwizzleILi3ELi4ELi3EEENS5_18smem_ptr_flag_bitsILi8EEENSX_INS6_IJNSC_ILi8EEESJ_EEENS6_IJSJ_SE_EEEEEEEvNS5_8identityENS5_23SM90_TMA_LOAD_MULTICASTES1E_vS1F_EENS_8epilogue10collective18CollectiveEpilogueINS1I_30Sm90PtrArrayTmaWarpSpecializedILi4ELi2ELi16ELb1ELb0ELi2EEEJSK_NS6_IJNSC_ILi64EEENSC_ILi32EEEEEENS_6half_tEPNS6_IJSE_lSM_EEES1Q_S1S_NS1I_6fusion15FusionCallbacksIS1M_NS1T_17LinearCombinationIS1Q_fS1Q_fLNS_15FloatRoundStyleE2EEESK_S1P_JEEES14_NS15_IS17_NS18_ILi16EEENSX_INS6_IJS1N_S1A_EEENS6_IJSE_S1N_EEEEEEENS5_17SM75_U16x8_LDSM_TENS5_14SM90_TMA_STOREES23_NS5_17SM90_U16x8_STSM_TENS5_9Copy_AtomIJNS5_17SM90_U32x4_STSM_NES1Q_EEEvEEEvvEEEEvNT_6ParamsE:
[----:B------:R-:W1:Y:S02]  /*0000*/  LDC R1, c[0x0][0x28] ;  /* 0x00000a00ff017b82 */ /* 0x000e640000000800 */
[----:B-1----:R-:W-:-:S06]  /*0010*/  VIADD R1, R1, 0xfffffaf8 ;  /* 0xfffffaf801017836 */ /* 0x002fcc0000000000 */
[----:B------:R-:W1:Y:S01]  /*0020*/  LDC.64 R4, c[0x0][0x918] ;  /* 0x00024600ff047b82 */ /* 0x000e620000000a00 */
[----:B------:R-:W-:Y:S01]  /*0030*/  ULDC.64 UR38, c[0x0][0x208] ;  /* 0x0000820000267ab9 */ /* 0x000fe20000000a00 */
[----:B------:R-:W2:Y:S01]  /*0040*/  S2R R20, SR_TID.X ;  /* 0x0000000000147919 */ /* 0x000ea20000002100 */
[----:B------:R-:W-:Y:S01]  /*0050*/  ULDC UR4, c[0x0][0x910] ;  /* 0x0002440000047ab9 */ /* 0x000fe20000000800 */
[----:B------:R-:W-:Y:S01]  /*0060*/  ULDC.64 UR20, c[0x0][0x8d0] ;  /* 0x0002340000147ab9 */ /* 0x000fe20000000a00 */
[----:B------:R-:W-:Y:S01]  /*0070*/  ULDC.64 UR14, c[0x0][0x8c8] ;  /* 0x00023200000e7ab9 */ /* 0x000fe20000000a00 */
[----:B------:R-:W-:Y:S01]  /*0080*/  MOV R8, RZ ;  /* 0x000000ff00087202 */ /* 0x000fe20000000f00 */
[----:B------:R-:W-:Y:S01]  /*0090*/  IMAD.MOV.U32 R0, RZ, RZ, RZ ;  /* 0x000000ffff007224 */ /* 0x000fe200078e00ff */
[----:B------:R-:W3:Y:S01]  /*00a0*/  S2UR UR25, SR_CTAID.Y ;  /* 0x00000000001979c3 */ /* 0x000ee20000002600 */
[----:B------:R-:W-:Y:S01]  /*00b0*/  ULDC.64 UR16, c[0x0][0x8e0] ;  /* 0x0002380000107ab9 */ /* 0x000fe20000000a00 */
[----:B------:R-:W-:Y:S01]  /*00c0*/  ULDC.64 UR22, c[0x0][0x8e8] ;  /* 0x00023a0000167ab9 */ /* 0x000fe20000000a00 */
[----:B-1----:R-:W4:Y:S01]  /*00d0*/  LDG.E R7, desc[UR38][R4.64] ;  /* 0x0000002604077981 */ /* 0x002f22000c1e1900 */
[----:B------:R-:W-:-:S03]  /*00e0*/  IMAD.U32 R12, RZ, RZ, UR4 ;  /* 0x00000004ff0c7e24 */ /* 0x000fc6000f8e00ff */
[----:B------:R-:W4:Y:S01]  /*00f0*/  LDG.E R6, desc[UR38][R4.64+0x4] ;  /* 0x0000042604067981 */ /* 0x000f22000c1e1900 */
[----:B--2---:R-:W-:Y:S01]  /*0100*/  LOP3.LUT R21, R20, 0x1f, RZ, 0xc0, !PT ;  /* 0x0000001f14157812 */ /* 0x004fe200078ec0ff */
[----:B------:R-:W-:Y:S01]  /*0110*/  UISETP.NE.U32.AND UP0, UPT, UR20, URZ, UPT ;  /* 0x0000003f1400728c */ /* 0x000fe2000bf05070 */
[----:B------:R-:W1:Y:S01]  /*0120*/  S2UR UR52, SR_CTAID.X ;  /* 0x00000000003479c3 */ /* 0x000e620000002500 */
[----:B------:R-:W-:Y:S01]  /*0130*/  ULDC UR4, c[0x0][0x908] ;  /* 0x0002420000047ab9 */ /* 0x000fe20000000800 */
[----:B------:R-:W-:Y:S01]  /*0140*/  ISETP.GE.AND P0, PT, R21, R12, PT ;  /* 0x0000000c1500720c */ /* 0x000fe20003f06270 */
[----:B------:R-:W-:Y:S02]  /*0150*/  UISETP.NE.AND.EX UP0, UPT, UR21, URZ, UPT, UP0 ;  /* 0x0000003f1500728c */ /* 0x000fe4000bf05300 */
[----:B------:R-:W-:-:S09]  /*0160*/  UISETP.NE.AND UP3, UPT, UR4, 0x1, UPT ;  /* 0x000000010400788c */ /* 0x000fd2000bf65270 */
[----:B------:R-:W-:Y:S01]  /*0170*/  @UP0 ULDC UR24, c[0x0][0x8dc] ;  /* 0x0002370000180ab9 */ /* 0x000fe20000000800 */
[----:B------:R-:W2:Y:S01]  /*0180*/  @!P0 LDC.64 R2, c[0x0][0x918] ;  /* 0x00024600ff028b82 */ /* 0x000ea20000000a00 */
[----:B---3--:R-:W-:Y:S01]  /*0190*/  @UP3 UMOV UR6, UR25 ;  /* 0x0000001900063c82 */ /* 0x008fe20008000000 */
[----:B------:R-:W-:Y:S01]  /*01a0*/  @UP3 ULDC UR8, c[0x0][0x10] ;  /* 0x0000040000083ab9 */ /* 0x000fe20000000800 */
[----:B------:R-:W-:Y:S01]  /*01b0*/  @UP3 UMOV UR4, UR6 ;  /* 0x0000000600043c82 */ /* 0x000fe20008000000 */
[----:B------:R-:W-:Y:S01]  /*01c0*/  @UP3 UMOV UR5, URZ ;  /* 0x0000003f00053c82 */ /* 0x000fe20008000000 */
[----:B------:R-:W-:Y:S01]  /*01d0*/  @!UP3 UMOV UR6, UR25 ;  /* 0x000000190006bc82 */ /* 0x000fe20008000000 */
[----:B-1----:R-:W-:Y:S01]  /*01e0*/  @UP3 UIMAD.WIDE.U32 UR8, UR52, UR8, UR4 ;  /* 0x00000008340832a5 */ /* 0x002fe2000f8e0004 */
[----:B------:R-:W-:Y:S01]  /*01f0*/  @UP3 UMOV UR7, URZ ;  /* 0x0000003f00073c82 */ /* 0x000fe20008000000 */
[----:B--2---:R-:W-:-:S05]  /*0200*/  @!P0 IMAD.WIDE.U32 R2, R21, 0xc, R2 ;  /* 0x0000000c15028825 */ /* 0x004fca00078e0002 */
[----:B------:R1:W5:Y:S04]  /*0210*/  @!P0 LDG.E R8, desc[UR38][R2.64] ;  /* 0x0000002602088981 */ /* 0x000368000c1e1900 */
[----:B------:R1:W5:Y:S01]  /*0220*/  @!P0 LDG.E R0, desc[UR38][R2.64+0x4] ;  /* 0x0000042602008981 */ /* 0x000362000c1e1900 */
[----:B------:R-:W-:Y:S01]  /*0230*/  ISETP.NE.U32.AND P0, PT, RZ, UR22, PT ;  /* 0x00000016ff007c0c */ /* 0x000fe2000bf05070 */
[----:B------:R-:W-:-:S03]  /*0240*/  @!UP3 ULDC UR10, c[0x0][0xc] ;  /* 0x00000300000abab9 */ /* 0x000fc60000000800 */
[----:B------:R-:W-:Y:S01]  /*0250*/  ISETP.NE.AND.EX P0, PT, RZ, UR23, PT, P0 ;  /* 0x00000017ff007c0c */ /* 0x000fe2000bf05300 */
[----:B------:R-:W-:Y:S01]  /*0260*/  UMOV UR53, URZ ;  /* 0x0000003f00357c82 */ /* 0x000fe20008000000 */
[----:B------:R-:W-:Y:S01]  /*0270*/  @UP3 UIADD3 UR7, UR9, UR7, URZ ;  /* 0x0000000709073290 */ /* 0x000fe2000fffe03f */
[----:B----4-:R-:W-:Y:S02]  /*0280*/  R2UR UR12, R7 ;  /* 0x00000000070c72ca */ /* 0x010fe400000e0000 */
[----:B------:R-:W-:-:S11]  /*0290*/  R2UR UR26, R6 ;  /* 0x00000000061a72ca */ /* 0x000fd600000e0000 */
[----:B------:R-:W-:-:S04]  /*02a0*/  UIADD3 UR11, UP1, UR12, UR14, URZ ;  /* 0x0000000e0c0b7290 */ /* 0x000fc8000ff3e03f */
[----:B------:R-:W-:Y:S02]  /*02b0*/  ULEA.HI.X.SX32 UR12, UR12, UR15, 0x1, UP1 ;  /* 0x0000000f0c0c7291 */ /* 0x000fe400088f0e3f */
[----:B------:R-:W-:-:S04]  /*02c0*/  UIADD3 UR11, UP1, UR11, -0x1, URZ ;  /* 0xffffffff0b0b7890 */ /* 0x000fc8000ff3e03f */
[----:B------:R-:W-:Y:S02]  /*02d0*/  UIADD3.X UR12, UR12, -0x1, URZ, UP1, !UPT ;  /* 0xffffffff0c0c7890 */ /* 0x000fe40008ffe43f */
[----:B------:R-:W-:-:S04]  /*02e0*/  @UP0 UIADD3 UR24, UP1, UR11, UR24, URZ ;  /* 0x000000180b180290 */ /* 0x000fc8000ff3e03f */
[----:B------:R-:W-:Y:S02]  /*02f0*/  @UP0 UIADD3.X UR27, URZ, UR12, URZ, UP1, !UPT ;  /* 0x0000000c3f1b0290 */ /* 0x000fe40008ffe43f */
[----:B------:R-:W-:Y:S02]  /*0300*/  UIADD3 UR13, UP1, UR26, UR16, URZ ;  /* 0x000000101a0d7290 */ /* 0x000fe4000ff3e03f */
[----:B------:R-:W-:Y:S02]  /*0310*/  @UP0 UIMAD.WIDE.U32 UR18, UR27, UR20, URZ ;  /* 0x000000141b1202a5 */ /* 0x000fe4000f8e003f */
[----:B------:R-:W-:Y:S02]  /*0320*/  ULEA.HI.X.SX32 UR26, UR26, UR17, 0x1, UP1 ;  /* 0x000000111a1a7291 */ /* 0x000fe400088f0e3f */
[----:B------:R-:W-:Y:S02]  /*0330*/  @UP0 UIMAD.WIDE.U32 UR18, UP1, UR24, UR21, UR18 ;  /* 0x00000015181202a5 */ /* 0x000fe4000f820012 */
[----:B------:R-:W-:-:S02]  /*0340*/  @UP0 UIMAD.WIDE.U32 UR4, UR24, UR20, URZ ;  /* 0x00000014180402a5 */ /* 0x000fc4000f8e003f */
[----:B------:R-:W-:Y:S02]  /*0350*/  @UP0 UIADD3.X UR25, URZ, URZ, URZ, UP1, !UPT ;  /* 0x0000003f3f190290 */ /* 0x000fe40008ffe43f */
[----:B------:R-:W-:Y:S01]  /*0360*/  @UP0 UIADD3 URZ, UP1, UR5, UR18, URZ ;  /* 0x00000012053f0290 */ /* 0x000fe2000ff3e03f */
[----:B------:R-:W-:Y:S01]  /*0370*/  @UP0 UMOV UR24, UR19 ;  /* 0x0000001300180c82 */ /* 0x000fe20008000000 */
[----:B------:R-:W-:Y:S02]  /*0380*/  @!UP3 UIMAD.WIDE.U32 UR4, UR10, UR6, UR52 ;  /* 0x000000060a04b2a5 */ /* 0x000fe4000f8e0034 */
[----:B------:R-:W-:Y:S02]  /*0390*/  @UP0 UIMAD.WIDE.U32.X UR18, UR27, UR21, UR24, UP1 ;  /* 0x000000151b1202a5 */ /* 0x000fe400088e0418 */
[----:B------:R-:W-:-:S03]  /*03a0*/  UIADD3 UR13, UP2, UR13, -0x1, URZ ;  /* 0xffffffff0d0d7890 */ /* 0x000fc6000ff5e03f */
[----:B------:R-:W-:Y:S01]  /*03b0*/  @!UP3 UMOV UR8, UR4 ;  /* 0x000000040008bc82 */ /* 0x000fe20008000000 */
[----:B------:R-:W-:Y:S01]  /*03c0*/  UIADD3.X UR24, UR26, -0x1, URZ, UP2, !UPT ;  /* 0xffffffff1a187890 */ /* 0x000fe200097fe43f */
[----:B------:R-:W-:Y:S01]  /*03d0*/  @!UP3 UMOV UR7, UR5 ;  /* 0x000000050007bc82 */ /* 0x000fe20008000000 */
[----:B------:R-:W-:Y:S01]  /*03e0*/  @UP0 UMOV UR11, UR18 ;  /* 0x00000012000b0c82 */ /* 0x000fe20008000000 */
[----:B------:R-:W-:Y:S01]  /*03f0*/  @UP0 UMOV UR12, UR19 ;  /* 0x00000013000c0c82 */ /* 0x000fe20008000000 */
[----:B-1----:R-:W-:Y:S08]  /*0400*/  @!P0 BRA `(.L_x_0) ;  /* 0x0000000000308947 */ /* 0x002ff00003800000 */
[----:B------:R-:W-:Y:S02]  /*0410*/  ULDC UR9, c[0x0][0x8f4] ;  /* 0x00023d0000097ab9 */ /* 0x000fe40000000800 */
[----:B------:R-:W-:-:S04]  /*0420*/  UIADD3 UR9, UP1, UR13, UR9, URZ ;  /* 0x000000090d097290 */ /* 0x000fc8000ff3e03f */
[----:B------:R-:W-:-:S04]  /*0430*/  UIADD3.X UR10, URZ, UR24, URZ, UP1, !UPT ;  /* 0x000000183f0a7290 */ /* 0x000fc80008ffe43f */
[----:B------:R-:W-:-:S04]  /*0440*/  UIMAD.WIDE.U32 UR4, UR10, UR22, URZ ;  /* 0x000000160a0472a5 */ /* 0x000fc8000f8e003f */
[----:B------:R-:W-:Y:S02]  /*0450*/  UIMAD.WIDE.U32 UR18, UP1, UR9, UR23, UR4 ;  /* 0x00000017091272a5 */ /* 0x000fe4000f820004 */
[----:B------:R-:W-:Y:S02]  /*0460*/  UIMAD.WIDE.U32 UR4, UR9, UR22, URZ ;  /* 0x00000016090472a5 */ /* 0x000fe4000f8e003f */
[----:B------:R-:W-:Y:S02]  /*0470*/  UIADD3.X UR25, URZ, URZ, URZ, UP1, !UPT ;  /* 0x0000003f3f197290 */ /* 0x000fe40008ffe43f */
[----:B------:R-:W-:Y:S01]  /*0480*/  UIADD3 URZ, UP1, UR5, UR18, URZ ;  /* 0x00000012053f7290 */ /* 0x000fe2000ff3e03f */
[----:B------:R-:W-:-:S03]  /*0490*/  UMOV UR24, UR19 ;  /* 0x0000001300187c82 */ /* 0x000fc60008000000 */
[----:B------:R-:W-:-:S07]  /*04a0*/  UIMAD.WIDE.U32.X UR4, UR10, UR23, UR24, UP1 ;  /* 0x000000170a0472a5 */ /* 0x000fce00088e0418 */
[----:B------:R-:W-:Y:S01]  /*04b0*/  UMOV UR13, UR4 ;  /* 0x00000004000d7c82 */ /* 0x000fe20008000000 */
[----:B------:R-:W-:-:S05]  /*04c0*/  UMOV UR24, UR5 ;  /* 0x0000000500187c82 */ /* 0x000fca0008000000 */
.L_x_0:
[----:B------:R-:W-:Y:S01]  /*04d0*/  ULDC UR9, c[0x0][0x934] ;  /* 0x00024d0000097ab9 */ /* 0x000fe20000000800 */
[----:B------:R-:W-:Y:S01]  /*04e0*/  ULDC UR10, c[0x0][0x904] ;  /* 0x00024100000a7ab9 */ /* 0x000fe20000000800 */
[----:B------:R-:W-:Y:S01]  /*04f0*/  ULDC UR4, c[0x0][0x938] ;  /* 0x00024e0000047ab9 */ /* 0x000fe20000000800 */
[----:B------:R-:W-:Y:S01]  /*0500*/  USHF.L.U32 UR9, UR9, UR10, URZ ;  /* 0x0000000a09097299 */ /* 0x000fe2000800063f */
[----:B------:R-:W-:Y:S01]  /*0510*/  SHF.R.U32.HI R24, RZ, 0x5, R20 ;  /* 0x00000005ff187819 */ /* 0x000fe20000011614 */
[----:B------:R-:W-:Y:S01]  /*0520*/  USHF.L.U32 UR10, UR4, UR10, URZ ;  /* 0x0000000a040a7299 */ /* 0x000fe2000800063f */
[----:B------:R-:W-:Y:S01]  /*0530*/  ULDC UR26, c[0x0][0x8d8] ;  /* 0x00023600001a7ab9 */ /* 0x000fe20000000800 */
[----:B------:R-:W-:Y:S02]  /*0540*/  ULDC UR30, c[0x0][0x8f0] ;  /* 0x00023c00001e7ab9 */ /* 0x000fe40000000800 */
[----:B------:R-:W-:Y:S01]  /*0550*/  IMAD.U32 R10, RZ, RZ, UR9 ;  /* 0x00000009ff0a7e24 */ /* 0x000fe2000f8e00ff */
[----:B------:R-:W-:Y:S01]  /*0560*/  USHF.R.U64 UR18, UR11, UR26, UR12 ;  /* 0x0000001a0b127299 */ /* 0x000fe2000800120c */
[----:B------:R-:W-:Y:S01]  /*0570*/  MOV R9, UR10 ;  /* 0x0000000a00097c02 */ /* 0x000fe20008000f00 */
[----:B------:R-:W-:-:S02]  /*0580*/  USHF.R.U64 UR11, UR13, UR30, UR24 ;  /* 0x0000001e0d0b7299 */ /* 0x000fc40008001218 */
[----:B------:R-:W-:Y:S01]  /*0590*/  IABS R2, R10 ;  /* 0x0000000a00027213 */ /* 0x000fe20000000000 */
[----:B------:R-:W-:Y:S01]  /*05a0*/  UIADD3 UR18, UR18, -0x1, UR9 ;  /* 0xffffffff12127890 */ /* 0x000fe2000fffe009 */
[----:B------:R-:W-:Y:S01]  /*05b0*/  IABS R3, R9 ;  /* 0x0000000900037213 */ /* 0x000fe20000000000 */
[----:B------:R-:W-:Y:S01]  /*05c0*/  UIADD3 UR11, UR11, -0x1, UR10 ;  /* 0xffffffff0b0b7890 */ /* 0x000fe2000fffe00a */
[----:B------:R-:W-:Y:S01]  /*05d0*/  R2UR UR28, R2 ;  /* 0x00000000021c72ca */ /* 0x000fe200000e0000 */
[----:B------:R-:W-:Y:S01]  /*05e0*/  UMOV UR12, URZ ;  /* 0x0000003f000c7c82 */ /* 0x000fe20008000000 */
[----:B------:R-:W-:Y:S01]  /*05f0*/  UISETP.GE.AND UP5, UPT, UR18, URZ, UPT ;  /* 0x0000003f1200728c */ /* 0x000fe2000bfa6270 */
[----:B------:R-:W-:Y:S01]  /*0600*/  IMAD.MOV.U32 R2, RZ, RZ, R3 ;  /* 0x000000ffff027224 */ /* 0x000fe200078e0003 */
[----:B------:R-:W-:Y:S01]  /*0610*/  UISETP.NE.AND UP4, UPT, UR9, URZ, UPT ;  /* 0x0000003f0900728c */ /* 0x000fe2000bf85270 */
[----:B------:R-:W-:-:S03]  /*0620*/  UMOV UR59, 0x1 ;  /* 0x00000001003b7882 */ /* 0x000fc60000000000 */
[----:B------:R-:W-:-:S05]  /*0630*/  R2UR UR27, R2 ;  /* 0x00000000021b72ca */ /* 0x000fca00000e0000 */
[----:B------:R-:W1:Y:S08]  /*0640*/  I2F.RP R2, UR28 ;  /* 0x0000001c00027d06 */ /* 0x000e700008209400 */
[----:B------:R-:W2:Y:S08]  /*0650*/  I2F.RP R4, UR27 ;  /* 0x0000001b00047d06 */ /* 0x000eb00008209400 */
[----:B-1----:R-:W1:Y:S08]  /*0660*/  MUFU.RCP R2, R2 ;  /* 0x0000000200027308 */ /* 0x002e700000001000 */
[----:B--2---:R-:W2:Y:S01]  /*0670*/  MUFU.RCP R4, R4 ;  /* 0x0000000400047308 */ /* 0x004ea20000001000 */
[----:B-1----:R-:W-:-:S02]  /*0680*/  VIADD R3, R2, 0xffffffe ;  /* 0x0ffffffe02037836 */ /* 0x002fc40000000000 */
[----:B------:R-:W-:-:S05]  /*0690*/  IMAD.U32 R2, RZ, RZ, UR18 ;  /* 0x00000012ff027e24 */ /* 0x000fca000f8e00ff */
[----:B------:R-:W1:Y:S01]  /*06a0*/  F2I.FTZ.U32.TRUNC.NTZ R3, R3 ;  /* 0x0000000300037305 */ /* 0x000e62000021f000 */
[----:B------:R-:W-:Y:S02]  /*06b0*/  IABS R2, R2 ;  /* 0x0000000200027213 */ /* 0x000fe40000000000 */
[----:B--2---:R-:W-:Y:S02]  /*06c0*/  IADD3 R5, R4, 0xffffffe, RZ ;  /* 0x0ffffffe04057810 */ /* 0x004fe40007ffe0ff */
[----:B------:R-:W-:Y:S02]  /*06d0*/  IABS R4, R10 ;  /* 0x0000000a00047213 */ /* 0x000fe40000000000 */
[----:B------:R-:W-:Y:S02]  /*06e0*/  R2UR UR32, R2 ;  /* 0x00000000022072ca */ /* 0x000fe400000e0000 */
[----:B------:R-:W2:Y:S01]  /*06f0*/  F2I.FTZ.U32.TRUNC.NTZ R5, R5 ;  /* 0x0000000500057305 */ /* 0x000ea2000021f000 */
[----:B------:R-:W-:-:S02]  /*0700*/  IADD3 R4, RZ, -R4, RZ ;  /* 0x80000004ff047210 */ /* 0x000fc40007ffe0ff */
[----:B-1----:R-:W-:Y:S01]  /*0710*/  R2UR UR13, R3 ;  /* 0x00000000030d72ca */ /* 0x002fe200000e0000 */
[----:B------:R-:W-:Y:S01]  /*0720*/  IMAD.U32 R3, RZ, RZ, UR11 ;  /* 0x0000000bff037e24 */ /* 0x000fe2000f8e00ff */
[----:B--2---:R-:W-:-:S04]  /*0730*/  R2UR UR5, R5 ;  /* 0x00000000050572ca */ /* 0x004fc800000e0000 */
[----:B------:R-:W-:Y:S01]  /*0740*/  IABS R5, R3 ;  /* 0x0000000300057213 */ /* 0x000fe20000000000 */
[----:B------:R-:W-:Y:S01]  /*0750*/  IMAD.MOV.U32 R3, RZ, RZ, R4 ;  /* 0x000000ffff037224 */ /* 0x000fe200078e0004 */
[----:B------:R-:W-:-:S05]  /*0760*/  IABS R4, R9 ;  /* 0x0000000900047213 */ /* 0x000fca0000000000 */
[----:B------:R-:W-:Y:S01]  /*0770*/  UIADD3 UR4, URZ, -UR13, URZ ;  /* 0x8000000d3f047290 */ /* 0x000fe2000fffe03f */
[----:B------:R-:W-:Y:S01]  /*0780*/  IMAD.MOV.U32 R2, RZ, RZ, R5 ;  /* 0x000000ffff027224 */ /* 0x000fe200078e0005 */
[----:B------:R-:W-:Y:S02]  /*0790*/  IADD3 R4, RZ, -R4, RZ ;  /* 0x80000004ff047210 */ /* 0x000fe40007ffe0ff */
[----:B------:R-:W-:Y:S01]  /*07a0*/  UIMAD UR4, UR4, UR28, URZ ;  /* 0x0000001c040472a4 */ /* 0x000fe2000f8e023f */
[----:B------:R-:W-:Y:S02]  /*07b0*/  R2UR UR29, R3 ;  /* 0x00000000031d72ca */ /* 0x000fe400000e0000 */
[----:B------:R-:W-:Y:S01]  /*07c0*/  R2UR UR33, R2 ;  /* 0x00000000022172ca */ /* 0x000fe200000e0000 */
[----:B------:R-:W-:Y:S01]  /*07d0*/  UIADD3 UR24, URZ, -UR5, URZ ;  /* 0x800000053f187290 */ /* 0x000fe2000fffe03f */
[----:B------:R-:W-:Y:S01]  /*07e0*/  IMAD.MOV.U32 R2, RZ, RZ, R4 ;  /* 0x000000ffff027224 */ /* 0x000fe200078e0004 */
[----:B------:R-:W-:Y:S01]  /*07f0*/  UIMAD.WIDE.U32 UR12, UR13, UR4, UR12 ;  /* 0x000000040d0c72a5 */ /* 0x000fe2000f8e000c */
[----:B------:R-:W1:Y:S01]  /*0800*/  SHFL.IDX PT, R3, R24, RZ, 0x1f ;  /* 0x00001fff18037589 */ /* 0x000e6200000e0000 */
[----:B------:R-:W-:Y:S01]  /*0810*/  UIMAD UR24, UR24, UR27, URZ ;  /* 0x0000001b181872a4 */ /* 0x000fe2000f8e023f */
[----:B------:R-:W-:Y:S01]  /*0820*/  UMOV UR4, URZ ;  /* 0x0000003f00047c82 */ /* 0x000fe20008000000 */
[----:B------:R-:W-:-:S02]  /*0830*/  R2UR UR31, R2 ;  /* 0x00000000021f72ca */ /* 0x000fc400000e0000 */
[----:B------:R-:W-:Y:S01]  /*0840*/  UIMAD.WIDE.U32 UR24, UR5, UR24, UR4 ;  /* 0x00000018051872a5 */ /* 0x000fe2000f8e0004 */
[----:B------:R-:W-:Y:S01]  /*0850*/  SHF.R.U32.HI R2, RZ, 0x7, R20 ;  /* 0x00000007ff027819 */ /* 0x000fe20000011614 */
[----:B------:R-:W-:-:S04]  /*0860*/  UIMAD.WIDE.U32 UR4, UR13, UR32, URZ ;  /* 0x000000200d0472a5 */ /* 0x000fc8000f8e003f */
[----:B------:R-:W-:Y:S01]  /*0870*/  UIMAD UR5, UR5, UR29, UR32 ;  /* 0x0000001d050572a4 */ /* 0x000fe2000f8e0220 */
[----:B------:R-:W2:Y:S01]  /*0880*/  SHFL.IDX PT, R2, R2, RZ, 0x1f ;  /* 0x00001fff02027589 */ /* 0x000ea200000e0000 */
[----:B------:R-:W-:Y:S01]  /*0890*/  UMOV UR19, UR25 ;  /* 0x0000001900137c82 */ /* 0x000fe20008000000 */
[----:B------:R-:W-:Y:S02]  /*08a0*/  ULOP3.LUT UR32, URZ, UR9, URZ, 0x33, !UPT ;  /* 0x000000093f207292 */ /* 0x000fe4000f8e333f */
[----:B------:R-:W-:Y:S02]  /*08b0*/  UIMAD.WIDE.U32 UR24, UR19, UR33, URZ ;  /* 0x00000021131872a5 */ /* 0x000fe4000f8e003f */
[----:B------:R-:W-:Y:S02]  /*08c0*/  UISETP.GT.U32.AND UP1, UPT, UR28, UR5, UPT ;  /* 0x000000051c00728c */ /* 0x000fe4000bf24070 */
[----:B------:R-:W-:Y:S02]  /*08d0*/  UIMAD UR25, UR25, UR31, UR33 ;  /* 0x0000001f191972a4 */ /* 0x000fe4000f8e0221 */
[----:B------:R-:W-:-:S02]  /*08e0*/  ULOP3.LUT UR33, URZ, UR10, URZ, 0x33, !UPT ;  /* 0x0000000a3f217292 */ /* 0x000fc4000f8e333f */
[----:B------:R-:W-:Y:S01]  /*08f0*/  UISETP.GT.U32.AND UP2, UPT, UR27, UR25, UPT ;  /* 0x000000191b00728c */ /* 0x000fe2000bf44070 */
[----:B-1----:R-:W-:-:S04]  /*0900*/  R2UR UR34, R3 ;  /* 0x00000000032272ca */ /* 0x002fc800000e0000 */
[----:B------:R-:W-:-:S04]  /*0910*/  @!UP1 UIADD3 UR5, UR5, -UR28, URZ ;  /* 0x8000001c05059290 */ /* 0x000fc8000fffe03f */
[----:B------:R-:W-:Y:S02]  /*0920*/  UISETP.GT.U32.AND UP6, UPT, UR28, UR5, UPT ;  /* 0x000000051c00728c */ /* 0x000fe4000bfc4070 */
[----:B------:R-:W-:Y:S01]  /*0930*/  @!UP2 UIADD3 UR25, UR25, -UR27, URZ ;  /* 0x8000001b1919a290 */ /* 0x000fe2000fffe03f */
[----:B--2---:R-:W-:Y:S01]  /*0940*/  R2UR UR12, R2 ;  /* 0x00000000020c72ca */ /* 0x004fe200000e0000 */
[----:B------:R-:W-:Y:S01]  /*0950*/  UISETP.NE.AND UP2, UPT, UR10, URZ, UPT ;  /* 0x0000003f0a00728c */ /* 0x000fe2000bf45270 */
[----:B------:R-:W-:Y:S01]  /*0960*/  ISETP.NE.AND P1, PT, RZ, UR34, PT ;  /* 0x00000022ff007c0c */ /* 0x000fe2000bf25270 */
[----:B------:R-:W-:Y:S02]  /*0970*/  UISETP.GT.U32.AND UP1, UPT, UR27, UR25, UPT ;  /* 0x000000191b00728c */ /* 0x000fe4000bf24070 */
[----:B------:R-:W-:-:S03]  /*0980*/  USHF.R.S32.HI UR4, URZ, 0x1f, UR34 ;  /* 0x0000001f3f047899 */ /* 0x000fc60008011422 */
[----:B------:R-:W-:Y:S02]  /*0990*/  @!UP6 UIADD3 UR5, UR5, -UR28, URZ ;  /* 0x8000001c0505e290 */ /* 0x000fe4000fffe03f */
[----:B------:R-:W-:Y:S02]  /*09a0*/  UISETP.GE.AND UP6, UPT, UR11, URZ, UPT ;  /* 0x0000003f0b00728c */ /* 0x000fe4000bfc6270 */
[----:B------:R-:W-:Y:S02]  /*09b0*/  @!UP5 UIADD3 UR5, -UR5, URZ, URZ ;  /* 0x0000003f0505d290 */ /* 0x000fe4000fffe13f */
[----:B------:R-:W-:Y:S02]  /*09c0*/  @!UP1 UIADD3 UR25, UR25, -UR27, URZ ;  /* 0x8000001b19199290 */ /* 0x000fe4000fffe03f */
[----:B------:R-:W-:Y:S02]  /*09d0*/  ULEA.HI UR4, UR4, UR34, URZ, 0x2 ;  /* 0x0000002204047291 */ /* 0x000fe4000f8f103f */
[----:B------:R-:W-:-:S02]  /*09e0*/  USEL UR5, UR32, UR5, !UP4 ;  /* 0x0000000520057287 */ /* 0x000fc4000e000000 */
[----:B------:R-:W-:Y:S02]  /*09f0*/  ULOP3.LUT UR4, UR4, 0xfffffffc, URZ, 0xc0, !UPT ;  /* 0xfffffffc04047892 */ /* 0x000fe4000f8ec03f */
[----:B------:R-:W-:Y:S02]  /*0a00*/  @!UP6 UIADD3 UR25, -UR25, URZ, URZ ;  /* 0x0000003f1919e290 */ /* 0x000fe4000fffe13f */
[----:B------:R-:W-:Y:S02]  /*0a10*/  UIADD3 UR5, UR18, -UR5, URZ ;  /* 0x8000000512057290 */ /* 0x000fe4000fffe03f */
[----:B------:R-:W-:Y:S02]  /*0a20*/  USEL UR25, UR33, UR25, !UP2 ;  /* 0x0000001921197287 */ /* 0x000fe4000d000000 */
[----:B------:R-:W-:Y:S02]  /*0a30*/  UIADD3 UR51, UR34, -UR4, URZ ;  /* 0x8000000422337290 */ /* 0x000fe4000fffe03f */
[----:B------:R-:W-:-:S02]  /*0a40*/  UIADD3 UR25, UR11, -UR25, URZ ;  /* 0x800000190b197290 */ /* 0x000fc4000fffe03f */
[----:B------:R-:W-:Y:S02]  /*0a50*/  UISETP.NE.AND UP1, UPT, UR12, URZ, UPT ;  /* 0x0000003f0c00728c */ /* 0x000fe4000bf25270 */
[----:B------:R-:W-:Y:S02]  /*0a60*/  UIMAD UR24, UR5, UR25, URZ ;  /* 0x00000019051872a4 */ /* 0x000fe4000f8e023f */
[----:B------:R-:W-:Y:S02]  /*0a70*/  USEL UR4, UR25, UR5, !UP3 ;  /* 0x0000000519047287 */ /* 0x000fe4000d800000 */
[----:B------:R-:W-:Y:S02]  /*0a80*/  USHF.R.S32.HI UR25, URZ, 0x1f, UR24 ;  /* 0x0000001f3f197899 */ /* 0x000fe40008011418 */
[----:B------:R-:W-:Y:S01]  /*0a90*/  USHF.R.S32.HI UR5, URZ, 0x1f, UR4 ;  /* 0x0000001f3f057899 */ /* 0x000fe20008011404 */
[----:B------:R-:W-:Y:S01]  /*0aa0*/  IMAD.U32 R6, RZ, RZ, UR24 ;  /* 0x00000018ff067e24 */ /* 0x000fe2000f8e00ff */
[----:B------:R-:W-:Y:S01]  /*0ab0*/  UISETP.EQ.AND UP5, UPT, UR51, 0x3, !UP1 ;  /* 0x000000033300788c */ /* 0x000fe2000cfa2270 */
[----:B------:R-:W-:Y:S01]  /*0ac0*/  IMAD.U32 R4, RZ, RZ, UR4 ;  /* 0x00000004ff047e24 */ /* 0x000fe2000f8e00ff */
[----:B------:R-:W-:-:S02]  /*0ad0*/  MOV R7, UR25 ;  /* 0x0000001900077c02 */ /* 0x000fc40008000f00 */
[----:B------:R-:W-:Y:S01]  /*0ae0*/  USEL UR59, UR59, 0x2, UP5 ;  /* 0x000000023b3b7887 */ /* 0x000fe2000a800000 */
[----:B------:R-:W-:Y:S01]  /*0af0*/  IMAD.U32 R5, RZ, RZ, UR5 ;  /* 0x00000005ff057e24 */ /* 0x000fe2000f8e00ff */
[----:B------:R-:W-:Y:S10]  /*0b00*/  @P1 BRA `(.L_x_1) ;  /* 0x0000000000841947 */ /* 0x000ff40003800000 */
[----:B------:R-:W-:Y:S01]  /*0b10*/  ELECT P1, URZ, PT ;  /* 0x00000000003f782f */ /* 0x000fe20003820000 */
[----:B------:R-:W-:-:S12]  /*0b20*/  BSSY B0, `(.L_x_1) ;  /* 0x000001f000007945 */ /* 0x000fd80003800000 */
[----:B------:R-:W-:Y:S05]  /*0b30*/  @!P1 BRA `(.L_x_2) ;  /* 0x0000000000749947 */ /* 0x000fea0003800000 */
[----:B------:R-:W1:Y:S01]  /*0b40*/  S2UR UR11, SR_CgaCtaId ;  /* 0x00000000000b79c3 */ /* 0x000e620000008800 */
[----:B------:R-:W-:Y:S01]  /*0b50*/  UMOV UR4, 0x400 ;  /* 0x0000040000047882 */ /* 0x000fe20000000000 */
[----:B------:R-:W-:Y:S01]  /*0b60*/  UMOV UR5, 0x1 ;  /* 0x0000000100057882 */ /* 0x000fe20000000000 */
[----:B------:R-:W-:Y:S02]  /*0b70*/  UMOV UR24, 0x140 ;  /* 0x0000014000187882 */ /* 0x000fe40000000000 */
[----:B------:R-:W-:-:S04]  /*0b80*/  UIADD3 UR24, -UR24, 0x100000, URZ ;  /* 0x0010000018187890 */ /* 0x000fc8000fffe13f */
[----:B------:R-:W-:Y:S02]  /*0b90*/  USHF.L.U32 UR25, UR24, 0xb, URZ ;  /* 0x0000000b18197899 */ /* 0x000fe4000800063f */
[----:B------:R-:W-:Y:S02]  /*0ba0*/  USHF.L.U32 UR24, UR24, 0x1, URZ ;  /* 0x0000000118187899 */ /* 0x000fe4000800063f */
[----:B-1----:R-:W-:Y:S02]  /*0bb0*/  ULEA UR11, UR11, UR4, 0x18 ;  /* 0x000000040b0b7291 */ /* 0x002fe4000f8ec03f */
[----:B------:R-:W-:-:S04]  /*0bc0*/  UIADD3 UR4, -UR5, 0x100000, URZ ;  /* 0x0010000005047890 */ /* 0x000fc8000fffe13f */
[----:B------:R-:W-:Y:S02]  /*0bd0*/  USHF.L.U32 UR5, UR4, 0xb, URZ ;  /* 0x0000000b04057899 */ /* 0x000fe4000800063f */
[----:B------:R-:W-:Y:S01]  /*0be0*/  USHF.L.U32 UR4, UR4, 0x1, URZ ;  /* 0x0000000104047899 */ /* 0x000fe2000800063f */
[----:B------:R-:W1:Y:S11]  /*0bf0*/  FENCE.VIEW.ASYNC.S ;  /* 0x00000000000073c6 */ /* 0x000e760000000000 */
[----:B-1----:R1:W2:Y:S01]  /*0c00*/  SYNCS.EXCH.64 URZ, [UR11+0x34400], UR4 ;  /* 0x034400040b3f75b2 */ /* 0x0022a20008000100 */
[----:B------:R1:W3:Y:S01]  /*0c10*/  SYNCS.EXCH.64 URZ, [UR11+0x34440], UR24 ;  /* 0x034440180b3f75b2 */ /* 0x0002e20008000100 */
[----:B------:R1:W4:Y:S01]  /*0c20*/  SYNCS.EXCH.64 URZ, [UR11+0x34408], UR4 ;  /* 0x034408040b3f75b2 */ /* 0x0003220008000100 */
[----:B------:R1:W1:Y:S01]  /*0c30*/  SYNCS.EXCH.64 URZ, [UR11+0x34448], UR24 ;  /* 0x034448180b3f75b2 */ /* 0x0002620008000100 */
        /* <DEDUP_REMOVED lines=12> */
[----:B------:R-:W-:Y:S01]  /*0d00*/  NOP ;  /* 0x0000000000007918 */ /* 0x000fe20000000000 */
.L_x_2:
[----:B-1----:R-:W-:Y:S05]  /*0d10*/  BSYNC B0 ;  /* 0x0000000000007941 */ /* 0x002fea0003800000 */
.L_x_1:
[----:B------:R-:W1:Y:S01]  /*0d20*/  SHFL.IDX PT, R11, R24, RZ, 0x1f ;  /* 0x00001fff180b7589 */ /* 0x000e6200000e0000 */
[----:B------:R-:W-:Y:S01]  /*0d30*/  UIADD3 UR18, UR12, -0x1, URZ ;  /* 0xffffffff0c127890 */ /* 0x000fe2000fffe03f */
[----:B------:R-:W-:Y:S01]  /*0d40*/  I2FP.F32.U32 R2, UR6 ;  /* 0x0000000600027c45 */ /* 0x000fe20008201000 */
[----:B------:R-:W-:Y:S01]  /*0d50*/  UISETP.LT.U32.AND UP6, UPT, UR51, 0x2, !UP1 ;  /* 0x000000023300788c */ /* 0x000fe2000cfc1070 */
[----:B------:R-:W-:Y:S01]  /*0d60*/  NOP ;  /* 0x0000000000007918 */ /* 0x000fe20000000000 */
[----:B------:R-:W-:Y:S02]  /*0d70*/  UISETP.GE.U32.AND UP5, UPT, UR18, 0x2, UPT ;  /* 0x000000021200788c */ /* 0x000fe4000bfa6070 */
[----:B------:R-:W-:-:S04]  /*0d80*/  USEL UR42, URZ, 0x1, !UP6 ;  /* 0x000000013f2a7887 */ /* 0x000fc8000f000000 */
[----:B------:R-:W-:Y:S01]  /*0d90*/  USEL UR42, UR42, 0x2, UP5 ;  /* 0x000000022a2a7887 */ /* 0x000fe2000a800000 */
[----:B-1----:R-:W-:-:S13]  /*0da0*/  ISETP.NE.AND P1, PT, R11, RZ, PT ;  /* 0x000000ff0b00720c */ /* 0x002fda0003f25270 */
[----:B------:R-:W-:Y:S05]  /*0db0*/  @P1 BRA `(.L_x_3) ;  /* 0x0000000000581947 */ /* 0x000fea0003800000 */
[----:B------:R-:W1:Y:S01]  /*0dc0*/  S2UR UR5, SR_CgaCtaId ;  /* 0x00000000000579c3 */ /* 0x000e620000008800 */
[----:B------:R-:W-:Y:S01]  /*0dd0*/  UMOV UR4, 0x400 ;  /* 0x0000040000047882 */ /* 0x000fe20000000000 */
[----:B------:R-:W-:Y:S01]  /*0de0*/  UMOV UR24, 0x1 ;  /* 0x0000000100187882 */ /* 0x000fe20000000000 */
[----:B------:R-:W-:Y:S01]  /*0df0*/  UMOV UR25, 0x2 ;  /* 0x0000000200197882 */ /* 0x000fe20000000000 */
[----:B------:R-:W-:Y:S01]  /*0e00*/  ELECT P1, URZ, PT ;  /* 0x00000000003f782f */ /* 0x000fe20003820000 */
[----:B-1----:R-:W-:Y:S02]  /*0e10*/  ULEA UR11, UR5, UR4, 0x18 ;  /* 0x00000004050b7291 */ /* 0x002fe4000f8ec03f */
[----:B------:R-:W-:-:S04]  /*0e20*/  UIADD3 UR4, -UR24, 0x100000, URZ ;  /* 0x0010000018047890 */ /* 0x000fc8000fffe13f */
[----:B------:R-:W-:Y:S02]  /*0e30*/  USHF.L.U32 UR5, UR4, 0xb, URZ ;  /* 0x0000000b04057899 */ /* 0x000fe4000800063f */
[----:B------:R-:W-:Y:S02]  /*0e40*/  USHF.L.U32 UR4, UR4, 0x1, URZ ;  /* 0x0000000104047899 */ /* 0x000fe4000800063f */
[----:B------:R-:W-:-:S04]  /*0e50*/  UIADD3 UR24, -UR25, 0x100000, URZ ;  /* 0x0010000019187890 */ /* 0x000fc8000fffe13f */
[----:B------:R-:W-:Y:S02]  /*0e60*/  USHF.L.U32 UR25, UR24, 0xb, URZ ;  /* 0x0000000b18197899 */ /* 0x000fe4000800063f */
[----:B------:R-:W-:Y:S01]  /*0e70*/  USHF.L.U32 UR24, UR24, 0x1, URZ ;  /* 0x0000000118187899 */ /* 0x000fe2000800063f */
[----:B------:R-:W1:Y:S03]  /*0e80*/  FENCE.VIEW.ASYNC.S ;  /* 0x00000000000073c6 */ /* 0x000e660000000000 */
[----:B-1----:R1:W1:Y:S08]  /*0e90*/  SYNCS.EXCH.64 URZ, [UR11+0x34480], UR4 ;  /* 0x034480040b3f75b2 */ /* 0x0022700008000100 */
        /* <DEDUP_REMOVED lines=8> */
.L_x_3:
[----:B------:R-:W2:Y:S01]  /*0f20*/  SHFL.IDX PT, R14, R24, RZ, 0x1f ;  /* 0x00001fff180e7589 */ /* 0x000ea200000e0000 */
[----:B-1----:R-:W-:Y:S01]  /*0f30*/  ULDC UR4, c[0x0][0x154] ;  /* 0x0000550000047ab9 */ /* 0x002fe20000000800 */
[----:B------:R-:W1:Y:S01]  /*0f40*/  LDC R13, c[0x0][0x148] ;  /* 0x00005200ff0d7b82 */ /* 0x000e620000000800 */
[----:B------:R-:W-:Y:S01]  /*0f50*/  FMUL R3, R2, UR4 ;  /* 0x0000000402037c20 */ /* 0x000fe20008400000 */
[----:B------:R-:W-:Y:S01]  /*0f60*/  UISETP.EQ.AND UP6, UPT, UR51, 0x2, !UP1 ;  /* 0x000000023300788c */ /* 0x000fe2000cfc2270 */
[----:B------:R-:W-:Y:S01]  /*0f70*/  I2FP.F32.U32 R2, UR52 ;  /* 0x0000003400027c45 */ /* 0x000fe20008201000 */
[----:B------:R-:W-:Y:S01]  /*0f80*/  ULDC UR4, c[0x0][0x150] ;  /* 0x0000540000047ab9 */ /* 0x000fe20000000800 */
[----:B------:R-:W-:Y:S01]  /*0f90*/  NOP ;  /* 0x0000000000007918 */ /* 0x000fe20000000000 */
[----:B------:R-:W-:Y:S01]  /*0fa0*/  USEL UR61, URZ, 0x1, !UP6 ;  /* 0x000000013f3d7887 */ /* 0x000fe2000f000000 */
[----:B------:R-:W3:Y:S01]  /*0fb0*/  F2I.U32.TRUNC.NTZ R3, R3 ;  /* 0x0000000300037305 */ /* 0x000ee2000020f000 */
[----:B------:R-:W-:-:S02]  /*0fc0*/  FMUL R15, R2, UR4 ;  /* 0x00000004020f7c20 */ /* 0x000fc40008400000 */
[----:B------:R-:W-:Y:S01]  /*0fd0*/  USEL UR61, UR61, 0x2, UP5 ;  /* 0x000000023d3d7887 */ /* 0x000fe2000a800000 */
[----:B--2---:R-:W-:Y:S02]  /*0fe0*/  ISETP.NE.AND P1, PT, R14, RZ, PT ;  /* 0x000000ff0e00720c */ /* 0x004fe40003f25270 */
[----:B---3--:R-:W-:-:S05]  /*0ff0*/  IADD3 R18, -R3, RZ, RZ ;  /* 0x000000ff03127210 */ /* 0x008fca0007ffe1ff */
[----:B-1----:R-:W-:-:S06]  /*1000*/  IMAD R18, R13, R18, UR6 ;  /* 0x000000060d127e24 */ /* 0x002fcc000f8e0212 */
[----:B------:R-:W-:Y:S05]  /*1010*/  @P1 BRA `(.L_x_4) ;  /* 0x0000000000581947 */ /* 0x000fea0003800000 */
[----:B------:R-:W1:Y:S01]  /*1020*/  S2UR UR5, SR_CgaCtaId ;  /* 0x00000000000579c3 */ /* 0x000e620000008800 */
[----:B------:R-:W-:Y:S01]  /*1030*/  UMOV UR4, 0x400 ;  /* 0x0000040000047882 */ /* 0x000fe20000000000 */
[----:B------:R-:W-:Y:S01]  /*1040*/  UMOV UR11, 0x20 ;  /* 0x00000020000b7882 */ /* 0x000fe20000000000 */
[----:B------:R-:W-:Y:S01]  /*1050*/  UMOV UR24, 0x80 ;  /* 0x0000008000187882 */ /* 0x000fe20000000000 */
[----:B------:R-:W-:Y:S01]  /*1060*/  ELECT P1, URZ, PT ;  /* 0x00000000003f782f */ /* 0x000fe20003820000 */
        /* <DEDUP_REMOVED lines=10> */
[----:B------:R1:W1:Y:S01]  /*1110*/  SYNCS.EXCH.64 URZ, [UR6+0x344c8], UR4 ;  /* 0x0344c804063f75b2 */ /* 0x0002620008000100 */
[----:B------:R1:W1:Y:S01]  /*1120*/  SYNCS.EXCH.64 URZ, [UR6+0x344e8], UR24 ;  /* 0x0344e818063f75b2 */ /* 0x0002620008000100 */
[----:B------:R1:W1:Y:S01]  /*1130*/  SYNCS.EXCH.64 URZ, [UR6+0x344d0], UR4 ;  /* 0x0344d004063f75b2 */ /* 0x0002620008000100 */
[----:B------:R1:W1:Y:S01]  /*1140*/  SYNCS.EXCH.64 URZ, [UR6+0x344f0], UR24 ;  /* 0x0344f018063f75b2 */ /* 0x0002620008000100 */
[----:B------:R1:W1:Y:S01]  /*1150*/  SYNCS.EXCH.64 URZ, [UR6+0x344d8], UR4 ;  /* 0x0344d804063f75b2 */ /* 0x0002620008000100 */
[----:B------:R1:W1:Y:S01]  /*1160*/  SYNCS.EXCH.64 URZ, [UR6+0x344f8], UR24 ;  /* 0x0344f818063f75b2 */ /* 0x0002620008000100 */
[----:B------:R-:W-:Y:S01]  /*1170*/  NOP ;  /* 0x0000000000007918 */ /* 0x000fe20000000000 */
.L_x_4:
[----:B------:R-:W4:Y:S01]  /*1180*/  SHFL.IDX PT, R13, R24, RZ, 0x1f ;  /* 0x00001fff180d7589 */ /* 0x000f2200000e0000 */
[----:B------:R-:W-:Y:S02]  /*1190*/  SHF.R.S32.HI R3, RZ, 0x1f, R20 ;  /* 0x0000001fff037819 */ /* 0x000fe40000011414 */
[----:B------:R-:W-:Y:S02]  /*11a0*/  ELECT P1, URZ, PT ;  /* 0x00000000003f782f */ /* 0x000fe40003820000 */
[----:B------:R-:W-:Y:S01]  /*11b0*/  SHF.R.S32.HI R16, RZ, 0x1f, R11 ;  /* 0x0000001fff107819 */ /* 0x000fe2000001140b */
[----:B------:R-:W2:Y:S01]  /*11c0*/  SHFL.IDX PT, R14, R24, RZ, 0x1f ;  /* 0x00001fff180e7589 */ /* 0x000ea200000e0000 */
[----:B------:R-:W-:Y:S02]  /*11d0*/  LEA.HI R3, R3, R20, RZ, 0x7 ;  /* 0x0000001403037211 */ /* 0x000fe400078f38ff */
[----:B------:R-:W-:Y:S02]  /*11e0*/  ELECT P2, URZ, PT ;  /* 0x00000000003f782f */ /* 0x000fe40003840000 */
[----:B------:R-:W-:Y:S01]  /*11f0*/  LEA.HI R16, R16, R11, RZ, 0x2 ;  /* 0x0000000b10107211 */ /* 0x000fe200078f10ff */
[----:B------:R-:W3:Y:S01]  /*1200*/  LDC R17, c[0x0][0x144] ;  /* 0x00005100ff117b82 */ /* 0x000ee20000000800 */
[----:B------:R-:W-:Y:S01]  /*1210*/  LOP3.LUT R3, R3, 0xffffff80, RZ, 0xc0, !PT ;  /* 0xffffff8003037812 */ /* 0x000fe200078ec0ff */
[----:B------:R-:W2:Y:S01]  /*1220*/  F2I.U32.TRUNC.NTZ R15, R15 ;  /* 0x0000000f000f7305 */ /* 0x000ea2000020f000 */
[----:B------:R-:W-:Y:S01]  /*1230*/  LOP3.LUT R16, R16, 0x3ffffffc, RZ, 0xc0, !PT ;  /* 0x3ffffffc10107812 */ /* 0x000fe200078ec0ff */
[----:B------:R-:W-:Y:S01]  /*1240*/  UMOV UR11, 0x20 ;  /* 0x00000020000b7882 */ /* 0x000fe20000000000 */
[----:B-1----:R-:W-:Y:S01]  /*1250*/  UMOV UR25, 0x80 ;  /* 0x0000008000197882 */ /* 0x002fe20000000000 */
[----:B------:R-:W-:Y:S01]  /*1260*/  IMAD.IADD R2, R20, 0x1, -R3 ;  /* 0x0000000114027824 */ /* 0x000fe200078e0a03 */
[----:B------:R-:W-:Y:S01]  /*1270*/  NOP ;  /* 0x0000000000007918 */ /* 0x000fe20000000000 */
[----:B------:R-:W-:Y:S01]  /*1280*/  IMAD.IADD R16, R11, 0x1, -R16 ;  /* 0x000000010b107824 */ /* 0x000fe200078e0a10 */
[----:B------:R-:W-:-:S02]  /*1290*/  ULDC UR60, c[0x0][0xc] ;  /* 0x00000300003c7ab9 */ /* 0x000fc40000000800 */
[----:B------:R-:W-:Y:S02]  /*12a0*/  SHF.R.S32.HI R3, RZ, 0x1f, R2 ;  /* 0x0000001fff037819 */ /* 0x000fe40000011402 */
[----:B----4-:R-:W-:Y:S01]  /*12b0*/  ISETP.NE.OR P1, PT, R13, RZ, !P1 ;  /* 0x000000ff0d00720c */ /* 0x010fe20004f25670 */
[----:B--2---:R-:W-:Y:S01]  /*12c0*/  IMAD.MOV R22, RZ, RZ, -R15 ;  /* 0x000000ffff167224 */ /* 0x004fe200078e0a0f */
[----:B------:R-:W-:Y:S02]  /*12d0*/  LEA.HI R13, R3, R2, RZ, 0x3 ;  /* 0x00000002030d7211 */ /* 0x000fe400078f18ff */
[----:B------:R-:W-:Y:S02]  /*12e0*/  ISETP.NE.OR P2, PT, R14, RZ, !P2 ;  /* 0x000000ff0e00720c */ /* 0x000fe40005745670 */
[--C-:B------:R-:W-:Y:S02]  /*12f0*/  SHF.R.S32.HI R14, RZ, 0x3, R13.reuse ;  /* 0x00000003ff0e7819 */ /* 0x100fe4000001140d */
[----:B------:R-:W-:Y:S01]  /*1300*/  SHF.R.S32.HI R13, RZ, 0x1f, R13 ;  /* 0x0000001fff0d7819 */ /* 0x000fe2000001140d */
[----:B---3--:R-:W-:-:S02]  /*1310*/  IMAD R17, R17, R22, UR52 ;  /* 0x0000003411117e24 */ /* 0x008fc4000f8e0216 */
[----:B------:R-:W-:Y:S01]  /*1320*/  IMAD.MOV.U32 R22, RZ, RZ, 0x1 ;  /* 0x00000001ff167424 */ /* 0x000fe200078e00ff */
[----:B------:R-:W-:Y:S01]  /*1330*/  LEA.HI R13, R13, R14, RZ, 0x2 ;  /* 0x0000000e0d0d7211 */ /* 0x000fe200078f10ff */
[----:B------:R-:W-:-:S03]  /*1340*/  VOTEU.ALL UP6, P1 ;  /* 0x00000000003f7886 */ /* 0x000fc600008c0000 */
[----:B------:R-:W-:Y:S01]  /*1350*/  LOP3.LUT R13, R13, 0xfffffffc, RZ, 0xc0, !PT ;  /* 0xfffffffc0d0d7812 */ /* 0x000fe200078ec0ff */
[----:B------:R-:W-:Y:S01]  /*1360*/  VOTEU.ALL UP5, P2 ;  /* 0x00000000003f7886 */ /* 0x000fe200010a0000 */
[----:B------:R-:W1:Y:S01]  /*1370*/  @!UP6 S2UR UR5, SR_CgaCtaId ;  /* 0x000000000005e9c3 */ /* 0x000e620000008800 */
[----:B------:R-:W-:Y:S01]  /*1380*/  @!UP6 UMOV UR4, 0x400 ;  /* 0x000004000004e882 */ /* 0x000fe20000000000 */
[----:B------:R-:W-:-:S05]  /*1390*/  IADD3 R13, R14, -R13, RZ ;  /* 0x8000000d0e0d7210 */ /* 0x000fca0007ffe0ff */
[----:B------:R-:W-:Y:S01]  /*13a0*/  IMAD R13, R16, 0x4, R13 ;  /* 0x00000004100d7824 */ /* 0x000fe200078e020d */
[----:B------:R-:W2:Y:S04]  /*13b0*/  @!UP5 S2UR UR24, SR_CgaCtaId ;  /* 0x000000000018d9c3 */ /* 0x000ea80000008800 */
[----:B------:R-:W-:-:S04]  /*13c0*/  LEA.HI R11, R13, R13, RZ, 0x1 ;  /* 0x0000000d0d0b7211 */ /* 0x000fc800078f08ff */
[----:B------:R-:W-:-:S04]  /*13d0*/  LOP3.LUT R16, R11, 0xfffffffe, RZ, 0xc0, !PT ;  /* 0xfffffffe0b107812 */ /* 0x000fc800078ec0ff */
[----:B------:R-:W-:-:S04]  /*13e0*/  IADD3 R16, R13, -R16, RZ ;  /* 0x800000100d107210 */ /* 0x000fc80007ffe0ff */
[----:B------:R-:W-:Y:S01]  /*13f0*/  ISETP.NE.AND P3, PT, R16, R17, PT ;  /* 0x000000111000720c */ /* 0x000fe20003f65270 */
[----:B------:R-:W-:Y:S01]  /*1400*/  IMAD.SHL.U32 R16, R13, 0x4, RZ ;  /* 0x000000040d107824 */ /* 0x000fe200078e00ff */
[----:B-1----:R-:W-:Y:S02]  /*1410*/  @!UP6 ULEA UR6, UR5, UR4, 0x18 ;  /* 0x000000040506e291 */ /* 0x002fe4000f8ec03f */
[----:B------:R-:W-:-:S04]  /*1420*/  @!UP6 UIADD3 UR4, -UR11, 0x100000, URZ ;  /* 0x001000000b04e890 */ /* 0x000fc8000fffe13f */
[----:B------:R-:W-:Y:S02]  /*1430*/  @!UP6 USHF.L.U32 UR5, UR4, 0xb, URZ ;  /* 0x0000000b0405e899 */ /* 0x000fe4000800063f */
[----:B------:R-:W-:Y:S01]  /*1440*/  @!UP6 USHF.L.U32 UR4, UR4, 0x1, URZ ;  /* 0x000000010404e899 */ /* 0x000fe2000800063f */
[----:B------:R-:W-:Y:S01]  /*1450*/  LOP3.LUT R23, R13, 0xc, R16, 0x78, !PT ;  /* 0x0000000c0d177812 */ /* 0x000fe200078e7810 */
[----:B------:R-:W-:Y:S01]  /*1460*/  @!UP5 UMOV UR11, 0x400 ;  /* 0x00000400000bd882 */ /* 0x000fe20000000000 */
[----:B------:R-:W1:Y:S01]  /*1470*/  LDC R13, c[0x0][0x140] ;  /* 0x00005000ff0d7b82 */ /* 0x000e620000000800 */
[----:B--2---:R-:W-:Y:S01]  /*1480*/  @!UP5 ULEA UR11, UR24, UR11, 0x18 ;  /* 0x0000000b180bd291 */ /* 0x004fe2000f8ec03f */
[----:B------:R-:W-:Y:S01]  /*1490*/  MOV R16, 0xffffffff ;  /* 0xffffffff00107802 */ /* 0x000fe20000000f00 */
[----:B------:R-:W-:-:S04]  /*14a0*/  @!UP5 UIADD3 UR24, -UR25, 0x100000, URZ ;  /* 0x001000001918d890 */ /* 0x000fc8000fffe13f */
[----:B------:R-:W-:Y:S02]  /*14b0*/  @!UP5 USHF.L.U32 UR25, UR24, 0xb, URZ ;  /* 0x0000000b1819d899 */ /* 0x000fe4000800063f */
[----:B------:R-:W-:Y:S01]  /*14c0*/  @!UP5 USHF.L.U32 UR24, UR24, 0x1, URZ ;  /* 0x000000011818d899 */ /* 0x000fe2000800063f */
[----:B------:R-:W-:Y:S01]  /*14d0*/  VOTEU.ALL UP6, P1 ;  /* 0x00000000003f7886 */ /* 0x000fe200008c0000 */
[----:B------:R-:W-:Y:S01]  /*14e0*/  VOTEU.ALL UP5, P1 ;  /* 0x00000000003f7886 */ /* 0x000fe200008a0000 */
[----:B------:R-:W-:Y:S02]  /*14f0*/  @P3 LEA.HI R11, R23, R23, RZ, 0x1 ;  /* 0x00000017170b3211 */ /* 0x000fe400078f08ff */
[----:B------:R-:W-:Y:S01]  /*1500*/  LOP3.LUT P1, RZ, R2, 0x7, RZ, 0xc0, !PT ;  /* 0x0000000702ff7812 */ /* 0x000fe2000782c0ff */
[----:B------:R-:W2:Y:S02]  /*1510*/  FENCE.VIEW.ASYNC.S ;  /* 0x00000000000073c6 */ /* 0x000ea40000000000 */
[----:B--2---:R-:W2:Y:S01]  /*1520*/  @!UP6 SYNCS.EXCH.64 URZ, [UR6+0x34500], UR4 ;  /* 0x03450004063fe5b2 */ /* 0x004ea20008000100 */
[----:B------:R-:W-:Y:S01]  /*1530*/  VOTEU.ALL UP6, P2 ;  /* 0x00000000003f7886 */ /* 0x000fe200010c0000 */
[----:B------:R-:W-:-:S02]  /*1540*/  @P3 SHF.R.S32.HI R11, RZ, 0x1, R11 ;  /* 0x00000001ff0b3819 */ /* 0x000fc4000001140b */
[----:B------:R-:W-:Y:S01]  /*1550*/  ISETP.LT.U32.AND P1, PT, R23, 0x2, !P1 ;  /* 0x000000021700780c */ /* 0x000fe20004f21070 */
[----:B------:R3:W4:Y:S01]  /*1560*/  @!UP5 SYNCS.EXCH.64 URZ, [UR6+0x34508], UR4 ;  /* 0x03450804063fd5b2 */ /* 0x0007220008000100 */
[----:B------:R-:W-:Y:S01]  /*1570*/  VOTEU.ALL UP5, P2 ;  /* 0x00000000003f7886 */ /* 0x000fe200010a0000 */
[----:B------:R-:W-:Y:S01]  /*1580*/  NOP ;  /* 0x0000000000007918 */ /* 0x000fe20000000000 */
[----:B---3--:R-:W-:Y:S01]  /*1590*/  UMOV UR4, URZ ;  /* 0x0000003f00047c82 */ /* 0x008fe20008000000 */
[----:B------:R-:W-:Y:S01]  /*15a0*/  ULDC.U8 UR5, c[0x0][0x900] ;  /* 0x0002400000057ab9 */ /* 0x000fe20000000000 */
[----:B------:R3:W2:Y:S01]  /*15b0*/  @!UP6 SYNCS.EXCH.64 URZ, [UR11+0x34510], UR24 ;  /* 0x034510180b3fe5b2 */ /* 0x0006a20008000100 */
[----:B------:R-:W-:Y:S01]  /*15c0*/  VOTEU.ALL UP6, P2 ;  /* 0x00000000003f7886 */ /* 0x000fe200010c0000 */
[----:B------:R3:W2:Y:S01]  /*15d0*/  @!UP5 SYNCS.EXCH.64 URZ, [UR11+0x34518], UR24 ;  /* 0x034518180b3fd5b2 */ /* 0x0006a20008000100 */
[----:B------:R-:W-:Y:S01]  /*15e0*/  VOTEU.ALL UP5, P2 ;  /* 0x00000000003f7886 */ /* 0x000fe200010a0000 */
[----:B------:R-:W-:-:S02]  /*15f0*/  @P3 ISETP.NE.AND P2, PT, R11, R18, PT ;  /* 0x000000120b00320c */ /* 0x000fc40003f45270 */
[----:B------:R-:W-:Y:S02]  /*1600*/  SEL R11, RZ, 0x1, !P1 ;  /* 0x00000001ff0b7807 */ /* 0x000fe40004800000 */
[----:B-1----:R-:W-:Y:S02]  /*1610*/  ISETP.EQ.U32.AND P1, PT, R13, 0x1, PT ;  /* 0x000000010d00780c */ /* 0x002fe40003f22070 */
[----:B------:R-:W-:-:S04]  /*1620*/  @P3 SEL R22, RZ, 0x1, P2 ;  /* 0x00000001ff163807 */ /* 0x000fc80001000000 */
[----:B------:R-:W-:Y:S01]  /*1630*/  LOP3.LUT R22, R22, R11, RZ, 0xc0, !PT ;  /* 0x0000000b16167212 */ /* 0x000fe200078ec0ff */
[----:B------:R3:W1:Y:S01]  /*1640*/  @!UP6 SYNCS.EXCH.64 URZ, [UR11+0x34520], UR24 ;  /* 0x034520180b3fe5b2 */ /* 0x0006620008000100 */
[----:B------:R3:W1:Y:S01]  /*1650*/  @!UP5 SYNCS.EXCH.64 URZ, [UR11+0x34528], UR24 ;  /* 0x034528180b3fd5b2 */ /* 0x0006620008000100 */
[----:B------:R-:W-:-:S04]  /*1660*/  NOP ;  /* 0x0000000000007918 */ /* 0x000fc80000000000 */
[----:B--234-:R-:W-:Y:S05]  /*1670*/  @!P1 BRA `(.L_x_5) ;  /* 0x0000000000089947 */ /* 0x01cfea0003800000 */
[----:B-1----:R-:W-:Y:S01]  /*1680*/  UCGABAR_ARV ;  /* 0x00000000000079c7 */ /* 0x002fe20008000000 */
[----:B------:R-:W-:Y:S05]  /*1690*/  BRA `(.L_x_6) ;  /* 0x0000000000047947 */ /* 0x000fea0003800000 */
.L_x_5:
[----:B-1----:R-:W-:Y:S01]  /*16a0*/  NOP ;  /* 0x0000000000007918 */ /* 0x002fe20000000000 */
.L_x_6:
[----:B------:R-:W-:Y:S05]  /*16b0*/  @!P1 BRA `(.L_x_7) ;  /* 0x00000000000c9947 */ /* 0x000fea0003800000 */
[----:B------:R-:W-:Y:S01]  /*16c0*/  UCGABAR_WAIT ;  /* 0x0000000000007dc7 */ /* 0x000fe20008000000 */
[----:B------:R-:W-:Y:S01]  /*16d0*/  CCTL.IVALL ;  /* 0x00000000ff00798f */ /* 0x000fe20002000000 */
[----:B------:R-:W-:Y:S05]  /*16e0*/  BRA `(.L_x_8) ;  /* 0x0000000000047947 */ /* 0x000fea0003800000 */
.L_x_7:
[----:B------:R-:W-:Y:S06]  /*16f0*/  BAR.SYNC.DEFER_BLOCKING 0x0 ;  /* 0x0000000000007b1d */ /* 0x000fec0000010000 */
.L_x_8:
[----:B------:R-:W1:Y:S01]  /*1700*/  LDC.64 R26, c[0x0][0x8f8] ;  /* 0x00023e00ff1a7b82 */ /* 0x000e620000000a00 */
[----:B------:R-:W-:Y:S01]  /*1710*/  IMAD.U32 R18, RZ, RZ, UR7 ;  /* 0x00000007ff127e24 */ /* 0x000fe2000f8e00ff */
[----:B------:R-:W-:Y:S01]  /*1720*/  ISETP.NE.AND P2, PT, RZ, UR5, PT ;  /* 0x00000005ff007c0c */ /* 0x000fe2000bf45270 */
[----:B------:R-:W-:Y:S01]  /*1730*/  UMOV UR5, URZ ;  /* 0x0000003f00057c82 */ /* 0x000fe20008000000 */
[----:B------:R-:W-:Y:S01]  /*1740*/  UMOV UR6, URZ ;  /* 0x0000003f00067c82 */ /* 0x000fe20008000000 */
[----:B------:R-:W-:Y:S01]  /*1750*/  UMOV UR11, URZ ;  /* 0x0000003f000b7c82 */ /* 0x000fe20008000000 */
[----:B------:R-:W-:Y:S01]  /*1760*/  IMAD.MOV.U32 R17, RZ, RZ, -0x1 ;  /* 0xffffffffff117424 */ /* 0x000fe200078e00ff */
[----:B------:R-:W-:Y:S02]  /*1770*/  P2R R15, PR, RZ, 0x4 ;  /* 0x00000004ff0f7803 */ /* 0x000fe40000000000 */
[----:B-1----:R-:W-:-:S04]  /*1780*/  ISETP.LE.U32.AND P1, PT, R26, UR8, PT ;  /* 0x000000081a007c0c */ /* 0x002fc8000bf23070 */
[----:B------:R-:W-:Y:S02]  /*1790*/  ISETP.GE.U32.AND.EX P1, PT, R18, R27, PT, P1 ;  /* 0x0000001b1200720c */ /* 0x000fe40003f26110 */
[----:B------:R-:W-:-:S11]  /*17a0*/  MOV R18, 0xffffffff ;  /* 0xffffffff00127802 */ /* 0x000fd60000000f00 */
[----:B------:R-:W-:Y:S05]  /*17b0*/  @P2 BRA P1, `(.L_x_9) ;  /* 0x0000001400fc2947 */ /* 0x000fea0000800000 */
[----:B------:R-:W-:Y:S01]  /*17c0*/  IMAD.U32 R11, RZ, RZ, UR7 ;  /* 0x00000007ff0b7e24 */ /* 0x000fe2000f8e00ff */
[----:B------:R-:W-:Y:S01]  /*17d0*/  ISETP.LE.U32.AND P1, PT, R6, UR8, PT ;  /* 0x0000000806007c0c */ /* 0x000fe2000bf23070 */
[----:B------:R-:W-:Y:S01]  /*17e0*/  UMOV UR5, URZ ;  /* 0x0000003f00057c82 */ /* 0x000fe20008000000 */
[----:B------:R-:W-:Y:S01]  /*17f0*/  UMOV UR6, URZ ;  /* 0x0000003f00067c82 */ /* 0x000fe20008000000 */
[----:B------:R-:W-:Y:S01]  /*1800*/  UMOV UR11, URZ ;  /* 0x0000003f000b7c82 */ /* 0x000fe20008000000 */
[----:B------:R-:W-:Y:S01]  /*1810*/  ISETP.GE.U32.AND.EX P1, PT, R11, R7, PT, P1 ;  /* 0x000000070b00720c */ /* 0x000fe20003f26110 */
[----:B------:R-:W-:-:S12]  /*1820*/  UMOV UR4, URZ ;  /* 0x0000003f00047c82 */ /* 0x000fd80008000000 */
[----:B------:R-:W-:Y:S05]  /*1830*/  @!P1 BRA `(.L_x_10) ;  /* 0x0000001000c89947 */ /* 0x000fea0003800000 */
[----:B------:R-:W-:Y:S01]  /*1840*/  VIADD R11, R21, 0x20 ;  /* 0x00000020150b7836 */ /* 0x000fe20000000000 */
[----:B------:R-:W-:Y:S01]  /*1850*/  MOV R7, R21 ;  /* 0x0000001500077202 */ /* 0x000fe20000000f00 */
[----:B-----5:R-:W-:Y:S01]  /*1860*/  IMAD.MOV.U32 R17, RZ, RZ, R8 ;  /* 0x000000ffff117224 */ /* 0x020fe200078e0008 */
[----:B------:R-:W-:Y:S02]  /*1870*/  MOV R25, R0 ;  /* 0x0000000000197202 */ /* 0x000fe40000000f00 */
[----:B------:R-:W-:-:S13]  /*1880*/  ISETP.GE.AND P1, PT, R11, R12, PT ;  /* 0x0000000c0b00720c */ /* 0x000fda0003f26270 */
[----:B------:R-:W1:Y:S01]  /*1890*/  @!P1 LDC.64 R18, c[0x0][0x918] ;  /* 0x00024600ff129b82 */ /* 0x000e620000000a00 */
[----:B------:R-:W-:Y:S01]  /*18a0*/  @!P1 VIADD R13, R7, 0x20 ;  /* 0x00000020070d9836 */ /* 0x000fe20000000000 */
[----:B------:R-:W-:Y:S02]  /*18b0*/  UIADD3 UR16, UP5, UR16, -0x1, URZ ;  /* 0xffffffff10107890 */ /* 0x000fe4000ffbe03f */
[----:B------:R-:W-:Y:S01]  /*18c0*/  UIADD3 UR14, UP6, UR14, -0x1, URZ ;  /* 0xffffffff0e0e7890 */ /* 0x000fe2000ffde03f */
[----:B------:R-:W-:Y:S01]  /*18d0*/  BSSY B0, `(.L_x_11) ;  /* 0x0000050000007945 */ /* 0x000fe20003800000 */
[----:B------:R-:W-:Y:S01]  /*18e0*/  UIADD3.X UR17, UR17, -0x1, URZ, UP5, !UPT ;  /* 0xffffffff11117890 */ /* 0x000fe2000affe43f */
[----:B-1----:R-:W-:-:S05]  /*18f0*/  @!P1 IMAD.WIDE R18, R13, 0xc, R18 ;  /* 0x0000000c0d129825 */ /* 0x002fca00078e0212 */
[----:B------:R1:W5:Y:S04]  /*1900*/  @!P1 LDG.E R8, desc[UR38][R18.64] ;  /* 0x0000002612089981 */ /* 0x000368000c1e1900 */
[----:B------:R1:W5:Y:S01]  /*1910*/  @!P1 LDG.E R0, desc[UR38][R18.64+0x4] ;  /* 0x0000042612009981 */ /* 0x000362000c1e1900 */
[----:B------:R-:W-:Y:S01]  /*1920*/  ISETP.GE.AND P1, PT, R7, R12, PT ;  /* 0x0000000c0700720c */ /* 0x000fe20003f26270 */
[----:B------:R-:W-:Y:S01]  /*1930*/  UIADD3.X UR15, UR15, -0x1, URZ, UP6, !UPT ;  /* 0xffffffff0f0f7890 */ /* 0x000fe2000b7fe43f */
[----:B------:R-:W-:Y:S01]  /*1940*/  IMAD.MOV.U32 R13, RZ, RZ, RZ ;  /* 0x000000ffff0d7224 */ /* 0x000fe200078e00ff */
[----:B------:R-:W-:Y:S01]  /*1950*/  UIADD3 UR4, UR9, -0x1, URZ ;  /* 0xffffffff09047890 */ /* 0x000fe2000fffe03f */
[----:B------:R-:W-:Y:S01]  /*1960*/  IMAD.MOV.U32 R6, RZ, RZ, RZ ;  /* 0x000000ffff067224 */ /* 0x000fe200078e00ff */
[----:B------:R-:W-:Y:S01]  /*1970*/  UIADD3 UR5, UR10, -0x1, URZ ;  /* 0xffffffff0a057890 */ /* 0x000fe2000fffe03f */
[----:B------:R-:W-:Y:S01]  /*1980*/  MOV R29, 0x7fffffff ;  /* 0x7fffffff001d7802 */ /* 0x000fe20000000f00 */
[----:B------:R-:W-:-:S06]  /*1990*/  IMAD.MOV.U32 R32, RZ, RZ, RZ ;  /* 0x000000ffff207224 */ /* 0x000fcc00078e00ff */
[----:B-1----:R-:W-:Y:S05]  /*19a0*/  @P1 BRA `(.L_x_12) ;  /* 0x0000000400081947 */ /* 0x002fea0003800000 */
[----:B------:R-:W-:Y:S02]  /*19b0*/  PLOP3.LUT P3, PT, PT, PT, UP0, 0x80, 0x0 ;  /* 0x000000000000781c */ /* 0x000fe40003f6f008 */
[----:B------:R-:W-:Y:S02]  /*19c0*/  IADD3 R28, P2, R25, UR16, RZ ;  /* 0x00000010191c7c10 */ /* 0x000fe4000ff5e0ff */
[----:B------:R-:W-:Y:S02]  /*19d0*/  IADD3 R29, P1, R17, UR14, RZ ;  /* 0x0000000e111d7c10 */ /* 0x000fe4000ff3e0ff */
[----:B------:R-:W-:Y:S02]  /*19e0*/  LEA.HI.X.SX32 R25, R25, UR17, 0x1, P2 ;  /* 0x0000001119197c11 */ /* 0x000fe400090f0eff */
[----:B------:R-:W-:-:S05]  /*19f0*/  LEA.HI.X.SX32 R30, R17, UR15, 0x1, P1 ;  /* 0x0000000f111e7c11 */ /* 0x000fca00088f0eff */
[----:B------:R-:W-:Y:S05]  /*1a00*/  @!P3 BRA `(.L_x_13) ;  /* 0x000000000030b947 */ /* 0x000fea0003800000 */
[----:B------:R-:W-:Y:S02]  /*1a10*/  ULDC UR6, c[0x0][0x8dc] ;  /* 0x0002370000067ab9 */ /* 0x000fe40000000800 */
[----:B------:R-:W-:-:S05]  /*1a20*/  IADD3 R17, P1, R29, UR6, RZ ;  /* 0x000000061d117c10 */ /* 0x000fca000ff3e0ff */
[----:B------:R-:W-:-:S04]  /*1a30*/  IMAD.X R29, RZ, RZ, R30, P1 ;  /* 0x000000ffff1d7224 */ /* 0x000fc800008e061e */
[----:B------:R-:W-:-:S04]  /*1a40*/  IMAD.WIDE.U32 R4, R29, UR20, RZ ;  /* 0x000000141d047c25 */ /* 0x000fc8000f8e00ff */
[----:B------:R-:W-:-:S04]  /*1a50*/  IMAD.WIDE.U32 R18, P1, R17, UR21, R4 ;  /* 0x0000001511127c25 */ /* 0x000fc8000f820004 */
[----:B------:R-:W-:Y:S01]  /*1a60*/  IMAD.WIDE.U32 R4, R17, UR20, RZ ;  /* 0x0000001411047c25 */ /* 0x000fe2000f8e00ff */
[----:B------:R-:W-:-:S03]  /*1a70*/  IADD3.X R27, RZ, RZ, RZ, P1, !PT ;  /* 0x000000ffff1b7210 */ /* 0x000fc60000ffe4ff */
[----:B------:R-:W-:Y:S01]  /*1a80*/  IMAD.MOV.U32 R26, RZ, RZ, R19 ;  /* 0x000000ffff1a7224 */ /* 0x000fe200078e0013 */
[----:B------:R-:W-:-:S05]  /*1a90*/  IADD3 RZ, P1, R5, R18, RZ ;  /* 0x0000001205ff7210 */ /* 0x000fca0007f3e0ff */
[----:B------:R-:W-:-:S04]  /*1aa0*/  IMAD.WIDE.U32.X R4, R29, UR21, R26, P1 ;  /* 0x000000151d047c25 */ /* 0x000fc800088e041a */
[----:B------:R-:W-:Y:S01]  /*1ab0*/  IMAD.MOV.U32 R29, RZ, RZ, R4 ;  /* 0x000000ffff1d7224 */ /* 0x000fe200078e0004 */
[----:B------:R-:W-:-:S07]  /*1ac0*/  MOV R30, R5 ;  /* 0x00000005001e7202 */ /* 0x000fce0000000f00 */
.L_x_13:
[----:B------:R-:W-:Y:S05]  /*1ad0*/  @!P0 BRA `(.L_x_14) ;  /* 0x0000000000308947 */ /* 0x000fea0003800000 */
[----:B------:R-:W-:Y:S02]  /*1ae0*/  ULDC UR6, c[0x0][0x8f4] ;  /* 0x00023d0000067ab9 */ /* 0x000fe40000000800 */
[----:B------:R-:W-:-:S05]  /*1af0*/  IADD3 R17, P1, R28, UR6, RZ ;  /* 0x000000061c117c10 */ /* 0x000fca000ff3e0ff */
[----:B------:R-:W-:-:S04]  /*1b00*/  IMAD.X R25, RZ, RZ, R25, P1 ;  /* 0x000000ffff197224 */ /* 0x000fc800008e0619 */
[----:B------:R-:W-:-:S04]  /*1b10*/  IMAD.WIDE.U32 R4, R25, UR22, RZ ;  /* 0x0000001619047c25 */ /* 0x000fc8000f8e00ff */
[----:B------:R-:W-:-:S04]  /*1b20*/  IMAD.WIDE.U32 R18, P1, R17, UR23, R4 ;  /* 0x0000001711127c25 */ /* 0x000fc8000f820004 */
[----:B------:R-:W-:Y:S01]  /*1b30*/  IMAD.WIDE.U32 R4, R17, UR22, RZ ;  /* 0x0000001611047c25 */ /* 0x000fe2000f8e00ff */
[----:B------:R-:W-:-:S03]  /*1b40*/  MOV R26, R19 ;  /* 0x00000013001a7202 */ /* 0x000fc60000000f00 */
[----:B------:R-:W-:Y:S01]  /*1b50*/  IMAD.X R27, RZ, RZ, RZ, P1 ;  /* 0x000000ffff1b7224 */ /* 0x000fe200008e06ff */
[----:B------:R-:W-:-:S05]  /*1b60*/  IADD3 RZ, P1, R5, R18, RZ ;  /* 0x0000001205ff7210 */ /* 0x000fca0007f3e0ff */
[----:B------:R-:W-:-:S04]  /*1b70*/  IMAD.WIDE.U32.X R4, R25, UR23, R26, P1 ;  /* 0x0000001719047c25 */ /* 0x000fc800088e041a */
[----:B------:R-:W-:Y:S02]  /*1b80*/  IMAD.MOV.U32 R28, RZ, RZ, R4 ;  /* 0x000000ffff1c7224 */ /* 0x000fe400078e0004 */
[----:B------:R-:W-:-:S07]  /*1b90*/  IMAD.MOV.U32 R25, RZ, RZ, R5 ;  /* 0x000000ffff197224 */ /* 0x000fce00078e0005 */
.L_x_14:
[----:B------:R-:W-:Y:S02]  /*1ba0*/  SHF.R.U64 R4, R28, UR30, R25 ;  /* 0x0000001e1c047c19 */ /* 0x000fe40008001219 */
[----:B------:R-:W-:-:S03]  /*1bb0*/  SHF.R.U64 R5, R29, UR26, R30 ;  /* 0x0000001a1d057c19 */ /* 0x000fc6000800121e */
[----:B------:R-:W-:Y:S01]  /*1bc0*/  VIADD R26, R4, UR5 ;  /* 0x00000005041a7c36 */ /* 0x000fe20008000000 */
[----:B------:R-:W-:-:S04]  /*1bd0*/  IADD3 R19, R5, UR4, RZ ;  /* 0x0000000405137c10 */ /* 0x000fc8000fffe0ff */
[----:B------:R-:W-:Y:S02]  /*1be0*/  IABS R17, R19 ;  /* 0x0000001300117213 */ /* 0x000fe40000000000 */
[----:B------:R-:W-:-:S03]  /*1bf0*/  IABS R18, R26 ;  /* 0x0000001a00127213 */ /* 0x000fc60000000000 */
[----:B------:R-:W-:-:S04]  /*1c00*/  IMAD.HI.U32 R4, R17, UR13, RZ ;  /* 0x0000000d11047c27 */ /* 0x000fc8000f8e00ff */
[----:B------:R-:W-:-:S04]  /*1c10*/  IMAD.HI.U32 R5, R18, UR19, RZ ;  /* 0x0000001312057c27 */ /* 0x000fc8000f8e00ff */
[----:B------:R-:W-:Y:S01]  /*1c20*/  IMAD R4, R4, UR29, R17 ;  /* 0x0000001d04047c24 */ /* 0x000fe2000f8e0211 */
[----:B------:R-:W-:Y:S01]  /*1c30*/  MOV R17, UR32 ;  /* 0x0000002000117c02 */ /* 0x000fe20008000f00 */
[----:B------:R-:W-:Y:S02]  /*1c40*/  IMAD R5, R5, UR31, R18 ;  /* 0x0000001f05057c24 */ /* 0x000fe4000f8e0212 */
[----:B------:R-:W-:Y:S01]  /*1c50*/  IMAD.U32 R18, RZ, RZ, UR33 ;  /* 0x00000021ff127e24 */ /* 0x000fe2000f8e00ff */
[----:B------:R-:W-:Y:S02]  /*1c60*/  ISETP.LT.U32.AND P1, PT, R4, UR28, PT ;  /* 0x0000001c04007c0c */ /* 0x000fe4000bf21070 */
[----:B------:R-:W-:-:S11]  /*1c70*/  ISETP.LT.U32.AND P2, PT, R5, UR27, PT ;  /* 0x0000001b05007c0c */ /* 0x000fd6000bf41070 */
[----:B------:R-:W-:Y:S01]  /*1c80*/  @!P1 VIADD R4, R4, -UR28 ;  /* 0x8000001c04049c36 */ /* 0x000fe20008000000 */
[----:B------:R-:W-:Y:S02]  /*1c90*/  ISETP.GE.AND P1, PT, R26, RZ, PT ;  /* 0x000000ff1a00720c */ /* 0x000fe40003f26270 */
[----:B------:R-:W-:Y:S02]  /*1ca0*/  @!P2 IADD3 R5, R5, -UR27, RZ ;  /* 0x8000001b0505ac10 */ /* 0x000fe4000fffe0ff */
[----:B------:R-:W-:Y:S02]  /*1cb0*/  ISETP.LT.U32.AND P3, PT, R4, UR28, PT ;  /* 0x0000001c04007c0c */ /* 0x000fe4000bf61070 */
[----:B------:R-:W-:Y:S02]  /*1cc0*/  ISETP.LT.U32.AND P4, PT, R5, UR27, PT ;  /* 0x0000001b05007c0c */ /* 0x000fe4000bf81070 */
[----:B------:R-:W-:-:S09]  /*1cd0*/  ISETP.GE.AND P2, PT, R19, RZ, PT ;  /* 0x000000ff1300720c */ /* 0x000fd20003f46270 */
[----:B------:R-:W-:Y:S01]  /*1ce0*/  @!P3 VIADD R4, R4, -UR28 ;  /* 0x8000001c0404bc36 */ /* 0x000fe20008000000 */
[----:B------:R-:W-:Y:S01]  /*1cf0*/  PLOP3.LUT P3, PT, PT, PT, UP4, 0x80, 0x0 ;  /* 0x000000000000781c */ /* 0x000fe20003f6f048 */
[----:B------:R-:W-:Y:S01]  /*1d00*/  @!P4 VIADD R5, R5, -UR27 ;  /* 0x8000001b0505cc36 */ /* 0x000fe20008000000 */
[----:B------:R-:W-:Y:S01]  /*1d10*/  PLOP3.LUT P4, PT, PT, PT, UP2, 0x80, 0x0 ;  /* 0x000000000000781c */ /* 0x000fe20003f8f028 */
[----:B------:R-:W-:-:S03]  /*1d20*/  @!P2 IMAD.MOV R4, RZ, RZ, -R4 ;  /* 0x000000ffff04a224 */ /* 0x000fc600078e0a04 */
[----:B------:R-:W-:Y:S02]  /*1d30*/  @!P1 IADD3 R5, -R5, RZ, RZ ;  /* 0x000000ff05059210 */ /* 0x000fe40007ffe1ff */
[----:B------:R-:W-:Y:S02]  /*1d40*/  SEL R4, R17, R4, !P3 ;  /* 0x0000000411047207 */ /* 0x000fe40005800000 */
[----:B------:R-:W-:Y:S02]  /*1d50*/  SEL R5, R18, R5, !P4 ;  /* 0x0000000512057207 */ /* 0x000fe40006000000 */
[----:B------:R-:W-:Y:S01]  /*1d60*/  PLOP3.LUT P1, PT, PT, PT, UP3, 0x80, 0x0 ;  /* 0x000000000000781c */ /* 0x000fe20003f2f038 */
[----:B------:R-:W-:Y:S02]  /*1d70*/  IMAD.IADD R18, R19, 0x1, -R4 ;  /* 0x0000000113127824 */ /* 0x000fe400078e0a04 */
[----:B------:R-:W-:-:S04]  /*1d80*/  IMAD.IADD R5, R26, 0x1, -R5 ;  /* 0x000000011a057824 */ /* 0x000fc800078e0a05 */
[----:B------:R-:W-:Y:S01]  /*1d90*/  IMAD R29, R18, R5, RZ ;  /* 0x00000005121d7224 */ /* 0x000fe200078e02ff */
[----:B------:R-:W-:-:S04]  /*1da0*/  SEL R4, R5, R18, !P1 ;  /* 0x0000001205047207 */ /* 0x000fc80004800000 */
[----:B------:R-:W-:Y:S02]  /*1db0*/  SHF.R.S32.HI R5, RZ, 0x1f, R4 ;  /* 0x0000001fff057819 */ /* 0x000fe40000011404 */
[----:B------:R-:W-:-:S07]  /*1dc0*/  SHF.R.S32.HI R32, RZ, 0x1f, R29 ;  /* 0x0000001fff207819 */ /* 0x000fce000001141d */
.L_x_12:
[----:B------:R-:W-:Y:S05]  /*1dd0*/  BSYNC B0 ;  /* 0x0000000000007941 */ /* 0x000fea0003800000 */
.L_x_11:
[----:B------:R-:W1:Y:S01]  /*1de0*/  SHFL.UP PT, R18, R29, 0x1, RZ ;  /* 0x042000001d127989 */ /* 0x000e6200000e00ff */
[C---:B------:R-:W-:Y:S02]  /*1df0*/  ISETP.NE.AND P2, PT, R21.reuse, RZ, PT ;  /* 0x000000ff1500720c */ /* 0x040fe40003f45270 */
[C---:B------:R-:W-:Y:S01]  /*1e00*/  ISETP.GE.U32.AND P3, PT, R21.reuse, 0x2, PT ;  /* 0x000000021500780c */ /* 0x040fe20003f66070 */
[----:B------:R-:W2:Y:S01]  /*1e10*/  SHFL.UP PT, R17, R32, 0x1, RZ ;  /* 0x0420000020117989 */ /* 0x000ea200000e00ff */
[C---:B------:R-:W-:Y:S02]  /*1e20*/  ISETP.GE.U32.AND P4, PT, R21.reuse, 0x4, PT ;  /* 0x000000041500780c */ /* 0x040fe40003f86070 */
[C---:B------:R-:W-:Y:S02]  /*1e30*/  ISETP.GE.U32.AND P5, PT, R21.reuse, 0x8, PT ;  /* 0x000000081500780c */ /* 0x040fe40003fa6070 */
[----:B------:R-:W-:Y:S02]  /*1e40*/  ISETP.GE.U32.AND P6, PT, R21, 0x10, PT ;  /* 0x000000101500780c */ /* 0x000fe40003fc6070 */
[----:B-1----:R-:W-:-:S02]  /*1e50*/  SEL R18, R18, RZ, P2 ;  /* 0x000000ff12127207 */ /* 0x002fc40001000000 */
[----:B--2---:R-:W-:Y:S02]  /*1e60*/  SEL R17, R17, RZ, P2 ;  /* 0x000000ff11117207 */ /* 0x004fe40001000000 */
[----:B------:R-:W-:-:S04]  /*1e70*/  IADD3 R25, P1, R18, R29, RZ ;  /* 0x0000001d12197210 */ /* 0x000fc80007f3e0ff */
[----:B------:R-:W-:Y:S01]  /*1e80*/  IADD3.X R26, R17, R32, RZ, P1, !PT ;  /* 0x00000020111a7210 */ /* 0x000fe20000ffe4ff */
[----:B------:R-:W1:Y:S04]  /*1e90*/  SHFL.UP PT, R18, R25, 0x2, RZ ;  /* 0x0440000019127989 */ /* 0x000e6800000e00ff */
[----:B------:R-:W2:Y:S01]  /*1ea0*/  SHFL.UP PT, R17, R26, 0x2, RZ ;  /* 0x044000001a117989 */ /* 0x000ea200000e00ff */
[----:B-1----:R-:W-:-:S04]  /*1eb0*/  SEL R18, R18, RZ, P3 ;  /* 0x000000ff12127207 */ /* 0x002fc80001800000 */
[----:B------:R-:W-:Y:S02]  /*1ec0*/  IADD3 R19, P1, R18, R25, RZ ;  /* 0x0000001912137210 */ /* 0x000fe40007f3e0ff */
[----:B--2---:R-:W-:-:S03]  /*1ed0*/  SEL R17, R17, RZ, P3 ;  /* 0x000000ff11117207 */ /* 0x004fc60001800000 */
[----:B------:R-:W1:Y:S02]  /*1ee0*/  SHFL.UP PT, R18, R19, 0x4, RZ ;  /* 0x0480000013127989 */ /* 0x000e6400000e00ff */
[----:B------:R-:W-:-:S05]  /*1ef0*/  IMAD.X R28, R17, 0x1, R26, P1 ;  /* 0x00000001111c7824 */ /* 0x000fca00008e061a */
        /* <DEDUP_REMOVED lines=10> */
[----:B------:R-:W1:Y:S01]  /*1fa0*/  SHFL.UP PT, R18, R19, 0x10, RZ ;  /* 0x0600000013127989 */ /* 0x000e6200000e00ff */
[----:B------:R-:W-:-:S05]  /*1fb0*/  IADD3.X R28, R17, R26, RZ, P1, !PT ;  /* 0x0000001a111c7210 */ /* 0x000fca0000ffe4ff */
[----:B------:R-:W2:Y:S01]  /*1fc0*/  SHFL.UP PT, R17, R28, 0x10, RZ ;  /* 0x060000001c117989 */ /* 0x000ea200000e00ff */
[----:B-1----:R-:W-:-:S04]  /*1fd0*/  SEL R18, R18, RZ, P6 ;  /* 0x000000ff12127207 */ /* 0x002fc80003000000 */
[----:B------:R-:W-:Y:S02]  /*1fe0*/  IADD3 R26, P1, R18, R19, RZ ;  /* 0x00000013121a7210 */ /* 0x000fe40007f3e0ff */
[----:B--2---:R-:W-:-:S05]  /*1ff0*/  SEL R17, R17, RZ, P6 ;  /* 0x000000ff11117207 */ /* 0x004fca0003000000 */
[----:B------:R-:W-:Y:S01]  /*2000*/  IMAD.X R25, R17, 0x1, R28, P1 ;  /* 0x0000000111197824 */ /* 0x000fe200008e061c */
[----:B------:R-:W-:-:S04]  /*2010*/  ISETP.GT.U32.AND P1, PT, R26, UR8, PT ;  /* 0x000000081a007c0c */ /* 0x000fc8000bf24070 */
[----:B------:R-:W-:-:S13]  /*2020*/  ISETP.GT.U32.AND.EX P1, PT, R25, UR7, PT, P1 ;  /* 0x0000000719007c0c */ /* 0x000fda000bf24110 */
[----:B------:R-:W-:-:S04]  /*2030*/  VOTE.ANY R17, PT, P1 ;  /* 0x0000000000117806 */ /* 0x000fc800008e0100 */
[----:B------:R-:W-:-:S13]  /*2040*/  ISETP.NE.AND P1, PT, R17, RZ, PT ;  /* 0x000000ff1100720c */ /* 0x000fda0003f25270 */
[----:B------:R-:W-:Y:S05]  /*2050*/  @P1 BRA `(.L_x_15) ;  /* 0x0000000800701947 */ /* 0x000fea0003800000 */
[----:B------:R-:W1:Y:S01]  /*2060*/  LDC R12, c[0x0][0x910] ;  /* 0x00024400ff0c7b82 */ /* 0x000e620000000800 */
[----:B------:R-:W-:Y:S01]  /*2070*/  IMAD.MOV.U32 R27, RZ, RZ, R25 ;  /* 0x000000ffff1b7224 */ /* 0x000fe200078e0019 */
[----:B------:R-:W-:Y:S01]  /*2080*/  ULDC UR13, c[0x0][0x8f4] ;  /* 0x00023d00000d7ab9 */ /* 0x000fe20000000800 */
[----:B------:R-:W-:Y:S01]  /*2090*/  ULDC UR6, c[0x0][0x8dc] ;  /* 0x0002370000067ab9 */ /* 0x000fe20000000800 */
[----:B------:R-:W-:Y:S01]  /*20a0*/  ULDC UR19, c[0x0][0x8d8] ;  /* 0x0002360000137ab9 */ /* 0x000fe20000000800 */
[----:B------:R-:W-:Y:S01]  /*20b0*/  ULDC UR24, c[0x0][0x8f0] ;  /* 0x00023c0000187ab9 */ /* 0x000fe20000000800 */
[----:B------:R-:W-:Y:S01]  /*20c0*/  ULDC.64 UR20, c[0x0][0x8d0] ;  /* 0x0002340000147ab9 */ /* 0x000fe20000000a00 */
[----:B------:R-:W-:-:S05]  /*20d0*/  ULDC.64 UR22, c[0x0][0x8e8] ;  /* 0x00023a0000167ab9 */ /* 0x000fca0000000a00 */
.L_x_20:
[----:B------:R-:W-:Y:S01]  /*20e0*/  MOV R7, R11 ;  /* 0x0000000b00077202 */ /* 0x000fe20000000f00 */
[----:B------:R-:W-:Y:S01]  /*20f0*/  VIADD R11, R11, 0x20 ;  /* 0x000000200b0b7836 */ /* 0x000fe20000000000 */
[----:B-----5:R-:W-:Y:S01]  /*2100*/  MOV R17, R8 ;  /* 0x0000000800117202 */ /* 0x020fe20000000f00 */
[----:B------:R-:W-:-:S03]  /*2110*/  IMAD.MOV.U32 R25, RZ, RZ, R0 ;  /* 0x000000ffff197224 */ /* 0x000fc600078e0000 */
[----:B-1----:R-:W-:-:S13]  /*2120*/  ISETP.GE.AND P1, PT, R11, R12, PT ;  /* 0x0000000c0b00720c */ /* 0x002fda0003f26270 */
[----:B------:R-:W1:Y:S01]  /*2130*/  @!P1 LDC.64 R18, c[0x0][0x918] ;  /* 0x00024600ff129b82 */ /* 0x000e620000000a00 */
[----:B------:R-:W-:Y:S01]  /*2140*/  @!P1 VIADD R13, R7, 0x20 ;  /* 0x00000020070d9836 */ /* 0x000fe20000000000 */
[----:B------:R2:W3:Y:S01]  /*2150*/  SHFL.IDX PT, R6, R27, 0x1f, 0x1f ;  /* 0x03e01f001b067f89 */ /* 0x0004e200000e0000 */
[----:B------:R-:W-:Y:S02]  /*2160*/  BSSY B0, `(.L_x_16) ;  /* 0x0000064000007945 */ /* 0x000fe40003800000 */
[----:B-1----:R-:W-:-:S05]  /*2170*/  @!P1 IMAD.WIDE R18, R13, 0xc, R18 ;  /* 0x0000000c0d129825 */ /* 0x002fca00078e0212 */
[----:B------:R2:W5:Y:S04]  /*2180*/  @!P1 LDG.E R8, desc[UR38][R18.64] ;  /* 0x0000002612089981 */ /* 0x000568000c1e1900 */
[----:B------:R2:W5:Y:S01]  /*2190*/  @!P1 LDG.E R0, desc[UR38][R18.64+0x4] ;  /* 0x0000042612009981 */ /* 0x000562000c1e1900 */
[----:B------:R-:W-:Y:S01]  /*21a0*/  ISETP.GE.AND P1, PT, R7, R12, PT ;  /* 0x0000000c0700720c */ /* 0x000fe20003f26270 */
[----:B------:R-:W-:Y:S01]  /*21b0*/  IMAD.MOV.U32 R29, RZ, RZ, 0x7fffffff ;  /* 0x7fffffffff1d7424 */ /* 0x000fe200078e00ff */
[----:B------:R-:W-:Y:S01]  /*21c0*/  MOV R32, RZ ;  /* 0x000000ff00207202 */ /* 0x000fe20000000f00 */
[----:B------:R2:W1:Y:S10]  /*21d0*/  SHFL.IDX PT, R13, R26, 0x1f, 0x1f ;  /* 0x03e01f001a0d7f89 */ /* 0x00047400000e0000 */
[----:B--23--:R-:W-:Y:S05]  /*21e0*/  @P1 BRA `(.L_x_17) ;  /* 0x00000004006c1947 */ /* 0x00cfea0003800000 */
[----:B------:R-:W-:Y:S02]  /*21f0*/  IABS R32, R9 ;  /* 0x0000000900207213 */ /* 0x000fe40000000000 */
[C---:B------:R-:W-:Y:S02]  /*2200*/  IADD3 R29, P1, R17.reuse, UR14, RZ ;  /* 0x0000000e111d7c10 */ /* 0x040fe4000ff3e0ff */
[----:B------:R-:W2:Y:S02]  /*2210*/  I2F.RP R4, R32 ;  /* 0x0000002000047306 */ /* 0x000ea40000209400 */
[----:B------:R-:W-:Y:S02]  /*2220*/  LEA.HI.X.SX32 R30, R17, UR15, 0x1, P1 ;  /* 0x0000000f111e7c11 */ /* 0x000fe400088f0eff */
[----:B------:R-:W-:-:S04]  /*2230*/  IADD3 R17, P1, R25, UR16, RZ ;  /* 0x0000001019117c10 */ /* 0x000fc8000ff3e0ff */
[----:B------:R-:W-:Y:S02]  /*2240*/  LEA.HI.X.SX32 R28, R25, UR17, 0x1, P1 ;  /* 0x00000011191c7c11 */ /* 0x000fe400088f0eff */
[----:B------:R-:W-:Y:S01]  /*2250*/  PLOP3.LUT P1, PT, PT, PT, UP0, 0x80, 0x0 ;  /* 0x000000000000781c */ /* 0x000fe20003f2f008 */
[----:B--2---:R-:W2:Y:S02]  /*2260*/  MUFU.RCP R4, R4 ;  /* 0x0000000400047308 */ /* 0x004ea40000001000 */
[----:B--2---:R-:W-:-:S06]  /*2270*/  VIADD R5, R4, 0xffffffe ;  /* 0x0ffffffe04057836 */ /* 0x004fcc0000000000 */
[----:B------:R-:W2:Y:S02]  /*2280*/  F2I.FTZ.U32.TRUNC.NTZ R31, R5 ;  /* 0x00000005001f7305 */ /* 0x000ea4000021f000 */
[----:B--2---:R-:W-:Y:S02]  /*2290*/  IMAD.MOV R33, RZ, RZ, -R31 ;  /* 0x000000ffff217224 */ /* 0x004fe400078e0a1f */
[----:B------:R-:W-:Y:S05]  /*22a0*/  @!P1 BRA `(.L_x_18) ;  /* 0x00000000002c9947 */ /* 0x000fea0003800000 */
[----:B------:R-:W-:-:S04]  /*22b0*/  IADD3 R29, P1, R29, UR6, RZ ;  /* 0x000000061d1d7c10 */ /* 0x000fc8000ff3e0ff */
[----:B------:R-:W-:-:S05]  /*22c0*/  IADD3.X R25, RZ, R30, RZ, P1, !PT ;  /* 0x0000001eff197210 */ /* 0x000fca0000ffe4ff */
[----:B------:R-:W-:-:S04]  /*22d0*/  IMAD.WIDE.U32 R4, R25, UR20, RZ ;  /* 0x0000001419047c25 */ /* 0x000fc8000f8e00ff */
[----:B------:R-:W-:-:S04]  /*22e0*/  IMAD.WIDE.U32 R18, P1, R29, UR21, R4 ;  /* 0x000000151d127c25 */ /* 0x000fc8000f820004 */
[----:B------:R-:W-:-:S04]  /*22f0*/  IMAD.WIDE.U32 R4, R29, UR20, RZ ;  /* 0x000000141d047c25 */ /* 0x000fc8000f8e00ff */
[----:B------:R-:W-:Y:S01]  /*2300*/  IMAD.X R27, RZ, RZ, RZ, P1 ;  /* 0x000000ffff1b7224 */ /* 0x000fe200008e06ff */
[----:B------:R-:W-:Y:S01]  /*2310*/  IADD3 RZ, P1, R5, R18, RZ ;  /* 0x0000001205ff7210 */ /* 0x000fe20007f3e0ff */
[----:B------:R-:W-:-:S04]  /*2320*/  IMAD.MOV.U32 R26, RZ, RZ, R19 ;  /* 0x000000ffff1a7224 */ /* 0x000fc800078e0013 */
[----:B------:R-:W-:-:S04]  /*2330*/  IMAD.WIDE.U32.X R4, R25, UR21, R26, P1 ;  /* 0x0000001519047c25 */ /* 0x000fc800088e041a */
[----:B------:R-:W-:Y:S01]  /*2340*/  IMAD.MOV.U32 R30, RZ, RZ, R5 ;  /* 0x000000ffff1e7224 */ /* 0x000fe200078e0005 */
[----:B------:R-:W-:-:S07]  /*2350*/  MOV R29, R4 ;  /* 0x00000004001d7202 */ /* 0x000fce0000000f00 */
.L_x_18:
[----:B------:R-:W-:Y:S05]  /*2360*/  @!P0 BRA `(.L_x_19) ;  /* 0x00000000002c8947 */ /* 0x000fea0003800000 */
        /* <DEDUP_REMOVED lines=11> */
.L_x_19:
[----:B------:R-:W-:Y:S01]  /*2420*/  SHF.R.U64 R17, R17, UR24, R28 ;  /* 0x0000001811117c19 */ /* 0x000fe2000800121c */
[----:B------:R-:W-:Y:S01]  /*2430*/  IMAD.MOV.U32 R5, RZ, RZ, R33 ;  /* 0x000000ffff057224 */ /* 0x000fe200078e0021 */
[----:B------:R-:W-:Y:S02]  /*2440*/  IABS R4, R9 ;  /* 0x0000000900047213 */ /* 0x000fe40000000000 */
[----:B------:R-:W-:Y:S01]  /*2450*/  IABS R26, R10 ;  /* 0x0000000a001a7213 */ /* 0x000fe20000000000 */
[----:B------:R-:W-:Y:S01]  /*2460*/  VIADD R19, R17, UR5 ;  /* 0x0000000511137c36 */ /* 0x000fe20008000000 */
[----:B------:R-:W-:Y:S01]  /*2470*/  IADD3 R25, RZ, -R4, RZ ;  /* 0x80000004ff197210 */ /* 0x000fe20007ffe0ff */
[----:B------:R-:W-:Y:S01]  /*2480*/  IMAD R17, R5, R32, RZ ;  /* 0x0000002005117224 */ /* 0x000fe200078e02ff */
[----:B------:R-:W-:Y:S01]  /*2490*/  SHF.R.U64 R29, R29, UR19, R30 ;  /* 0x000000131d1d7c19 */ /* 0x000fe2000800121e */
[----:B------:R-:W-:Y:S01]  /*24a0*/  IMAD.MOV.U32 R4, RZ, RZ, RZ ;  /* 0x000000ffff047224 */ /* 0x000fe200078e00ff */
[----:B------:R-:W-:Y:S01]  /*24b0*/  IABS R18, R19 ;  /* 0x0000001300127213 */ /* 0x000fe20000000000 */
[----:B------:R-:W-:Y:S01]  /*24c0*/  IMAD.MOV.U32 R5, RZ, RZ, R31 ;  /* 0x000000ffff057224 */ /* 0x000fe200078e001f */
[----:B------:R-:W-:Y:S01]  /*24d0*/  IABS R30, R10 ;  /* 0x0000000a001e7213 */ /* 0x000fe20000000000 */
[----:B------:R-:W-:Y:S01]  /*24e0*/  IMAD.HI.U32 R4, R31, R17, R4 ;  /* 0x000000111f047227 */ /* 0x000fe200078e0004 */
[----:B------:R-:W-:-:S03]  /*24f0*/  MOV R17, R18 ;  /* 0x0000001200117202 */ /* 0x000fc60000000f00 */
[----:B------:R-:W-:Y:S02]  /*2500*/  IMAD.MOV.U32 R5, RZ, RZ, R25 ;  /* 0x000000ffff057224 */ /* 0x000fe400078e0019 */
[----:B------:R-:W2:Y:S01]  /*2510*/  I2F.RP R25, R26 ;  /* 0x0000001a00197306 */ /* 0x000ea20000209400 */
[----:B------:R-:W-:-:S04]  /*2520*/  IMAD.HI.U32 R4, R4, R17, RZ ;  /* 0x0000001104047227 */ /* 0x000fc800078e00ff */
[----:B------:R-:W-:Y:S02]  /*2530*/  IMAD R17, R4, R5, R17 ;  /* 0x0000000504117224 */ /* 0x000fe400078e0211 */
[----:B------:R-:W-:-:S03]  /*2540*/  VIADD R18, R29, UR4 ;  /* 0x000000041d127c36 */ /* 0x000fc60008000000 */
[----:B------:R-:W-:Y:S02]  /*2550*/  ISETP.GT.U32.AND P1, PT, R32, R17, PT ;  /* 0x000000112000720c */ /* 0x000fe40003f24070 */
[----:B------:R-:W-:Y:S01]  /*2560*/  IABS R29, R18 ;  /* 0x00000012001d7213 */ /* 0x000fe20000000000 */
[----:B--2---:R-:W2:Y:S10]  /*2570*/  MUFU.RCP R25, R25 ;  /* 0x0000001900197308 */ /* 0x004eb40000001000 */
[----:B------:R-:W-:Y:S01]  /*2580*/  @!P1 IMAD.IADD R17, R17, 0x1, -R32 ;  /* 0x0000000111119824 */ /* 0x000fe200078e0a20 */
[----:B--2---:R-:W-:Y:S01]  /*2590*/  IADD3 R4, R25, 0xffffffe, RZ ;  /* 0x0ffffffe19047810 */ /* 0x004fe20007ffe0ff */
[----:B------:R-:W-:-:S03]  /*25a0*/  IMAD.MOV R25, RZ, RZ, -R30 ;  /* 0x000000ffff197224 */ /* 0x000fc600078e0a1e */
[----:B------:R2:W3:Y:S02]  /*25b0*/  F2I.FTZ.U32.TRUNC.NTZ R5, R4 ;  /* 0x0000000400057305 */ /* 0x0004e4000021f000 */
[----:B--2---:R-:W-:Y:S01]  /*25c0*/  MOV R4, RZ ;  /* 0x000000ff00047202 */ /* 0x004fe20000000f00 */
[----:B---3--:R-:W-:-:S04]  /*25d0*/  IMAD.MOV R27, RZ, RZ, -R5 ;  /* 0x000000ffff1b7224 */ /* 0x008fc800078e0a05 */
[----:B------:R-:W-:-:S04]  /*25e0*/  IMAD R27, R27, R26, RZ ;  /* 0x0000001a1b1b7224 */ /* 0x000fc800078e02ff */
[----:B------:R-:W-:-:S04]  /*25f0*/  IMAD.HI.U32 R28, R5, R27, R4 ;  /* 0x0000001b051c7227 */ /* 0x000fc800078e0004 */
[----:B------:R-:W-:-:S04]  /*2600*/  IMAD.MOV.U32 R5, RZ, RZ, R29 ;  /* 0x000000ffff057224 */ /* 0x000fc800078e001d */
[----:B------:R-:W-:-:S04]  /*2610*/  IMAD.HI.U32 R4, R28, R5, RZ ;  /* 0x000000051c047227 */ /* 0x000fc800078e00ff */
[----:B------:R-:W-:-:S05]  /*2620*/  IMAD R5, R4, R25, R5 ;  /* 0x0000001904057224 */ /* 0x000fca00078e0205 */
[----:B------:R-:W-:-:S13]  /*2630*/  ISETP.GT.U32.AND P1, PT, R26, R5, PT ;  /* 0x000000051a00720c */ /* 0x000fda0003f24070 */
[----:B------:R-:W-:Y:S02]  /*2640*/  @!P1 IADD3 R5, R5, -R26, RZ ;  /* 0x8000001a05059210 */ /* 0x000fe40007ffe0ff */
[----:B------:R-:W-:-:S13]  /*2650*/  ISETP.GT.U32.AND P1, PT, R32, R17, PT ;  /* 0x000000112000720c */ /* 0x000fda0003f24070 */
[----:B------:R-:W-:Y:S01]  /*2660*/  @!P1 IMAD.IADD R17, R17, 0x1, -R32 ;  /* 0x0000000111119824 */ /* 0x000fe200078e0a20 */
[----:B------:R-:W-:-:S04]  /*2670*/  ISETP.GT.U32.AND P1, PT, R26, R5, PT ;  /* 0x000000051a00720c */ /* 0x000fc80003f24070 */
[----:B------:R-:W-:-:S09]  /*2680*/  MOV R4, R17 ;  /* 0x0000001100047202 */ /* 0x000fd20000000f00 */
[----:B------:R-:W-:Y:S01]  /*2690*/  @!P1 IMAD.IADD R5, R5, 0x1, -R26 ;  /* 0x0000000105059824 */ /* 0x000fe200078e0a1a */
[----:B------:R-:W-:-:S13]  /*26a0*/  ISETP.GE.AND P1, PT, R19, RZ, PT ;  /* 0x000000ff1300720c */ /* 0x000fda0003f26270 */
[----:B------:R-:W-:Y:S01]  /*26b0*/  @!P1 IMAD.MOV R4, RZ, RZ, -R4 ;  /* 0x000000ffff049224 */ /* 0x000fe200078e0a04 */
[----:B------:R-:W-:-:S13]  /*26c0*/  ISETP.GE.AND P1, PT, R18, RZ, PT ;  /* 0x000000ff1200720c */ /* 0x000fda0003f26270 */
[----:B------:R-:W-:Y:S01]  /*26d0*/  @!P1 IMAD.MOV R5, RZ, RZ, -R5 ;  /* 0x000000ffff059224 */ /* 0x000fe200078e0a05 */
[----:B------:R-:W-:-:S13]  /*26e0*/  ISETP.NE.AND P1, PT, RZ, UR10, PT ;  /* 0x0000000aff007c0c */ /* 0x000fda000bf25270 */
[----:B------:R-:W-:Y:S02]  /*26f0*/  @!P1 LOP3.LUT R4, RZ, UR10, RZ, 0x33, !PT ;  /* 0x0000000aff049c12 */ /* 0x000fe4000f8e33ff */
[----:B------:R-:W-:Y:S02]  /*2700*/  ISETP.NE.AND P1, PT, RZ, UR9, PT ;  /* 0x00000009ff007c0c */ /* 0x000fe4000bf25270 */
[----:B------:R-:W-:-:S11]  /*2710*/  IADD3 R4, -R4, R19, RZ ;  /* 0x0000001304047210 */ /* 0x000fd60007ffe1ff */
[----:B------:R-:W-:Y:S02]  /*2720*/  @!P1 LOP3.LUT R5, RZ, UR9, RZ, 0x33, !PT ;  /* 0x00000009ff059c12 */ /* 0x000fe4000f8e33ff */
[----:B------:R-:W-:-:S03]  /*2730*/  PLOP3.LUT P1, PT, PT, PT, UP3, 0x80, 0x0 ;  /* 0x000000000000781c */ /* 0x000fc60003f2f038 */
[----:B------:R-:W-:-:S04]  /*2740*/  IMAD.IADD R5, R18, 0x1, -R5 ;  /* 0x0000000112057824 */ /* 0x000fc800078e0a05 */
[CC--:B------:R-:W-:Y:S01]  /*2750*/  IMAD R29, R4.reuse, R5.reuse, RZ ;  /* 0x00000005041d7224 */ /* 0x0c0fe200078e02ff */
[----:B------:R-:W-:-:S04]  /*2760*/  SEL R17, R4, R5, !P1 ;  /* 0x0000000504117207 */ /* 0x000fc80004800000 */
[--C-:B------:R-:W-:Y:S01]  /*2770*/  SHF.R.S32.HI R5, RZ, 0x1f, R17.reuse ;  /* 0x0000001fff057819 */ /* 0x100fe20000011411 */
[----:B------:R-:W-:Y:S01]  /*2780*/  IMAD.MOV.U32 R4, RZ, RZ, R17 ;  /* 0x000000ffff047224 */ /* 0x000fe200078e0011 */
[----:B------:R-:W-:-:S07]  /*2790*/  SHF.R.S32.HI R32, RZ, 0x1f, R29 ;  /* 0x0000001fff207819 */ /* 0x000fce000001141d */
.L_x_17:
[----:B------:R-:W-:Y:S05]  /*27a0*/  BSYNC B0 ;  /* 0x0000000000007941 */ /* 0x000fea0003800000 */
.L_x_16:
[----:B------:R-:W2:Y:S04]  /*27b0*/  SHFL.UP PT, R18, R29, 0x1, RZ ;  /* 0x042000001d127989 */ /* 0x000ea800000e00ff */
[----:B------:R-:W3:Y:S01]  /*27c0*/  SHFL.UP PT, R17, R32, 0x1, RZ ;  /* 0x0420000020117989 */ /* 0x000ee200000e00ff */
[----:B--2---:R-:W-:Y:S02]  /*27d0*/  SEL R18, R18, RZ, P2 ;  /* 0x000000ff12127207 */ /* 0x004fe40001000000 */
[----:B---3--:R-:W-:Y:S02]  /*27e0*/  SEL R17, R17, RZ, P2 ;  /* 0x000000ff11117207 */ /* 0x008fe40001000000 */
[----:B------:R-:W-:-:S04]  /*27f0*/  IADD3 R25, P1, R18, R29, RZ ;  /* 0x0000001d12197210 */ /* 0x000fc80007f3e0ff */
[----:B------:R-:W-:Y:S01]  /*2800*/  IADD3.X R26, R17, R32, RZ, P1, !PT ;  /* 0x00000020111a7210 */ /* 0x000fe20000ffe4ff */
[----:B------:R-:W2:Y:S04]  /*2810*/  SHFL.UP PT, R18, R25, 0x2, RZ ;  /* 0x0440000019127989 */ /* 0x000ea800000e00ff */
[----:B------:R-:W3:Y:S01]  /*2820*/  SHFL.UP PT, R17, R26, 0x2, RZ ;  /* 0x044000001a117989 */ /* 0x000ee200000e00ff */
[----:B--2---:R-:W-:Y:S02]  /*2830*/  SEL R18, R18, RZ, P3 ;  /* 0x000000ff12127207 */ /* 0x004fe40001800000 */
[----:B---3--:R-:W-:Y:S02]  /*2840*/  SEL R17, R17, RZ, P3 ;  /* 0x000000ff11117207 */ /* 0x008fe40001800000 */
[----:B------:R-:W-:-:S05]  /*2850*/  IADD3 R27, P1, R18, R25, RZ ;  /* 0x00000019121b7210 */ /* 0x000fca0007f3e0ff */
[----:B------:R-:W-:Y:S01]  /*2860*/  IMAD.X R30, R17, 0x1, R26, P1 ;  /* 0x00000001111e7824 */ /* 0x000fe200008e061a */
        /* <DEDUP_REMOVED lines=18> */
[----:B-1----:R-:W-:-:S05]  /*2990*/  IADD3 R26, P1, R18, R13, RZ ;  /* 0x0000000d121a7210 */ /* 0x002fca0007f3e0ff */
[----:B------:R-:W-:Y:S01]  /*29a0*/  IMAD.X R27, R19, 0x1, R6, P1 ;  /* 0x00000001131b7824 */ /* 0x000fe200008e0606 */
[----:B------:R-:W-:-:S04]  /*29b0*/  ISETP.GT.U32.AND P1, PT, R26, UR8, PT ;  /* 0x000000081a007c0c */ /* 0x000fc8000bf24070 */
[----:B------:R-:W-:-:S13]  /*29c0*/  ISETP.GT.U32.AND.EX P1, PT, R27, UR7, PT, P1 ;  /* 0x000000071b007c0c */ /* 0x000fda000bf24110 */
[----:B------:R-:W-:-:S04]  /*29d0*/  VOTE.ANY R17, PT, P1 ;  /* 0x0000000000117806 */ /* 0x000fc800008e0100 */
[----:B------:R-:W-:-:S13]  /*29e0*/  ISETP.NE.AND P1, PT, R17, RZ, PT ;  /* 0x000000ff1100720c */ /* 0x000fda0003f25270 */
[----:B------:R-:W-:Y:S05]  /*29f0*/  @!P1 BRA `(.L_x_20) ;  /* 0xfffffff400b89947 */ /* 0x000fea000383ffff */
[----:B------:R-:W-:Y:S01]  /*2a00*/  MOV R26, R18 ;  /* 0x00000012001a7202 */ /* 0x000fe20000000f00 */
[----:B------:R-:W-:-:S07]  /*2a10*/  IMAD.MOV.U32 R25, RZ, RZ, R19 ;  /* 0x000000ffff197224 */ /* 0x000fce00078e0013 */
.L_x_15:
[----:B------:R-:W1:Y:S08]  /*2a20*/  BREV R17, R17 ;  /* 0x0000001100117301 */ /* 0x000e700000000000 */
[----:B-1----:R-:W1:Y:S02]  /*2a30*/  FLO.U32.SH R11, R17 ;  /* 0x00000011000b7300 */ /* 0x002e6400000e0400 */
[----:B-1----:R-:W1:Y:S02]  /*2a40*/  SHFL.IDX PT, R7, R7, R11, 0x1f ;  /* 0x00001f0b07077589 */ /* 0x002e6400000e0000 */
[----:B-1----:R-:W-:-:S13]  /*2a50*/  R2UR UR4, R7 ;  /* 0x00000000070472ca */ /* 0x002fda00000e0000 */
[----:B------:R-:W-:-:S05]  /*2a60*/  VIADD R27, R21, UR4 ;  /* 0x00000004151b7c36 */ /* 0x000fca0008000000 */
[----:B------:R-:W-:-:S13]  /*2a70*/  ISETP.GE.AND P1, PT, R27, R12, PT ;  /* 0x0000000c1b00720c */ /* 0x000fda0003f26270 */
[----:B------:R-:W1:Y:S02]  /*2a80*/  @!P1 LDC.64 R18, c[0x0][0x918] ;  /* 0x00024600ff129b82 */ /* 0x000e640000000a00 */
[----:B-1----:R-:W-:-:S05]  /*2a90*/  @!P1 IMAD.WIDE R18, R27, 0xc, R18 ;  /* 0x0000000c1b129825 */ /* 0x002fca00078e0212 */
[----:B-----5:R1:W5:Y:S04]  /*2aa0*/  @!P1 LDG.E R8, desc[UR38][R18.64] ;  /* 0x0000002612089981 */ /* 0x020368000c1e1900 */
[----:B------:R1:W5:Y:S01]  /*2ab0*/  @!P1 LDG.E R0, desc[UR38][R18.64+0x4] ;  /* 0x0000042612009981 */ /* 0x000362000c1e1900 */
[----:B------:R-:W-:-:S03]  /*2ac0*/  IADD3 R26, P1, P2, R26, R13, -R29 ;  /* 0x0000000d1a1a7210 */ /* 0x000fc60007a3e81d */
[----:B------:R-:W-:Y:S01]  /*2ad0*/  SHFL.IDX PT, R7, R32, R11, 0x1f ;  /* 0x00001f0b20077589 */ /* 0x000fe200000e0000 */
[----:B------:R-:W-:-:S03]  /*2ae0*/  IADD3.X R28, R25, R6, ~R32, P1, P2 ;  /* 0x00000006191c7210 */ /* 0x000fc60000fe4c20 */
[----:B------:R-:W2:Y:S04]  /*2af0*/  SHFL.IDX PT, R26, R26, R11, 0x1f ;  /* 0x00001f0b1a1a7589 */ /* 0x000ea800000e0000 */
[----:B------:R-:W3:Y:S04]  /*2b00*/  SHFL.IDX PT, R28, R28, R11, 0x1f ;  /* 0x00001f0b1c1c7589 */ /* 0x000ee800000e0000 */
[----:B------:R1:W4:Y:S04]  /*2b10*/  SHFL.IDX PT, R6, R29, R11, 0x1f ;  /* 0x00001f0b1d067589 */ /* 0x00032800000e0000 */
[----:B------:R1:W1:Y:S04]  /*2b20*/  SHFL.IDX PT, R5, R5, R11, 0x1f ;  /* 0x00001f0b05057589 */ /* 0x00026800000e0000 */
[----:B------:R1:W1:Y:S01]  /*2b30*/  SHFL.IDX PT, R4, R4, R11, 0x1f ;  /* 0x00001f0b04047589 */ /* 0x00026200000e0000 */
[----:B--2---:R-:W-:-:S02]  /*2b40*/  R2UR UR5, R26 ;  /* 0x000000001a0572ca */ /* 0x004fc400000e0000 */
[----:B---3--:R-:W-:-:S15]  /*2b50*/  R2UR UR6, R28 ;  /* 0x000000001c0672ca */ /* 0x008fde00000e0000 */
.L_x_10:
[----:B------:R-:W-:Y:S01]  /*2b60*/  ISETP.LE.AND P1, PT, R12, UR4, PT ;  /* 0x000000040c007c0c */ /* 0x000fe2000bf23270 */
[----:B-1----:R-:W-:Y:S01]  /*2b70*/  IMAD.MOV.U32 R18, RZ, RZ, -0x1 ;  /* 0xffffffffff127424 */ /* 0x002fe200078e00ff */
[----:B------:R-:W-:-:S11]  /*2b80*/  MOV R17, 0xffffffff ;  /* 0xffffffff00117802 */ /* 0x000fd60000000f00 */
[----:B------:R-:W-:Y:S05]  /*2b90*/  @P1 BRA `(.L_x_9) ;  /* 0x0000000400041947 */ /* 0x000fea0003800000 */
[----:B------:R-:W-:Y:S01]  /*2ba0*/  UIADD3 UR15, UP2, -UR5, UR8, URZ ;  /* 0x00000008050f7290 */ /* 0x000fe2000ff5e13f */
[----:B------:R-:W1:Y:S01]  /*2bb0*/  S2UR UR19, SR_CTAID.Y ;  /* 0x00000000001379c3 */ /* 0x000e620000002600 */
[----:B------:R-:W-:Y:S01]  /*2bc0*/  ULDC UR17, c[0x0][0x8c0] ;  /* 0x0002300000117ab9 */ /* 0x000fe20000000800 */
[----:B------:R-:W-:Y:S01]  /*2bd0*/  ULDC UR21, c[0x0][0x8b0] ;  /* 0x00022c0000157ab9 */ /* 0x000fe20000000800 */
[----:B------:R-:W-:Y:S01]  /*2be0*/  UIADD3.X UR11, ~UR6, UR7, URZ, UP2, !UPT ;  /* 0x00000007060b7290 */ /* 0x000fe200097fe53f */
[--C-:B------:R-:W-:Y:S01]  /*2bf0*/  SHF.R.U32.HI R27, RZ, UR21, R5.reuse ;  /* 0x00000015ff1b7c19 */ /* 0x100fe20008011605 */
[----:B------:R-:W-:Y:S01]  /*2c00*/  ULDC UR20, c[0x0][0x904] ;  /* 0x0002410000147ab9 */ /* 0x000fe20000000800 */
[----:B------:R-:W-:Y:S01]  /*2c10*/  ULDC UR13, c[0x0][0x8a8] ;  /* 0x00022a00000d7ab9 */ /* 0x000fe20000000800 */
[----:B------:R-:W-:Y:S01]  /*2c20*/  USHF.R.U32.HI UR16, URZ, UR17, UR11 ;  /* 0x000000113f107299 */ /* 0x000fe2000801160b */
[----:B------:R-:W-:Y:S01]  /*2c30*/  SHF.R.U64 R28, R4, UR21, R5 ;  /* 0x00000015041c7c19 */ /* 0x000fe20008001205 */
[----:B------:R-:W-:-:S02]  /*2c40*/  USHF.R.U64 UR15, UR15, UR17, UR11 ;  /* 0x000000110f0f7299 */ /* 0x000fc4000800120b */
[----:B------:R-:W-:Y:S02]  /*2c50*/  USHF.R.U32.HI UR14, URZ, UR21, UR16 ;  /* 0x000000153f0e7299 */ /* 0x000fe40008011610 */
[----:B------:R-:W-:Y:S02]  /*2c60*/  UIADD3 UR13, UR13, -0x1, URZ ;  /* 0xffffffff0d0d7890 */ /* 0x000fe4000fffe03f */
[----:B------:R-:W-:Y:S02]  /*2c70*/  USHF.R.U32.HI UR22, URZ, UR20, UR14 ;  /* 0x000000143f167299 */ /* 0x000fe4000801160e */
[----:B------:R-:W-:Y:S02]  /*2c80*/  USHF.R.U64 UR16, UR15, UR21, UR16 ;  /* 0x000000150f107299 */ /* 0x000fe40008001210 */
[----:B------:R-:W-:Y:S02]  /*2c90*/  ULOP3.LUT UR15, UR15, UR13, URZ, 0xc0, !UPT ;  /* 0x0000000d0f0f7292 */ /* 0x000fe4000f8ec03f */
[----:B------:R-:W-:Y:S01]  /*2ca0*/  LOP3.LUT R11, R27, UR22, RZ, 0xfc, !PT ;  /* 0x000000161b0b7c12 */ /* 0x000fe2000f8efcff */
[----:B------:R-:W-:-:S02]  /*2cb0*/  USHF.R.U64 UR14, UR16, UR20, UR14 ;  /* 0x00000014100e7299 */ /* 0x000fc4000800120e */
[----:B-1----:R-:W-:Y:S01]  /*2cc0*/  USEL UR11, UR52, UR19, !UP3 ;  /* 0x00000013340b7287 */ /* 0x002fe2000d800000 */
[----:B------:R-:W-:-:S13]  /*2cd0*/  ISETP.NE.U32.AND P1, PT, R11, RZ, PT ;  /* 0x000000ff0b00720c */ /* 0x000fda0003f25070 */
[----:B------:R-:W-:Y:S05]  /*2ce0*/  @!P1 BRA `(.L_x_21) ;  /* 0x0000000000149947 */ /* 0x000fea0003800000 */
[----:B------:R-:W-:-:S07]  /*2cf0*/  MOV R12, 0x2d10 ;  /* 0x00002d10000c7802 */ /* 0x000fce0000000f00 */
[----:B----45:R-:W-:Y:S05]  /*2d00*/  CALL.REL.NOINC `($__internal_0_$__cuda_sm20_div_u64) ;  /* 0x0000015c00b47944 */ /* 0x030fea0003c00000 */
[----:B------:R-:W-:-:S04]  /*2d10*/  IMAD.MOV R13, RZ, RZ, -R11 ;  /* 0x000000ffff0d7224 */ /* 0x000fc800078e0a0b */
[----:B------:R-:W-:Y:S01]  /*2d20*/  IMAD R13, R28, R13, UR14 ;  /* 0x0000000e1c0d7e24 */ /* 0x000fe2000f8e020d */
[----:B------:R-:W-:Y:S06]  /*2d30*/  BRA `(.L_x_22) ;  /* 0x0000000000507947 */ /* 0x000fec0003800000 */
.L_x_21:
[----:B------:R-:W1:Y:S01]  /*2d40*/  I2F.U32.RP R11, R28 ;  /* 0x0000001c000b7306 */ /* 0x000e620000209000 */
[----:B------:R-:W-:-:S07]  /*2d50*/  ISETP.NE.U32.AND P3, PT, R28, RZ, PT ;  /* 0x000000ff1c00720c */ /* 0x000fce0003f65070 */
[----:B-1----:R-:W1:Y:S02]  /*2d60*/  MUFU.RCP R11, R11 ;  /* 0x0000000b000b7308 */ /* 0x002e640000001000 */
[----:B-1----:R-:W-:-:S06]  /*2d70*/  IADD3 R12, R11, 0xffffffe, RZ ;  /* 0x0ffffffe0b0c7810 */ /* 0x002fcc0007ffe0ff */
[----:B------:R1:W2:Y:S02]  /*2d80*/  F2I.FTZ.U32.TRUNC.NTZ R13, R12 ;  /* 0x0000000c000d7305 */ /* 0x0002a4000021f000 */
[----:B-1----:R-:W-:Y:S02]  /*2d90*/  IMAD.MOV.U32 R12, RZ, RZ, RZ ;  /* 0x000000ffff0c7224 */ /* 0x002fe400078e00ff */
[----:B--2---:R-:W-:-:S04]  /*2da0*/  IMAD.MOV R17, RZ, RZ, -R13 ;  /* 0x000000ffff117224 */ /* 0x004fc800078e0a0d */
[----:B------:R-:W-:-:S04]  /*2db0*/  IMAD R17, R17, R28, RZ ;  /* 0x0000001c11117224 */ /* 0x000fc800078e02ff */
[----:B------:R-:W-:-:S06]  /*2dc0*/  IMAD.HI.U32 R13, R13, R17, R12 ;  /* 0x000000110d0d7227 */ /* 0x000fcc00078e000c */
[----:B------:R-:W-:-:S05]  /*2dd0*/  IMAD.HI.U32 R11, R13, UR14, RZ ;  /* 0x0000000e0d0b7c27 */ /* 0x000fca000f8e00ff */
[----:B------:R-:W-:-:S05]  /*2de0*/  IADD3 R13, -R11, RZ, RZ ;  /* 0x000000ff0b0d7210 */ /* 0x000fca0007ffe1ff */
[----:B------:R-:W-:-:S05]  /*2df0*/  IMAD R13, R28, R13, UR14 ;  /* 0x0000000e1c0d7e24 */ /* 0x000fca000f8e020d */
[----:B------:R-:W-:-:S13]  /*2e00*/  ISETP.GE.U32.AND P1, PT, R13, R28, PT ;  /* 0x0000001c0d00720c */ /* 0x000fda0003f26070 */
[----:B------:R-:W-:Y:S02]  /*2e10*/  @P1 IMAD.IADD R13, R13, 0x1, -R28 ;  /* 0x000000010d0d1824 */ /* 0x000fe400078e0a1c */
[----:B------:R-:W-:-:S03]  /*2e20*/  @P1 VIADD R11, R11, 0x1 ;  /* 0x000000010b0b1836 */ /* 0x000fc60000000000 */
[----:B------:R-:W-:-:S13]  /*2e30*/  ISETP.GE.U32.AND P2, PT, R13, R28, PT ;  /* 0x0000001c0d00720c */ /* 0x000fda0003f46070 */
[----:B------:R-:W-:Y:S02]  /*2e40*/  @P2 IADD3 R11, R11, 0x1, RZ ;  /* 0x000000010b0b2810 */ /* 0x000fe40007ffe0ff */
[----:B------:R-:W-:-:S05]  /*2e50*/  @!P3 LOP3.LUT R11, RZ, R28, RZ, 0x33, !PT ;  /* 0x0000001cff0bb212 */ /* 0x000fca00078e33ff */
[----:B------:R-:W-:-:S04]  /*2e60*/  IMAD.MOV R13, RZ, RZ, -R11 ;  /* 0x000000ffff0d7224 */ /* 0x000fc800078e0a0b */
[----:B------:R-:W-:-:S07]  /*2e70*/  IMAD R13, R28, R13, UR14 ;  /* 0x0000000e1c0d7e24 */ /* 0x000fce000f8e020d */
.L_x_22:
[----:B------:R-:W1:Y:S01]  /*2e80*/  LDC R18, c[0x0][0x8a8] ;  /* 0x00022a00ff127b82 */ /* 0x000e620000000800 */
[----:B------:R-:W-:Y:S01]  /*2e90*/  ULDC UR14, c[0x0][0x904] ;  /* 0x00024100000e7ab9 */ /* 0x000fe20000000800 */
[----:B------:R-:W-:Y:S01]  /*2ea0*/  UMOV UR13, 0xffffffff ;  /* 0xffffffff000d7882 */ /* 0x000fe20000000000 */
[----:B------:R-:W-:Y:S01]  /*2eb0*/  PLOP3.LUT P1, PT, PT, PT, UP3, 0x80, 0x0 ;  /* 0x000000000000781c */ /* 0x000fe20003f2f038 */
[----:B------:R-:W-:-:S04]  /*2ec0*/  USHF.L.U32 UR13, UR13, UR14, URZ ;  /* 0x0000000e0d0d7299 */ /* 0x000fc8000800063f */
[----:B------:R-:W2:Y:S02]  /*2ed0*/  LDC R16, c[0x0][0x8b8] ;  /* 0x00022e00ff107b82 */ /* 0x000ea40000000800 */
[----:B------:R-:W-:Y:S01]  /*2ee0*/  LOP3.LUT R12, RZ, UR13, RZ, 0x33, !PT ;  /* 0x0000000dff0c7c12 */ /* 0x000fe2000f8e33ff */
[----:B------:R-:W-:Y:S02]  /*2ef0*/  UMOV UR13, 0x1 ;  /* 0x00000001000d7882 */ /* 0x000fe40000000000 */
[----:B------:R-:W-:Y:S01]  /*2f00*/  USHF.L.U32 UR13, UR13, UR14, URZ ;  /* 0x0000000e0d0d7299 */ /* 0x000fe2000800063f */
[----:B------:R-:W-:-:S05]  /*2f10*/  LOP3.LUT R12, R12, UR16, RZ, 0xc0, !PT ;  /* 0x000000100c0c7c12 */ /* 0x000fca000f8ec0ff */
[----:B------:R-:W-:Y:S02]  /*2f20*/  IMAD R11, R11, UR13, R12 ;  /* 0x0000000d0b0b7c24 */ /* 0x000fe4000f8e020c */
[----:B-1----:R-:W-:Y:S02]  /*2f30*/  IMAD R13, R13, R18, UR15 ;  /* 0x0000000f0d0d7e24 */ /* 0x002fe4000f8e0212 */
[----:B------:R-:W-:Y:S02]  /*2f40*/  @P1 IMAD.U32 R18, RZ, RZ, UR4 ;  /* 0x00000004ff121e24 */ /* 0x000fe4000f8e00ff */
[----:B------:R-:W-:Y:S02]  /*2f50*/  @!P1 IMAD.U32 R18, RZ, RZ, UR4 ;  /* 0x00000004ff129e24 */ /* 0x000fe4000f8e00ff */
[----:B--2---:R-:W-:Y:S01]  /*2f60*/  IMAD R17, R11, R16, UR11 ;  /* 0x0000000b0b117e24 */ /* 0x004fe2000f8e0210 */
[----:B------:R-:W-:Y:S01]  /*2f70*/  @P1 MOV R16, R13 ;  /* 0x0000000d00101202 */ /* 0x000fe20000000f00 */
[----:B------:R-:W-:-:S02]  /*2f80*/  UMOV UR11, 0x1 ;  /* 0x00000001000b7882 */ /* 0x000fc40000000000 */
[----:B------:R-:W-:Y:S01]  /*2f90*/  @!P1 IMAD.MOV.U32 R16, RZ, RZ, R17 ;  /* 0x000000ffff109224 */ /* 0x000fe200078e0011 */
[----:B------:R-:W-:-:S07]  /*2fa0*/  @!P1 MOV R17, R13 ;  /* 0x0000000d00119202 */ /* 0x000fce0000000f00 */
.L_x_9:
[----:B------:R-:W-:-:S13]  /*2fb0*/  ISETP.NE.AND P1, PT, RZ, UR11, PT ;  /* 0x0000000bff007c0c */ /* 0x000fda000bf25270 */
[----:B------:R-:W-:Y:S05]  /*2fc0*/  @!P1 EXIT ;  /* 0x000000000000994d */ /* 0x000fea0003800000 */
[----:B------:R-:W1:Y:S02]  /*2fd0*/  LDC.64 R26, c[0x0][0x290] ;  /* 0x0000a400ff1a7b82 */ /* 0x000e640000000a00 */
[----:B-1----:R-:W-:-:S05]  /*2fe0*/  IMAD.WIDE R12, R18, 0xc, R26 ;  /* 0x0000000c120c7825 */ /* 0x002fca00078e021a */
[----:B------:R1:W5:Y:S01]  /*2ff0*/  LDG.E R11, desc[UR38][R12.64+0x8] ;  /* 0x000008260c0b7981 */ /* 0x000362000c1e1900 */
[----:B------:R-:W-:Y:S01]  /*3000*/  UISETP.NE.AND UP2, UPT, UR12, 0x2, UPT ;  /* 0x000000020c00788c */ /* 0x000fe2000bf45270 */
[----:B------:R-:W2:Y:S01]  /*3010*/  S2UR UR58, SR_CgaCtaId ;  /* 0x00000000003a79c3 */ /* 0x000ea20000008800 */
[----:B------:R-:W-:Y:S01]  /*3020*/  UMOV UR40, URZ ;  /* 0x0000003f00287c82 */ /* 0x000fe20008000000 */
[----:B------:R1:W-:Y:S01]  /*3030*/  STL [R1+0x100], RZ ;  /* 0x000100ff01007387 */ /* 0x0003e20000100800 */
[----:B------:R-:W-:Y:S01]  /*3040*/  UMOV UR41, URZ ;  /* 0x0000003f00297c82 */ /* 0x000fe20008000000 */
[----:B------:R-:W-:Y:S02]  /*3050*/  SHF.R.S32.HI R19, RZ, 0x1f, R18 ;  /* 0x0000001fff137819 */ /* 0x000fe40000011412 */
[----:B------:R-:W-:-:S13]  /*3060*/  PLOP3.LUT P1, PT, PT, PT, UP2, 0x80, 0x0 ;  /* 0x000000000000781c */ /* 0x000fda0003f2f028 */
[----:B-1----:R-:W-:Y:S05]  /*3070*/  @P1 BRA `(.L_x_23) ;  /* 0x0000000000941947 */ /* 0x002fea0003800000 */
[----:B------:R-:W-:-:S04]  /*3080*/  ULOP3.LUT UR11, UR59, 0x1, URZ, 0xfc, !UPT ;  /* 0x000000013b0b7892 */ /* 0x000fc8000f8efc3f */
[----:B------:R-:W-:-:S06]  /*3090*/  UISETP.NE.AND UP2, UPT, UR11, 0x3, UPT ;  /* 0x000000030b00788c */ /* 0x000fcc000bf45270 */
[----:B------:R-:W-:-:S13]  /*30a0*/  PLOP3.LUT P2, PT, PT, PT, UP2, 0x80, 0x0 ;  /* 0x000000000000781c */ /* 0x000fda0003f4f028 */
[----:B------:R-:W-:Y:S05]  /*30b0*/  @!P2 BRA `(.L_x_24) ;  /* 0x000000000004a947 */ /* 0x000fea0003800000 */
[----:B--2---:R-:W-:Y:S01]  /*30c0*/  BPT.TRAP 0x1 ;  /* 0x000000040000795c */ /* 0x004fe20000300000 */
.L_x_24:
[----:B------:R-:W-:Y:S01]  /*30d0*/  UMOV UR11, 0x400 ;  /* 0x00000400000b7882 */ /* 0x000fe20000000000 */
[----:B------:R-:W-:Y:S01]  /*30e0*/  SHF.L.U32 R12, RZ, 0x1f, RZ ;  /* 0x0000001fff0c7819 */ /* 0x000fe200000006ff */
[----:B--2---:R-:W-:-:S09]  /*30f0*/  ULEA UR11, UR58, UR11, 0x18 ;  /* 0x0000000b3a0b7291 */ /* 0x004fd2000f8ec03f */
[----:B------:R-:W1:Y:S02]  /*3100*/  SYNCS.PHASECHK.TRANS64.TRYWAIT P1, [UR11+0x34400], R12 ;  /* 0x0344000cff0075a7 */ /* 0x000e64000802014b */
[----:B-1----:R-:W-:Y:S05]  /*3110*/  @!P1 BRA `(.L_x_25) ;  /* 0x0000014000dc9947 */ /* 0x002fea0003800000 */
.L_x_361:
[----:B------:R-:W2:Y:S01]  /*3120*/  LDS.128 R16, [UR11+0x34530] ;  /* 0x0345300bff107984 */ /* 0x000ea20008000c00 */
[----:B------:R-:W-:Y:S01]  /*3130*/  @!PT LDS RZ, [RZ] ;  /* 0x00000000fffff984 */ /* 0x000fe20000000800 */
[----:B------:R-:W-:Y:S01]  /*3140*/  @!PT LDS RZ, [RZ] ;  /* 0x00000000fffff984 */ /* 0x000fe20000000800 */
[----:B------:R-:W-:Y:S01]  /*3150*/  @!PT LDS RZ, [RZ] ;  /* 0x00000000fffff984 */ /* 0x000fe20000000800 */
[----:B------:R-:W-:Y:S01]  /*3160*/  @!PT LDS RZ, [RZ] ;  /* 0x00000000fffff984 */ /* 0x000fe20000000800 */
[----:B------:R3:W-:Y:S06]  /*3170*/  MEMBAR.ALL.CTA ;  /* 0x0000000000007992 */ /* 0x0007ec0000008000 */
[----:B---3--:R-:W3:Y:S01]  /*3180*/  FENCE.VIEW.ASYNC.S ;  /* 0x00000000000073c6 */ /* 0x008ee20000000000 */
[----:B------:R-:W-:Y:S05]  /*3190*/  @!P2 BRA `(.L_x_26) ;  /* 0x000000000004a947 */ /* 0x000fea0003800000 */
[----:B------:R-:W-:Y:S01]  /*31a0*/  BPT.TRAP 0x1 ;  /* 0x000000040000795c */ /* 0x000fe20000300000 */
.L_x_26:
[----:B------:R-:W-:Y:S01]  /*31b0*/  UIADD3 UR11, UR11, 0x34440, URZ ;  /* 0x000344400b0b7890 */ /* 0x000fe2000fffe03f */
[----:B--2---:R-:W-:-:S03]  /*31c0*/  ISETP.NE.AND P1, PT, R19, RZ, PT ;  /* 0x000000ff1300720c */ /* 0x004fc60003f25270 */
[----:B------:R-:W-:-:S09]  /*31d0*/  UPRMT UR11, UR58, 0x654, UR11 ;  /* 0x000006543a0b7896 */ /* 0x000fd2000800000b */
[----:B---3--:R-:W-:Y:S01]  /*31e0*/  SYNCS.ARRIVE.TRANS64.RED.A1T0 RZ, [UR11], RZ ;  /* 0x000000ffffff79a7 */ /* 0x008fe2000810040b */
[----:B------:R-:W-:Y:S05]  /*31f0*/  @!P1 EXIT ;  /* 0x000000000000994d */ /* 0x000fea0003800000 */
[----:B-1----:R-:W-:Y:S01]  /*3200*/  IMAD.WIDE R12, R18, 0xc, R26 ;  /* 0x0000000c120c7825 */ /* 0x002fe200078e021a */
[----:B-----5:R-:W-:-:S04]  /*3210*/  R2UR UR11, R11 ;  /* 0x000000000b0b72ca */ /* 0x020fc800000e0000 */
[----:B------:R1:W5:Y:S01]  /*3220*/  LDG.E R11, desc[UR38][R12.64+0x8] ;  /* 0x000008260c0b7981 */ /* 0x000362000c1e1900 */
[----:B------:R-:W-:-:S08]  /*3230*/  SHF.R.S32.HI R19, RZ, 0x1f, R18 ;  /* 0x0000001fff137819 */ /* 0x000fd00000011412 */
[----:B------:R-:W-:Y:S01]  /*3240*/  UIADD3 UR11, UR11, 0x7f, URZ ;  /* 0x0000007f0b0b7890 */ /* 0x000fe2000fffe03f */
[----:B-1----:R-:W-:-:S03]  /*3250*/  IMAD.MOV.U32 R12, RZ, RZ, 0x1 ;  /* 0x00000001ff0c7424 */ /* 0x002fc600078e00ff */
[----:B------:R-:W-:Y:S02]  /*3260*/  USHF.R.S32.HI UR13, URZ, 0x1f, UR11 ;  /* 0x0000001f3f0d7899 */ /* 0x000fe4000801140b */
[----:B------:R1:W-:Y:S02]  /*3270*/  STL [R1+0x100], R12 ;  /* 0x0001000c01007387 */ /* 0x0003e40000100800 */
[----:B------:R-:W-:-:S04]  /*3280*/  ULEA.HI UR13, UR13, UR11, URZ, 0x7 ;  /* 0x0000000b0d0d7291 */ /* 0x000fc8000f8f383f */
[----:B------:R-:W-:-:S04]  /*3290*/  USHF.R.S32.HI UR13, URZ, 0x7, UR13 ;  /* 0x000000073f0d7899 */ /* 0x000fc8000801140d */
[----:B------:R-:W-:Y:S02]  /*32a0*/  USHF.R.U32.HI UR41, URZ, 0x2, UR13 ;  /* 0x000000023f297899 */ /* 0x000fe4000801160d */
[----:B------:R-:W-:Y:S02]  /*32b0*/  ULOP3.LUT UR40, UR13, 0x3, URZ, 0xc0, !UPT ;  /* 0x000000030d287892 */ /* 0x000fe4000f8ec03f */
[----:B-1----:R-:W-:-:S12]  /*32c0*/  ULOP3.LUT UR41, UR41, 0x1, URZ, 0xc0, !UPT ;  /* 0x0000000129297892 */ /* 0x002fd8000f8ec03f */
.L_x_23:
[----:B------:R-:W-:-:S04]  /*32d0*/  IMAD.WIDE.U32 R26, R18, 0xc, R26 ;  /* 0x0000000c121a7825 */ /* 0x000fc800078e001a */
[----:B------:R-:W-:-:S04]  /*32e0*/  IMAD R13, R19, 0xc, RZ ;  /* 0x0000000c130d7824 */ /* 0x000fc800078e02ff */
[----:B------:R-:W-:-:S05]  /*32f0*/  IMAD.IADD R27, R27, 0x1, R13 ;  /* 0x000000011b1b7824 */ /* 0x000fca00078e020d */
[----:B------:R1:W5:Y:S04]  /*3300*/  LDG.E R19, desc[UR38][R26.64+0x4] ;  /* 0x000004261a137981 */ /* 0x000368000c1e1900 */
[----:B------:R1:W5:Y:S01]  /*3310*/  LDG.E R13, desc[UR38][R26.64] ;  /* 0x000000261a0d7981 */ /* 0x000362000c1e1900 */
[----:B------:R-:W-:-:S13]  /*3320*/  PLOP3.LUT P1, PT, PT, PT, UP1, 0x80, 0x0 ;  /* 0x000000000000781c */ /* 0x000fda0003f2f018 */
[----:B-1----:R-:W-:Y:S05]  /*3330*/  @!P1 BRA `(.L_x_27) ;  /* 0x000000d800e89947 */ /* 0x002fea0003800000 */
[----:B------:R-:W-:-:S06]  /*3340*/  UISETP.GT.U32.AND UP0, UPT, UR18, 0x1, UPT ;  /* 0x000000011200788c */ /* 0x000fcc000bf04070 */
[----:B------:R-:W-:-:S13]  /*3350*/  PLOP3.LUT P0, PT, PT, PT, UP0, 0x80, 0x0 ;  /* 0x000000000000781c */ /* 0x000fda0003f0f008 */
[----:B--2---:R-:W-:Y:S05]  /*3360*/  @P0 EXIT ;  /* 0x000000000000094d */ /* 0x004fea0003800000 */
.L_x_28:
[----:B------:R-:W-:-:S08]  /*3370*/  NOP ;  /* 0x0000000000007918 */ /* 0x000fd00000000000 */
[----:B------:R-:W1:Y:S02]  /*3380*/  USETMAXREG.TRY_ALLOC.CTAPOOL UP0, 0xe8 ;  /* 0x000000e8000079c8 */ /* 0x000e640008000600 */
[----:B-1----:R-:W-:-:S13]  /*3390*/  PLOP3.LUT P0, PT, PT, PT, UP0, 0x80, 0x0 ;  /* 0x000000000000781c */ /* 0x002fda0003f0f008 */
[----:B------:R-:W-:Y:S05]  /*33a0*/  @!P0 BRA `(.L_x_28) ;  /* 0xfffffffc00f08947 */ /* 0x000fea000383ffff */
[----:B------:R-:W1:Y:S01]  /*33b0*/  SHFL.IDX PT, R24, R24, RZ, 0x1f ;  /* 0x00001fff18187589 */ /* 0x000e6200000e0000 */
[----:B------:R-:W2:Y:S01]  /*33c0*/  S2UR UR4, SR_CTAID.Y ;  /* 0x00000000000479c3 */ /* 0x000ea20000002600 */
[----:B------:R-:W-:Y:S01]  /*33d0*/  UMOV UR36, URZ ;  /* 0x0000003f00247c82 */ /* 0x000fe20008000000 */
[----:B------:R-:W-:Y:S01]  /*33e0*/  UMOV UR37, URZ ;  /* 0x0000003f00257c82 */ /* 0x000fe20008000000 */
[----:B-1----:R-:W-:Y:S01]  /*33f0*/  LOP3.LUT P0, RZ, R24, 0x3, RZ, 0xc0, !PT ;  /* 0x0000000318ff7812 */ /* 0x002fe2000780c0ff */
[----:B--2---:R-:W-:-:S12]  /*3400*/  UIMAD UR4, UR4, UR60, UR52 ;  /* 0x0000003c040472a4 */ /* 0x004fd8000f8e0234 */
[----:B------:R-:W-:Y:S05]  /*3410*/  @P0 BRA `(.L_x_29) ;  /* 0x0000000000a40947 */ /* 0x000fea0003800000 */
[----:B------:R-:W-:Y:S01]  /*3420*/  ELECT P0, URZ, PT ;  /* 0x00000000003f782f */ /* 0x000fe20003800000 */
[----:B------:R-:W-:-:S12]  /*3430*/  BSSY B0, `(.L_x_30) ;  /* 0x0000020000007945 */ /* 0x000fd80003800000 */
[----:B------:R-:W-:Y:S05]  /*3440*/  @!P0 BRA `(.L_x_31) ;  /* 0x0000000000788947 */ /* 0x000fea0003800000 */
[----:B------:R-:W1:Y:S01]  /*3450*/  S2UR UR6, SR_CgaCtaId ;  /* 0x00000000000679c3 */ /* 0x000e620000008800 */
[----:B------:R-:W-:Y:S01]  /*3460*/  UISETP.NE.AND UP0, UPT, UR12, 0x1, UPT ;  /* 0x000000010c00788c */ /* 0x000fe2000bf05270 */
[----:B------:R-:W-:-:S06]  /*3470*/  UMOV UR5, 0x400 ;  /* 0x0000040000057882 */ /* 0x000fcc0000000000 */
[----:B------:R-:W2:Y:S08]  /*3480*/  LDC.64 R4, c[0x0][0x700] ;  /* 0x0001c000ff047b82 */ /* 0x000eb00000000a00 */
[----:B----4-:R-:W2:Y:S08]  /*3490*/  LDC.64 R6, c[0x0][0x708] ;  /* 0x0001c200ff067b82 */ /* 0x010eb00000000a00 */
[----:B-----5:R-:W3:Y:S01]  /*34a0*/  LDC.64 R8, c[0x0][0x710] ;  /* 0x0001c400ff087b82 */ /* 0x020ee20000000a00 */
[----:B-1----:R-:W-:-:S04]  /*34b0*/  ULEA UR5, UR6, UR5, 0x18 ;  /* 0x0000000506057291 */ /* 0x002fc8000f8ec03f */
[----:B------:R-:W-:Y:S02]  /*34c0*/  UIADD3 UR6, UR5, 0x80, URZ ;  /* 0x0000008005067890 */ /* 0x000fe4000fffe03f */
[----:B------:R-:W-:Y:S01]  /*34d0*/  @!UP0 UIADD3 UR6, UR5, URZ, URZ ;  /* 0x0000003f05068290 */ /* 0x000fe2000fffe03f */
[----:B------:R-:W3:Y:S08]  /*34e0*/  LDC.64 R10, c[0x0][0x718] ;  /* 0x0001c600ff0a7b82 */ /* 0x000ef00000000a00 */
[----:B------:R-:W1:Y:S01]  /*34f0*/  LDC.64 R24, c[0x0][0x720] ;  /* 0x0001c800ff187b82 */ /* 0x000e620000000a00 */
[----:B--2---:R2:W-:Y:S07]  /*3500*/  STS.128 [UR6+0x34780], R4 ;  /* 0x03478004ff007988 */ /* 0x0045ee0008000c06 */
[----:B------:R-:W1:Y:S08]  /*3510*/  LDC.64 R26, c[0x0][0x728] ;  /* 0x0001ca00ff1a7b82 */ /* 0x000e700000000a00 */
[----:B------:R-:W4:Y:S01]  /*3520*/  LDC.64 R28, c[0x0][0x730] ;  /* 0x0001cc00ff1c7b82 */ /* 0x000f220000000a00 */
[----:B---3--:R2:W-:Y:S07]  /*3530*/  STS.128 [UR6+0x34790], R8 ;  /* 0x03479008ff007988 */ /* 0x0085ee0008000c06 */
[----:B------:R-:W4:Y:S08]  /*3540*/  LDC.64 R30, c[0x0][0x738] ;  /* 0x0001ce00ff1e7b82 */ /* 0x000f300000000a00 */
[----:B------:R-:W3:Y:S01]  /*3550*/  LDC.64 R32, c[0x0][0x740] ;  /* 0x0001d000ff207b82 */ /* 0x000ee20000000a00 */
[----:B-1----:R2:W-:Y:S07]  /*3560*/  STS.128 [UR6+0x347a0], R24 ;  /* 0x0347a018ff007988 */ /* 0x0025ee0008000c06 */
[----:B------:R-:W3:Y:S08]  /*3570*/  LDC.64 R34, c[0x0][0x748] ;  /* 0x0001d200ff227b82 */ /* 0x000ef00000000a00 */
[----:B------:R-:W1:Y:S01]  /*3580*/  LDC.64 R36, c[0x0][0x750] ;  /* 0x0001d400ff247b82 */ /* 0x000e620000000a00 */
[----:B----4-:R2:W-:Y:S07]  /*3590*/  STS.128 [UR6+0x347b0], R28 ;  /* 0x0347b01cff007988 */ /* 0x0105ee0008000c06 */
[----:B------:R-:W1:Y:S08]  /*35a0*/  LDC.64 R38, c[0x0][0x758] ;  /* 0x0001d600ff267b82 */ /* 0x000e700000000a00 */
[----:B------:R-:W4:Y:S01]  /*35b0*/  LDC.64 R40, c[0x0][0x760] ;  /* 0x0001d800ff287b82 */ /* 0x000f220000000a00 */
[----:B---3--:R2:W-:Y:S07]  /*35c0*/  STS.128 [UR6+0x347c0], R32 ;  /* 0x0347c020ff007988 */ /* 0x0085ee0008000c06 */
[----:B------:R-:W4:Y:S08]  /*35d0*/  LDC.64 R42, c[0x0][0x768] ;  /* 0x0001da00ff2a7b82 */ /* 0x000f300000000a00 */
[----:B------:R-:W3:Y:S01]  /*35e0*/  LDC.64 R44, c[0x0][0x770] ;  /* 0x0001dc00ff2c7b82 */ /* 0x000ee20000000a00 */
[----:B-1----:R2:W-:Y:S07]  /*35f0*/  STS.128 [UR6+0x347d0], R36 ;  /* 0x0347d024ff007988 */ /* 0x0025ee0008000c06 */
[----:B------:R-:W3:Y:S01]  /*3600*/  LDC.64 R46, c[0x0][0x778] ;  /* 0x0001de00ff2e7b82 */ /* 0x000ee20000000a00 */
[----:B----4-:R2:W-:Y:S04]  /*3610*/  STS.128 [UR6+0x347e0], R40 ;  /* 0x0347e028ff007988 */ /* 0x0105e80008000c06 */
[----:B---3--:R2:W-:Y:S02]  /*3620*/  STS.128 [UR6+0x347f0], R44 ;  /* 0x0347f02cff007988 */ /* 0x0085e40008000c06 */
.L_x_31:
[----:B------:R-:W-:Y:S05]  /*3630*/  BSYNC B0 ;  /* 0x0000000000007941 */ /* 0x000fea0003800000 */
.L_x_30:
[----:B------:R-:W-:Y:S01]  /*3640*/  UISETP.NE.AND UP0, UPT, UR12, 0x1, UPT ;  /* 0x000000010c00788c */ /* 0x000fe2000bf05270 */
[----:B------:R-:W-:Y:S01]  /*3650*/  NOP ;  /* 0x0000000000007918 */ /* 0x000fe20000000000 */
[----:B------:R-:W-:Y:S01]  /*3660*/  ULDC UR5, c[0x0][0x884] ;  /* 0x0002210000057ab9 */ /* 0x000fe20000000800 */
[----:B------:R-:W-:Y:S01]  /*3670*/  ULDC.64 UR36, c[0x0][0x800] ;  /* 0x0002000000247ab9 */ /* 0x000fe20000000a00 */
[----:B------:R-:W-:-:S04]  /*3680*/  USEL UR5, UR5, URZ, UP0 ;  /* 0x0000003f05057287 */ /* 0x000fc80008000000 */
[----:B------:R-:W-:-:S04]  /*3690*/  UIADD3 UR5, UR4, UR5, URZ ;  /* 0x0000000504057290 */ /* 0x000fc8000fffe03f */
[----:B------:R-:W-:-:S12]  /*36a0*/  UIMAD.WIDE UR36, UR5, 0x80, UR36 ;  /* 0x00000080052478a5 */ /* 0x000fd8000f8e0224 */
.L_x_29:
[----:B------:R-:W-:-:S13]  /*36b0*/  ISETP.NE.AND P0, PT, RZ, UR51, PT ;  /* 0x00000033ff007c0c */ /* 0x000fda000bf05270 */
[----:B------:R-:W-:Y:S05]  /*36c0*/  @P0 BRA `(.L_x_32) ;  /* 0x00000004000c0947 */ /* 0x000fea0003800000 */
[----:B------:R-:W-:Y:S01]  /*36d0*/  ELECT P0, URZ, PT ;  /* 0x00000000003f782f */ /* 0x000fe20003800000 */
[----:B------:R-:W-:-:S12]  /*36e0*/  BSSY B0, `(.L_x_33) ;  /* 0x000002c000007945 */ /* 0x000fd80003800000 */
[----:B------:R-:W-:Y:S05]  /*36f0*/  @!P0 BRA `(.L_x_34) ;  /* 0x0000000000a88947 */ /* 0x000fea0003800000 */
[----:B--2-4-:R-:W1:Y:S08]  /*3700*/  LDC.64 R6, c[0x0][0x820] ;  /* 0x00020800ff067b82 */ /* 0x014e700000000a00 */
[----:B------:R-:W2:Y:S01]  /*3710*/  LDC.64 R4, c[0x0][0x818] ;  /* 0x00020600ff047b82 */ /* 0x000ea20000000a00 */
[----:B-1----:R-:W-:-:S06]  /*3720*/  IMAD.WIDE R6, R18, 0x8, R6 ;  /* 0x0000000812067825 */ /* 0x002fcc00078e0206 */
[----:B------:R-:W3:Y:S01]  /*3730*/  LDG.E.64 R6, desc[UR38][R6.64] ;  /* 0x0000002606067981 */ /* 0x000ee2000c1e1b00 */
[----:B--2---:R-:W-:-:S06]  /*3740*/  IMAD.WIDE R4, R18, 0x8, R4 ;  /* 0x0000000812047825 */ /* 0x004fcc00078e0204 */
[----:B------:R-:W2:Y:S01]  /*3750*/  LDG.E.64 R4, desc[UR38][R4.64] ;  /* 0x0000002604047981 */ /* 0x000ea2000c1e1b00 */
[----:B------:R-:W1:Y:S01]  /*3760*/  S2UR UR5, SR_CgaCtaId ;  /* 0x00000000000579c3 */ /* 0x000e620000008800 */
[----:B------:R-:W-:Y:S01]  /*3770*/  UISETP.NE.AND UP0, UPT, UR12, 0x1, UPT ;  /* 0x000000010c00788c */ /* 0x000fe2000bf05270 */
[----:B-----5:R-:W-:Y:S01]  /*3780*/  IADD3 R9, R19, -0x1, RZ ;  /* 0xffffffff13097810 */ /* 0x020fe20007ffe0ff */
[----:B------:R-:W-:Y:S01]  /*3790*/  UMOV UR4, 0x400 ;  /* 0x0000040000047882 */ /* 0x000fe20000000000 */
[----:B------:R-:W-:Y:S01]  /*37a0*/  CS2R R10, SRZ ;  /* 0x00000000000a7805 */ /* 0x000fe2000001ff00 */
[----:B-1----:R-:W-:-:S04]  /*37b0*/  ULEA UR4, UR5, UR4, 0x18 ;  /* 0x0000000405047291 */ /* 0x002fc8000f8ec03f */
[----:B------:R-:W-:-:S03]  /*37c0*/  UIADD3 UR5, UR4, 0x80, URZ ;  /* 0x0000008004057890 */ /* 0x000fc6000fffe03f */
[----:B------:R-:W-:-:S04]  /*37d0*/  @!UP0 UIADD3 UR5, UR4, URZ, URZ ;  /* 0x0000003f04058290 */ /* 0x000fc8000fffe03f */
[----:B------:R-:W-:-:S05]  /*37e0*/  UIADD3 UR4, UR5, 0x34780, URZ ;  /* 0x0003478005047890 */ /* 0x000fca000fffe03f */
[----:B------:R-:W1:Y:S01]  /*37f0*/  LDS R0, [UR5+0x3479c] ;  /* 0x03479c05ff007984 */ /* 0x000e620008000800 */
[----:B------:R-:W-:-:S03]  /*3800*/  MOV R20, UR4 ;  /* 0x0000000400147c02 */ /* 0x000fc60008000f00 */
[----:B------:R-:W-:Y:S01]  /*3810*/  STS [UR5+0x347b0], RZ ;  /* 0x0347b0ffff007988 */ /* 0x000fe20008000805 */
[----:B------:R-:W-:-:S05]  /*3820*/  SHF.R.U64 R20, R20, 0x4, RZ ;  /* 0x0000000414147819 */ /* 0x000fca00000012ff */
[----:B------:R-:W-:Y:S04]  /*3830*/  STS [UR5+0x34790], R20 ;  /* 0x03479014ff007988 */ /* 0x000fe80008000805 */
[----:B------:R-:W-:Y:S01]  /*3840*/  STS [UR5+0x34794], R20 ;  /* 0x03479414ff007988 */ /* 0x000fe20008000805 */
[----:B---3--:R-:W-:-:S04]  /*3850*/  SHF.L.U64.HI R15, R6, 0x1, R7 ;  /* 0x00000001060f7819 */ /* 0x008fc80000010207 */
[----:B------:R-:W-:-:S04]  /*3860*/  LOP3.LUT R15, R15, 0x1fffffff, RZ, 0xc0, !PT ;  /* 0x1fffffff0f0f7812 */ /* 0x000fc800078ec0ff */
[----:B------:R-:W-:Y:S01]  /*3870*/  SHF.R.U32.HI R7, RZ, 0x4, R15 ;  /* 0x00000004ff077819 */ /* 0x000fe2000001160f */
[----:B--2---:R-:W-:Y:S03]  /*3880*/  STS.64 [UR5+0x34780], R4 ;  /* 0x03478004ff007988 */ /* 0x004fe60008000a05 */
[----:B-1----:R-:W-:-:S05]  /*3890*/  LOP3.LUT R0, R0, 0xf, R7, 0xb8, !PT ;  /* 0x0000000f00007812 */ /* 0x002fca00078eb807 */
[----:B------:R1:W-:Y:S04]  /*38a0*/  STS [UR5+0x3479c], R0 ;  /* 0x03479c00ff007988 */ /* 0x0003e80008000805 */
[----:B------:R-:W2:Y:S01]  /*38b0*/  LDS R7, [UR5+0x3479c] ;  /* 0x03479c05ff077984 */ /* 0x000ea20008000800 */
[----:B-1----:R-:W-:-:S05]  /*38c0*/  IMAD.SHL.U32 R0, R6, 0x2, RZ ;  /* 0x0000000206007824 */ /* 0x002fca00078e00ff */
[----:B------:R-:W-:-:S04]  /*38d0*/  LOP3.LUT R0, R0, 0xfffffffe, RZ, 0xc0, !PT ;  /* 0xfffffffe00007812 */ /* 0x000fc800078ec0ff */
[----:B------:R-:W-:-:S05]  /*38e0*/  SHF.R.U64 R0, R0, 0x4, R15 ;  /* 0x0000000400007819 */ /* 0x000fca000000120f */
[----:B------:R-:W-:Y:S01]  /*38f0*/  STS [UR5+0x3478c], R0 ;  /* 0x03478c00ff007988 */ /* 0x000fe20008000805 */
[----:B--2---:R-:W-:-:S05]  /*3900*/  LOP3.LUT R7, R7, 0xf0, RZ, 0xb8, !PT ;  /* 0x000000f007077812 */ /* 0x004fca00078eb8ff */
[----:B------:R-:W-:Y:S04]  /*3910*/  STS [UR5+0x3479c], R7 ;  /* 0x03479c07ff007988 */ /* 0x000fe80008000805 */
[----:B------:R-:W1:Y:S02]  /*3920*/  LDS R8, [UR5+0x3479c] ;  /* 0x03479c05ff087984 */ /* 0x000e640008000800 */
[----:B-1----:R-:W-:Y:S01]  /*3930*/  LOP3.LUT R21, R8, 0xf00, RZ, 0xb8, !PT ;  /* 0x00000f0008157812 */ /* 0x002fe200078eb8ff */
[----:B------:R-:W-:-:S04]  /*3940*/  VIADD R8, R13, 0xffffffff ;  /* 0xffffffff0d087836 */ /* 0x000fc80000000000 */
[----:B------:R-:W-:Y:S04]  /*3950*/  STS.64 [UR5+0x34798], R20 ;  /* 0x03479814ff007988 */ /* 0x000fe80008000a05 */
[----:B------:R-:W1:Y:S04]  /*3960*/  LDS R12, [UR5+0x3479c] ;  /* 0x03479c05ff0c7984 */ /* 0x000e680008000800 */
[----:B------:R3:W-:Y:S01]  /*3970*/  STS.128 [UR5+0x347a0], R8 ;  /* 0x0347a008ff007988 */ /* 0x0007e20008000c05 */
[----:B-1----:R-:W-:-:S05]  /*3980*/  LOP3.LUT R12, R12, 0xf000, RZ, 0xb8, !PT ;  /* 0x0000f0000c0c7812 */ /* 0x002fca00078eb8ff */
[----:B------:R3:W-:Y:S02]  /*3990*/  STS [UR5+0x3479c], R12 ;  /* 0x03479c0cff007988 */ /* 0x0007e40008000805 */
.L_x_34:
[----:B------:R-:W-:Y:S05]  /*39a0*/  BSYNC B0 ;  /* 0x0000000000007941 */ /* 0x000fea0003800000 */
.L_x_33:
[----:B------:R-:W-:Y:S01]  /*39b0*/  ELECT P0, URZ, PT ;  /* 0x00000000003f782f */ /* 0x000fe20003800000 */
[----:B------:R-:W-:Y:S01]  /*39c0*/  NOP ;  /* 0x0000000000007918 */ /* 0x000fe20000000000 */
[----:B------:R-:W-:Y:S11]  /*39d0*/  BSSY B0, `(.L_x_35) ;  /* 0x0000004000007945 */ /* 0x000ff60003800000 */
[----:B------:R-:W-:Y:S05]  /*39e0*/  @!P0 BRA `(.L_x_36) ;  /* 0x0000000000088947 */ /* 0x000fea0003800000 */
[----:B------:R0:W-:Y:S01]  /*39f0*/  UTMACMDFLUSH ;  /* 0x00000000000079b7 */ /* 0x0001e20000000000 */
[----:B------:R-:W-:-:S04]  /*3a00*/  DEPBAR.LE SB0, 0x0 ;  /* 0x000080000000791a */ /* 0x000fc80000000000 */
.L_x_36:
[----:B------:R-:W-:Y:S05]  /*3a10*/  BSYNC B0 ;  /* 0x0000000000007941 */ /* 0x000fea0003800000 */
.L_x_35:
[----:B------:R-:W1:Y:S01]  /*3a20*/  S2UR UR5, SR_CgaCtaId ;  /* 0x00000000000579c3 */ /* 0x000e620000008800 */
[----:B-----5:R-:W2:Y:S01]  /*3a30*/  S2R R0, SR_LANEID ;  /* 0x0000000000007919 */ /* 0x020ea20000000000 */
[----:B------:R-:W-:Y:S01]  /*3a40*/  UISETP.NE.AND UP0, UPT, UR12, 0x1, UPT ;  /* 0x000000010c00788c */ /* 0x000fe2000bf05270 */
[----:B------:R-:W-:Y:S02]  /*3a50*/  UMOV UR4, 0x400 ;  /* 0x0000040000047882 */ /* 0x000fe40000000000 */
[----:B-1----:R-:W-:-:S04]  /*3a60*/  ULEA UR4, UR5, UR4, 0x18 ;  /* 0x0000000405047291 */ /* 0x002fc8000f8ec03f */
[----:B------:R-:W-:-:S04]  /*3a70*/  UIADD3 UR5, UR4, 0x80, URZ ;  /* 0x0000008004057890 */ /* 0x000fc8000fffe03f */
[----:B------:R-:W-:Y:S01]  /*3a80*/  @!UP0 UIADD3 UR5, UR4, URZ, URZ ;  /* 0x0000003f04058290 */ /* 0x000fe2000fffe03f */
[----:B--2---:R-:W-:-:S05]  /*3a90*/  IMAD.SHL.U32 R0, R0, 0x4, RZ ;  /* 0x0000000400007824 */ /* 0x004fca00078e00ff */
[----:B------:R-:W-:Y:S01]  /*3aa0*/  IMAD.U32 R5, RZ, RZ, UR5 ;  /* 0x00000005ff057e24 */ /* 0x000fe2000f8e00ff */
[----:B------:R-:W-:-:S04]  /*3ab0*/  IADD3 R4, P0, R0, UR36, RZ ;  /* 0x0000002400047c10 */ /* 0x000fc8000ff1e0ff */
[----:B----4-:R-:W-:Y:S02]  /*3ac0*/  IADD3 R6, R0, 0x34780, R5 ;  /* 0x0003478000067810 */ /* 0x010fe40007ffe005 */
[----:B------:R-:W-:-:S03]  /*3ad0*/  IADD3.X R5, RZ, UR37, RZ, P0, !PT ;  /* 0x00000025ff057c10 */ /* 0x000fc600087fe4ff */
[----:B------:R-:W1:Y:S04]  /*3ae0*/  LDS R7, [R6] ;  /* 0x0000000006077984 */ /* 0x000e680000000800 */
[----:B-1----:R1:W5:Y:S02]  /*3af0*/  ATOMG.E.EXCH.STRONG.GPU PT, RZ, [R4], R7 ;  /* 0x0000000704ff73a8 */ /* 0x00236400041ee100 */
.L_x_32:
[----:B-----5:R-:W-:Y:S01]  /*3b00*/  IMAD.SHL.U32 R0, R2, 0x40, RZ ;  /* 0x0000004002007824 */ /* 0x020fe200078e00ff */
[-C--:B-12---:R-:W-:Y:S01]  /*3b10*/  LEA.HI R5, R3, R2.reuse, RZ, 0x5 ;  /* 0x0000000203057211 */ /* 0x086fe200078f28ff */
[----:B------:R-:W1:Y:S01]  /*3b20*/  S2UR UR57, SR_CgaCtaId ;  /* 0x00000000003979c3 */ /* 0x000e620000008800 */
[----:B------:R-:W-:Y:S01]  /*3b30*/  IMAD.SHL.U32 R14, R14, 0x8, RZ ;  /* 0x000000080e0e7824 */ /* 0x000fe200078e00ff */
[----:B------:R-:W-:Y:S01]  /*3b40*/  UISETP.NE.AND UP1, UPT, UR12, 0x1, UPT ;  /* 0x000000010c00788c */ /* 0x000fe2000bf25270 */
[----:B------:R-:W-:Y:S01]  /*3b50*/  LOP3.LUT R4, R0, 0x40, RZ, 0xc0, !PT ;  /* 0x0000004000047812 */ /* 0x000fe200078ec0ff */
[----:B------:R-:W-:Y:S01]  /*3b60*/  UISETP.NE.AND UP0, UPT, UR18, URZ, UPT ;  /* 0x0000003f1200728c */ /* 0x000fe2000bf05270 */
[----:B------:R-:W-:Y:S01]  /*3b70*/  SHF.R.U32.HI R5, RZ, 0x1, R5 ;  /* 0x00000001ff057819 */ /* 0x000fe20000011605 */
[----:B------:R-:W-:Y:S01]  /*3b80*/  UMOV UR47, 0x400 ;  /* 0x00000400002f7882 */ /* 0x000fe20000000000 */
[-C--:B------:R-:W-:Y:S01]  /*3b90*/  LEA.HI R0, R2, R2.reuse, RZ, 0x1 ;  /* 0x0000000202007211 */ /* 0x080fe200078f08ff */
[----:B------:R-:W-:Y:S01]  /*3ba0*/  USEL UR4, URZ, 0x1, UP0 ;  /* 0x000000013f047887 */ /* 0x000fe20008000000 */
[----:B------:R-:W-:Y:S01]  /*3bb0*/  LOP3.LUT R5, R4, 0x30, R5, 0xf8, !PT ;  /* 0x0000003004057812 */ /* 0x000fe200078ef805 */
[----:B------:R-:W-:Y:S01]  /*3bc0*/  USHF.L.U32 UR50, UR18, 0x3, URZ ;  /* 0x0000000312327899 */ /* 0x000fe2000800063f */
[----:B------:R-:W-:Y:S01]  /*3bd0*/  SHF.R.S32.HI R0, RZ, 0x1, R0 ;  /* 0x00000001ff007819 */ /* 0x000fe20000011400 */
[----:B------:R-:W-:Y:S01]  /*3be0*/  IMAD.MOV.U32 R7, RZ, RZ, 0x1 ;  /* 0x00000001ff077424 */ /* 0x000fe200078e00ff */
[----:B------:R-:W-:Y:S01]  /*3bf0*/  LOP3.LUT R14, R5, 0x8, R14, 0xf8, !PT ;  /* 0x00000008050e7812 */ /* 0x000fe200078ef80e */
[----:B------:R-:W-:Y:S01]  /*3c00*/  ULOP3.LUT UR54, UR50, 0x8, URZ, 0xc0, !UPT ;  /* 0x0000000832367892 */ /* 0x000fe2000f8ec03f */
[----:B------:R-:W-:Y:S01]  /*3c10*/  LEA.HI R5, R3, R2, RZ, 0x4 ;  /* 0x0000000203057211 */ /* 0x000fe200078f20ff */
[----:B------:R-:W-:Y:S01]  /*3c20*/  VIADD R222, R2, 0x1f ;  /* 0x0000001f02de7836 */ /* 0x000fe20000000000 */
[----:B------:R-:W-:Y:S01]  /*3c30*/  SHF.L.U32 R0, R0, 0x7, RZ ;  /* 0x0000000700007819 */ /* 0x000fe200000006ff */
[----:B------:R-:W-:Y:S01]  /*3c40*/  IMAD.MOV.U32 R216, RZ, RZ, RZ ;  /* 0x000000ffffd87224 */ /* 0x000fe200078e00ff */
[----:B----4-:R-:W-:Y:S01]  /*3c50*/  SHF.R.S32.HI R6, RZ, 0x4, R5 ;  /* 0x00000004ff067819 */ /* 0x010fe20000011405 */
[----:B------:R-:W-:Y:S01]  /*3c60*/  ULOP3.LUT UR43, UR42, 0x1, URZ, 0xfc, !UPT ;  /* 0x000000012a2b7892 */ /* 0x000fe2000f8efc3f */
[----:B------:R-:W-:Y:S01]  /*3c70*/  LOP3.LUT R3, R0, 0x180, RZ, 0xc0, !PT ;  /* 0x0000018000037812 */ /* 0x000fe200078ec0ff */
[----:B------:R-:W-:Y:S01]  /*3c80*/  ULOP3.LUT UR53, UR59, 0x1, URZ, 0xfc, !UPT ;  /* 0x000000013b357892 */ /* 0x000fe2000f8efc3f */
[----:B------:R-:W-:Y:S01]  /*3c90*/  LEA.HI R5, R5, R6, RZ, 0x1 ;  /* 0x0000000605057211 */ /* 0x000fe200078f08ff */
[----:B-1----:R-:W-:Y:S01]  /*3ca0*/  ULEA UR47, UR57, UR47, 0x18 ;  /* 0x0000002f392f7291 */ /* 0x002fe2000f8ec03f */
[----:B------:R-:W-:Y:S01]  /*3cb0*/  LOP3.LUT R4, R3, R4, RZ, 0xfc, !PT ;  /* 0x0000000403047212 */ /* 0x000fe200078efcff */
[----:B------:R-:W-:Y:S01]  /*3cc0*/  ULOP3.LUT UR55, UR61, 0x1, URZ, 0xfc, !UPT ;  /* 0x000000013d377892 */ /* 0x000fe2000f8efc3f */
[----:B------:R-:W-:Y:S01]  /*3cd0*/  LOP3.LUT R5, R5, 0x7ffffe, RZ, 0xc0, !PT ;  /* 0x007ffffe05057812 */ /* 0x000fe200078ec0ff */
[----:B------:R-:W-:Y:S01]  /*3ce0*/  UIADD3 UR49, UR47, 0x80, URZ ;  /* 0x000000802f317890 */ /* 0x000fe2000fffe03f */
[----:B------:R-:W-:Y:S01]  /*3cf0*/  SHF.R.U32.HI R4, RZ, 0x3, R4 ;  /* 0x00000003ff047819 */ /* 0x000fe20000011604 */
[----:B------:R-:W-:Y:S01]  /*3d00*/  UIADD3 UR48, UR47, 0x34510, URZ ;  /* 0x000345102f307890 */ /* 0x000fe2000fffe03f */
[----:B------:R-:W-:Y:S01]  /*3d10*/  MOV R217, UR4 ;  /* 0x0000000400d97c02 */ /* 0x000fe20008000f00 */
[----:B------:R-:W-:Y:S01]  /*3d20*/  IMAD.IADD R5, R6, 0x1, -R5 ;  /* 0x0000000106057824 */ /* 0x000fe200078e0a05 */
[----:B------:R-:W-:Y:S01]  /*3d30*/  LOP3.LUT R4, R4, R14, R3, 0x1e, !PT ;  /* 0x0000000e04047212 */ /* 0x000fe200078e1e03 */
[----:B------:R-:W-:-:S02]  /*3d40*/  @!UP1 UIADD3 UR49, UR47, URZ, URZ ;  /* 0x0000003f2f319290 */ /* 0x000fc4000fffe03f */
[----:B------:R-:W-:Y:S01]  /*3d50*/  ULOP3.LUT UR56, UR50, 0x8, URZ, 0xc, !UPT ;  /* 0x0000000832387892 */ /* 0x000fe2000f8e0c3f */
[----:B------:R-:W-:Y:S01]  /*3d60*/  LEA R221, R5, R4, 0x9 ;  /* 0x0000000405dd7211 */ /* 0x000fe200078e48ff */
[----:B------:R-:W-:Y:S02]  /*3d70*/  ULOP3.LUT UR54, UR54, 0x18, URZ, 0x3c, !UPT ;  /* 0x0000001836367892 */ /* 0x000fe4000f8e3c3f */
[----:B------:R-:W-:Y:S02]  /*3d80*/  UIADD3 UR5, UR50, UR48, URZ ;  /* 0x0000003032057290 */ /* 0x000fe4000fffe03f */
[----:B------:R-:W-:-:S12]  /*3d90*/  UIADD3 UR49, UR49, 0x34780, URZ ;  /* 0x0003478031317890 */ /* 0x000fd8000fffe03f */
.L_x_160:
[----:B-1-3--:R-:W1:Y:S02]  /*3da0*/  LDC.64 R2, c[0x0][0x290] ;  /* 0x0000a400ff027b82 */ /* 0x00ae640000000a00 */
[----:B-1----:R-:W-:-:S05]  /*3db0*/  IMAD.WIDE R2, R18, 0xc, R2 ;  /* 0x0000000c12027825 */ /* 0x002fca00078e0202 */
[----:B--2---:R-:W2:Y:S01]  /*3dc0*/  LDG.E R5, desc[UR38][R2.64+0x8] ;  /* 0x0000082602057981 */ /* 0x004ea2000c1e1900 */
[----:B---3--:R-:W-:Y:S01]  /*3dd0*/  SHF.L.U32 R11, R217, 0x1f, RZ ;  /* 0x0000001fd90b7819 */ /* 0x008fe200000006ff */
[----:B------:R-:W-:Y:S01]  /*3de0*/  IMAD.U32 R8, RZ, RZ, UR48 ;  /* 0x00000030ff087e24 */ /* 0x000fe2000f8e00ff */
[----:B------:R-:W-:-:S03]  /*3df0*/  UMOV UR5, UR40 ;  /* 0x0000002800057c82 */ /* 0x000fc60008000000 */
[----:B------:R-:W1:Y:S01]  /*3e00*/  SYNCS.PHASECHK.TRANS64.TRYWAIT P0, [R8+UR50], R11 ;  /* 0x0000000b080075a7 */ /* 0x000e620008000172 */
[----:B--2---:R-:W-:-:S05]  /*3e10*/  VIADD R6, R5, 0x7f ;  /* 0x0000007f05067836 */ /* 0x004fca0000000000 */
[----:B------:R-:W-:-:S04]  /*3e20*/  SHF.R.S32.HI R9, RZ, 0x1f, R6 ;  /* 0x0000001fff097819 */ /* 0x000fc80000011406 */
[----:B------:R-:W-:Y:S01]  /*3e30*/  LEA.HI R6, R9, R6, RZ, 0x7 ;  /* 0x0000000609067211 */ /* 0x000fe200078f38ff */
[----:B-1----:R-:W-:Y:S06]  /*3e40*/  @!P0 BRA `(.L_x_37) ;  /* 0x0000013400a88947 */ /* 0x002fec0003800000 */
.L_x_362:
[----:B------:R2:W-:Y:S01]  /*3e50*/  STL [R1], RZ ;  /* 0x000000ff01007387 */ /* 0x0005e20000100800 */
[----:B------:R-:W-:Y:S01]  /*3e60*/  ISETP.GE.AND P0, PT, R5, 0x1, PT ;  /* 0x000000010500780c */ /* 0x000fe20003f06270 */
[----:B------:R-:W-:Y:S01]  /*3e70*/  UMOV UR4, URZ ;  /* 0x0000003f00047c82 */ /* 0x000fe20008000000 */
[----:B------:R-:W-:Y:S01]  /*3e80*/  MOV R219, R18 ;  /* 0x0000001200db7202 */ /* 0x000fe20000000f00 */
[----:B------:R2:W-:Y:S01]  /*3e90*/  STL [R1+0x4], RZ ;  /* 0x000004ff01007387 */ /* 0x0005e20000100800 */
[----:B------:R-:W-:Y:S01]  /*3ea0*/  SHF.R.S32.HI R19, RZ, 0x1f, R18 ;  /* 0x0000001fff137819 */ /* 0x000fe20000011412 */
[----:B------:R-:W-:Y:S01]  /*3eb0*/  IMAD.U32 R2, RZ, RZ, UR41 ;  /* 0x00000029ff027e24 */ /* 0x000fe2000f8e00ff */
[----:B------:R-:W-:Y:S01]  /*3ec0*/  CS2R R86, SRZ ;  /* 0x0000000000567805 */ /* 0x000fe2000001ff00 */
[----:B------:R2:W-:Y:S01]  /*3ed0*/  STL [R1+0x8], RZ ;  /* 0x000008ff01007387 */ /* 0x0005e20000100800 */
[----:B------:R-:W-:Y:S02]  /*3ee0*/  CS2R R152, SRZ ;  /* 0x0000000000987805 */ /* 0x000fe4000001ff00 */
[----:B------:R-:W-:-:S02]  /*3ef0*/  CS2R R154, SRZ ;  /* 0x00000000009a7805 */ /* 0x000fc4000001ff00 */
[----:B------:R-:W-:Y:S01]  /*3f00*/  CS2R R156, SRZ ;  /* 0x00000000009c7805 */ /* 0x000fe2000001ff00 */
[----:B------:R2:W-:Y:S01]  /*3f10*/  STL [R1+0xc], RZ ;  /* 0x00000cff01007387 */ /* 0x0005e20000100800 */
[----:B------:R-:W-:Y:S02]  /*3f20*/  CS2R R158, SRZ ;  /* 0x00000000009e7805 */ /* 0x000fe4000001ff00 */
[----:B------:R-:W-:Y:S02]  /*3f30*/  CS2R R160, SRZ ;  /* 0x0000000000a07805 */ /* 0x000fe4000001ff00 */
        /* <DEDUP_REMOVED lines=108> */
[----:B------:R-:W-:Y:S01]  /*4600*/  SHF.R.S32.HI R6, RZ, 0x7, R6 ;  /* 0x00000007ff067819 */ /* 0x000fe20000011406 */
        /* <DEDUP_REMOVED lines=12> */
[----:B------:R2:W-:Y:S04]  /*46d0*/  STL [R1+0x88], RZ ;  /* 0x000088ff01007387 */ /* 0x0005e80000100800 */
        /* <DEDUP_REMOVED lines=28> */
[----:B------:R2:W-:Y:S01]  /*48a0*/  STL [R1+0xfc], RZ ;  /* 0x0000fcff01007387 */ /* 0x0005e20000100800 */
[----:B------:R-:W-:Y:S05]  /*48b0*/  @!P0 BRA `(.L_x_38) ;  /* 0x0000002800408947 */ /* 0x000fea0003800000 */
[----:B------:R-:W-:-:S06]  /*48c0*/  UISETP.NE.AND UP0, UPT, UR43, 0x3, UPT ;  /* 0x000000032b00788c */ /* 0x000fcc000bf05270 */
[----:B------:R-:W-:-:S13]  /*48d0*/  PLOP3.LUT P1, PT, PT, PT, UP0, 0x80, 0x0 ;  /* 0x000000000000781c */ /* 0x000fda0003f2f008 */
[----:B------:R-:W-:Y:S05]  /*48e0*/  @!P1 BRA `(.L_x_39) ;  /* 0x0000000000049947 */ /* 0x000fea0003800000 */
[----:B------:R-:W-:Y:S01]  /*48f0*/  BPT.TRAP 0x1 ;  /* 0x000000040000795c */ /* 0x000fe20000300000 */
.L_x_39:
[----:B------:R-:W-:Y:S01]  /*4900*/  ULEA UR4, UR40, UR47, 0x3 ;  /* 0x0000002f28047291 */ /* 0x000fe2000f8e183f */
[----:B-1----:R-:W-:-:S05]  /*4910*/  IMAD.U32 R0, RZ, RZ, UR41 ;  /* 0x00000029ff007e24 */ /* 0x002fca000f8e00ff */
[----:B------:R-:W-:-:S04]  /*4920*/  SHF.L.U32 R0, R0, 0x1f, RZ ;  /* 0x0000001f00007819 */ /* 0x000fc800000006ff */
[----:B------:R1:W3:Y:S01]  /*4930*/  SYNCS.PHASECHK.TRANS64.TRYWAIT P0, [UR4+0x34480], R0 ;  /* 0x03448000ff0075a7 */ /* 0x0002e20008000144 */
[----:B------:R-:W-:Y:S05]  /*4940*/  @!P1 BRA `(.L_x_40) ;  /* 0x0000000000049947 */ /* 0x000fea0003800000 */
[----:B------:R-:W-:Y:S01]  /*4950*/  BPT.TRAP 0x1 ;  /* 0x000000040000795c */ /* 0x000fe20000300000 */
.L_x_40:
[----:B---3--:R-:W-:Y:S05]  /*4960*/  @P0 BRA `(.L_x_41) ;  /* 0x0000000000080947 */ /* 0x008fea0003800000 */
[----:B------:R-:W3:Y:S02]  /*4970*/  SYNCS.PHASECHK.TRANS64.TRYWAIT P0, [UR4+0x34480], R0 ;  /* 0x03448000ff0075a7 */ /* 0x000ee40008000144 */
[----:B---3--:R-:W-:Y:S05]  /*4980*/  @!P0 BRA `(.L_x_42) ;  /* 0x0000012800f48947 */ /* 0x008fea0003800000 */
.L_x_41:
[----:B------:R-:W-:Y:S01]  /*4990*/  UIADD3 UR5, UR47, 0x20000, URZ ;  /* 0x000200002f057890 */ /* 0x000fe2000fffe03f */
[----:B------:R-:W-:Y:S01]  /*49a0*/  WARPGROUP.ARRIVE ;  /* 0x00000000000079c5 */ /* 0x000fe20000000000 */
[----:B------:R-:W-:Y:S01]  /*49b0*/  USHF.R.U32.HI UR4, URZ, 0x4, UR47 ;  /* 0x000000043f047899 */ /* 0x000fe2000801162f */
[----:B------:R-:W-:Y:S01]  /*49c0*/  STL [R1+0x210], R23 ;  /* 0x0002101701007387 */ /* 0x000fe20000100800 */
[----:B------:R-:W-:Y:S02]  /*49d0*/  USHF.R.U32.HI UR5, URZ, 0x4, UR5 ;  /* 0x000000043f057899 */ /* 0x000fe40008011605 */
[----:B------:R-:W-:Y:S01]  /*49e0*/  ULOP3.LUT UR4, UR4, 0x3fff, URZ, 0xc0, !UPT ;  /* 0x00003fff04047892 */ /* 0x000fe2000f8ec03f */
[----:B------:R4:W-:Y:S01]  /*49f0*/  STL [R1+0x20c], R22 ;  /* 0x00020c1601007387 */ /* 0x0009e20000100800 */
[----:B------:R-:W-:Y:S02]  /*4a00*/  ULOP3.LUT UR5, UR5, 0x3fff, URZ, 0xc0, !UPT ;  /* 0x00003fff05057892 */ /* 0x000fe4000f8ec03f */
[----:B------:R-:W-:Y:S01]  /*4a10*/  ULOP3.LUT UR6, UR4, 0x10000, URZ, 0xfc, !UPT ;  /* 0x0001000004067892 */ /* 0x000fe2000f8efc3f */
[----:B------:R1:W-:Y:S01]  /*4a20*/  STL [R1+0x208], R19 ;  /* 0x0002081301007387 */ /* 0x0003e20000100800 */
[----:B------:R-:W-:-:S02]  /*4a30*/  ULOP3.LUT UR4, UR5, 0x10000, URZ, 0xfc, !UPT ;  /* 0x0001000005047892 */ /* 0x000fc4000f8efc3f */
[----:B------:R-:W-:Y:S01]  /*4a40*/  ULEA UR5, UR40, UR6, 0xb ;  /* 0x0000000628057291 */ /* 0x000fe2000f8e583f */
[----:B------:R-:W-:Y:S01]  /*4a50*/  STL [R1+0x204], R18 ;  /* 0x0002041201007387 */ /* 0x000fe20000100800 */
[----:B------:R-:W-:Y:S01]  /*4a60*/  ULEA UR4, UR40, UR4, 0xa ;  /* 0x0000000428047291 */ /* 0x000fe2000f8e503f */
[----:B------:R-:W-:Y:S01]  /*4a70*/  UMOV UR9, 0x40000040 ;  /* 0x4000004000097882 */ /* 0x000fe20000000000 */
[----:B------:R-:W-:Y:S01]  /*4a80*/  UMOV UR11, 0x40000040 ;  /* 0x40000040000b7882 */ /* 0x000fe20000000000 */
[----:B------:R-:W-:Y:S02]  /*4a90*/  STL [R1+0x200], R17 ;  /* 0x0002001101007387 */ /* 0x000fe40000100800 */
[----:B------:R-:W-:Y:S02]  /*4aa0*/  UMOV UR8, UR5 ;  /* 0x0000000500087c82 */ /* 0x000fe40008000000 */
[----:B------:R-:W-:Y:S01]  /*4ab0*/  UMOV UR10, UR4 ;  /* 0x00000004000a7c82 */ /* 0x000fe20008000000 */
[----:B------:R2:W-:Y:S01]  /*4ac0*/  STL [R1+0x1fc], R16 ;  /* 0x0001fc1001007387 */ /* 0x0005e20000100800 */
[----:B------:R-:W-:Y:S01]  /*4ad0*/  QGMMA.64x128x32.F32.E4M3.E4M3 R68, gdesc[UR8], RZ, !UPT, gsb0 ;  /* 0x01e00000084479f3 */ /* 0x000fe2000c0008ff */
[----:B------:R-:W-:Y:S01]  /*4ae0*/  UIADD3 UR8, UR5, 0x200, URZ ;  /* 0x0000020005087890 */ /* 0x000fe2000fffe03f */
[----:B------:R-:W-:Y:S01]  /*4af0*/  UMOV UR9, 0x40000040 ;  /* 0x4000004000097882 */ /* 0x000fe20000000000 */
[----:B------:R-:W-:Y:S04]  /*4b00*/  STL [R1+0x1f8], R8 ;  /* 0x0001f80801007387 */ /* 0x000fe80000100800 */
[----:B------:R3:W-:Y:S04]  /*4b10*/  STL [R1+0x1f4], R7 ;  /* 0x0001f40701007387 */ /* 0x0007e80000100800 */
[----:B------:R-:W-:Y:S04]  /*4b20*/  STL [R1+0x1f0], R6 ;  /* 0x0001f00601007387 */ /* 0x000fe80000100800 */
[----:B------:R3:W-:Y:S04]  /*4b30*/  STL [R1+0x1ec], R5 ;  /* 0x0001ec0501007387 */ /* 0x0007e80000100800 */
[----:B------:R-:W-:Y:S04]  /*4b40*/  STL [R1+0x3f8], R222 ;  /* 0x0003f8de01007387 */ /* 0x000fe80000100800 */
[----:B------:R-:W-:Y:S04]  /*4b50*/  STL [R1+0x3f4], R221 ;  /* 0x0003f4dd01007387 */ /* 0x000fe80000100800 */
[----:B------:R-:W-:Y:S04]  /*4b60*/  STL [R1+0x3f0], R219 ;  /* 0x0003f0db01007387 */ /* 0x000fe80000100800 */
[----:B------:R3:W-:Y:S01]  /*4b70*/  STL.64 [R1+0x3e8], R216 ;  /* 0x0003e8d801007387 */ /* 0x0007e20000100a00 */
[----:B------:R-:W-:-:S02]  /*4b80*/  WARPGROUP.DEPBAR.LE gsb0, 0x0 ;  /* 0x00008000000079c5 */ /* 0x000fc40000010000 */
[----:B------:R-:W-:Y:S01]  /*4b90*/  WARPGROUP.ARRIVE ;  /* 0x00000000000079c5 */ /* 0x000fe20000000000 */
[----:B------:R-:W-:Y:S01]  /*4ba0*/  IMAD.MOV.U32 R44, RZ, RZ, R88 ;  /* 0x000000ffff2c7224 */ /* 0x000fe200078e0058 */
[----:B------:R-:W-:Y:S01]  /*4bb0*/  MOV R43, R89 ;  /* 0x00000059002b7202 */ /* 0x000fe20000000f00 */
[----:B------:R-:W-:Y:S01]  /*4bc0*/  IMAD.MOV.U32 R42, RZ, RZ, R90 ;  /* 0x000000ffff2a7224 */ /* 0x000fe200078e005a */
[----:B------:R-:W-:Y:S01]  /*4bd0*/  MOV R40, R92 ;  /* 0x0000005c00287202 */ /* 0x000fe20000000f00 */
[----:B------:R-:W-:Y:S01]  /*4be0*/  IMAD.MOV.U32 R41, RZ, RZ, R91 ;  /* 0x000000ffff297224 */ /* 0x000fe200078e005b */
[----:B------:R-:W-:Y:S01]  /*4bf0*/  QGMMA.64x128x32.F32.E4M3.E4M3 R152, gdesc[UR8], RZ, !UPT, gsb0 ;  /* 0x01e00000089879f3 */ /* 0x000fe2000c0008ff */
[----:B------:R-:W-:Y:S01]  /*4c00*/  UIADD3 UR8, UR5, 0x400, URZ ;  /* 0x0000040005087890 */ /* 0x000fe2000fffe03f */
[----:B------:R-:W-:Y:S01]  /*4c10*/  IMAD.MOV.U32 R39, RZ, RZ, R93 ;  /* 0x000000ffff277224 */ /* 0x000fe200078e005d */
[----:B------:R-:W-:Y:S01]  /*4c20*/  MOV R37, R95 ;  /* 0x0000005f00257202 */ /* 0x000fe20000000f00 */
        /* <DEDUP_REMOVED lines=9> */
[----:B----4-:R-:W-:Y:S01]  /*4cc0*/  MOV R22, R110 ;  /* 0x0000006e00167202 */ /* 0x010fe20000000f00 */
[----:B------:R-:W-:Y:S01]  /*4cd0*/  IMAD.MOV.U32 R30, RZ, RZ, R102 ;  /* 0x000000ffff1e7224 */ /* 0x000fe200078e0066 */
[----:B-1----:R-:W-:Y:S01]  /*4ce0*/  MOV R19, R113 ;  /* 0x0000007100137202 */ /* 0x002fe20000000f00 */
[----:B------:R-:W-:Y:S01]  /*4cf0*/  IMAD.MOV.U32 R29, RZ, RZ, R103 ;  /* 0x000000ffff1d7224 */ /* 0x000fe200078e0067 */
[----:B--2---:R-:W-:Y:S01]  /*4d00*/  MOV R16, R116 ;  /* 0x0000007400107202 */ /* 0x004fe20000000f00 */
[----:B------:R-:W-:Y:S01]  /*4d10*/  IMAD.MOV.U32 R27, RZ, RZ, R105 ;  /* 0x000000ffff1b7224 */ /* 0x000fe200078e0069 */
[----:B------:R-:W-:Y:S01]  /*4d20*/  MOV R13, R119 ;  /* 0x00000077000d7202 */ /* 0x000fe20000000f00 */
[----:B------:R-:W-:Y:S01]  /*4d30*/  IMAD.MOV.U32 R26, RZ, RZ, R106 ;  /* 0x000000ffff1a7224 */ /* 0x000fe200078e006a */
[----:B------:R-:W-:Y:S01]  /*4d40*/  MOV R11, R121 ;  /* 0x00000079000b7202 */ /* 0x000fe20000000f00 */
[----:B------:R-:W-:Y:S01]  /*4d50*/  IMAD.MOV.U32 R24, RZ, RZ, R108 ;  /* 0x000000ffff187224 */ /* 0x000fe200078e006c */
[----:B------:R-:W-:Y:S01]  /*4d60*/  MOV R9, R123 ;  /* 0x0000007b00097202 */ /* 0x000fe20000000f00 */
[----:B------:R-:W-:Y:S01]  /*4d70*/  IMAD.MOV.U32 R23, RZ, RZ, R109 ;  /* 0x000000ffff177224 */ /* 0x000fe200078e006d */
[----:B---3--:R-:W-:Y:S01]  /*4d80*/  MOV R7, R125 ;  /* 0x0000007d00077202 */ /* 0x008fe20000000f00 */
[----:B------:R-:W-:Y:S01]  /*4d90*/  IMAD.MOV.U32 R21, RZ, RZ, R111 ;  /* 0x000000ffff157224 */ /* 0x000fe200078e006f */
[----:B------:R-:W-:Y:S01]  /*4da0*/  MOV R5, R127 ;  /* 0x0000007f00057202 */ /* 0x000fe20000000f00 */
[----:B------:R-:W-:Y:S01]  /*4db0*/  IMAD.MOV.U32 R20, RZ, RZ, R112 ;  /* 0x000000ffff147224 */ /* 0x000fe200078e0070 */
[----:B------:R-:W-:Y:S01]  /*4dc0*/  MOV R3, R129 ;  /* 0x0000008100037202 */ /* 0x000fe20000000f00 */
[----:B------:R-:W-:Y:S01]  /*4dd0*/  IMAD.MOV.U32 R18, RZ, RZ, R114 ;  /* 0x000000ffff127224 */ /* 0x000fe200078e0072 */
[----:B------:R-:W-:Y:S01]  /*4de0*/  MOV R0, R131 ;  /* 0x0000008300007202 */ /* 0x000fe20000000f00 */
[----:B------:R-:W-:Y:S01]  /*4df0*/  IMAD.MOV.U32 R17, RZ, RZ, R115 ;  /* 0x000000ffff117224 */ /* 0x000fe200078e0073 */
[----:B------:R-:W-:Y:S01]  /*4e00*/  UMOV UR9, 0x40000040 ;  /* 0x4000004000097882 */ /* 0x000fe20000000000 */
        /* <DEDUP_REMOVED lines=26> */
[----:B------:R-:W-:-:S02]  /*4fb0*/  IMAD.MOV.U32 R56, RZ, RZ, R76 ;  /* 0x000000ffff387224 */ /* 0x000fc400078e004c */
[----:B------:R-:W-:Y:S02]  /*4fc0*/  IMAD.MOV.U32 R54, RZ, RZ, R78 ;  /* 0x000000ffff367224 */ /* 0x000fe400078e004e */
[----:B------:R-:W-:Y:S02]  /*4fd0*/  IMAD.MOV.U32 R53, RZ, RZ, R79 ;  /* 0x000000ffff357224 */ /* 0x000fe400078e004f */
[----:B------:R-:W-:Y:S02]  /*4fe0*/  IMAD.MOV.U32 R51, RZ, RZ, R81 ;  /* 0x000000ffff337224 */ /* 0x000fe400078e0051 */
[----:B------:R-:W-:Y:S02]  /*4ff0*/  IMAD.MOV.U32 R50, RZ, RZ, R82 ;  /* 0x000000ffff327224 */ /* 0x000fe400078e0052 */
[----:B------:R-:W-:Y:S02]  /*5000*/  IMAD.MOV.U32 R48, RZ, RZ, R84 ;  /* 0x000000ffff307224 */ /* 0x000fe400078e0054 */
[----:B------:R-:W-:-:S02]  /*5010*/  IMAD.MOV.U32 R47, RZ, RZ, R85 ;  /* 0x000000ffff2f7224 */ /* 0x000fc400078e0055 */
[----:B------:R-:W-:Y:S02]  /*5020*/  IMAD.MOV.U32 R45, RZ, RZ, R87 ;  /* 0x000000ffff2d7224 */ /* 0x000fe400078e0057 */
[----:B------:R-:W-:Y:S02]  /*5030*/  IMAD.MOV.U32 R216, RZ, RZ, R12 ;  /* 0x000000ffffd87224 */ /* 0x000fe400078e000c */
[----:B------:R-:W-:Y:S02]  /*5040*/  IMAD.MOV.U32 R218, RZ, RZ, R10 ;  /* 0x000000ffffda7224 */ /* 0x000fe400078e000a */
[----:B------:R-:W-:Y:S02]  /*5050*/  IMAD.MOV.U32 R220, RZ, RZ, R8 ;  /* 0x000000ffffdc7224 */ /* 0x000fe400078e0008 */
[----:B------:R-:W-:Y:S02]  /*5060*/  IMAD.MOV.U32 R222, RZ, RZ, R6 ;  /* 0x000000ffffde7224 */ /* 0x000fe400078e0006 */
[----:B------:R-:W-:-:S02]  /*5070*/  IMAD.MOV.U32 R224, RZ, RZ, R4 ;  /* 0x000000ffffe07224 */ /* 0x000fc400078e0004 */
[----:B------:R-:W-:Y:S01]  /*5080*/  IMAD.MOV.U32 R226, RZ, RZ, R2 ;  /* 0x000000ffffe27224 */ /* 0x000fe200078e0002 */
[----:B------:R-:W-:Y:S02]  /*5090*/  WARPGROUP.DEPBAR.LE gsb0, 0x0 ;  /* 0x00008000000079c5 */ /* 0x000fe40000010000 */
[----:B------:R-:W-:Y:S01]  /*50a0*/  WARPGROUP.ARRIVE ;  /* 0x00000000000079c5 */ /* 0x000fe20000000000 */
[----:B------:R1:W-:Y:S04]  /*50b0*/  STL.64 [R1+0x3e0], R214 ;  /* 0x0003e0d601007387 */ /* 0x0003e80000100a00 */
[----:B------:R2:W-:Y:S01]  /*50c0*/  STL.64 [R1+0x3d8], R212 ;  /* 0x0003d8d401007387 */ /* 0x0005e20000100a00 */
[----:B------:R-:W-:Y:S01]  /*50d0*/  QGMMA.64x128x32.F32.E4M3.E4M3 R88, gdesc[UR8], RZ, !UPT, gsb0 ;  /* 0x01e00000085879f3 */ /* 0x000fe2000c0008ff */
[----:B------:R-:W-:-:S02]  /*50e0*/  UIADD3 UR8, UR5, 0x600, URZ ;  /* 0x0000060005087890 */ /* 0x000fc4000fffe03f */
[----:B------:R3:W-:Y:S01]  /*50f0*/  STL.64 [R1+0x3d0], R210 ;  /* 0x0003d0d201007387 */ /* 0x0007e20000100a00 */
[----:B------:R-:W-:-:S03]  /*5100*/  UMOV UR9, 0x40000040 ;  /* 0x4000004000097882 */ /* 0x000fc60000000000 */
[----:B------:R4:W-:Y:S01]  /*5110*/  STL.64 [R1+0x3c8], R208 ;  /* 0x0003c8d001007387 */ /* 0x0009e20000100a00 */
[----:B-1----:R-:W-:Y:S01]  /*5120*/  IMAD.MOV.U32 R214, RZ, RZ, R14 ;  /* 0x000000ffffd67224 */ /* 0x002fe200078e000e */
[----:B------:R-:W-:Y:S02]  /*5130*/  MOV R215, R13 ;  /* 0x0000000d00d77202 */ /* 0x000fe40000000f00 */
[----:B------:R1:W-:Y:S01]  /*5140*/  STL.64 [R1+0x3c0], R206 ;  /* 0x0003c0ce01007387 */ /* 0x0003e20000100a00 */
[----:B--2---:R-:W-:Y:S01]  /*5150*/  IMAD.MOV.U32 R212, RZ, RZ, R16 ;  /* 0x000000ffffd47224 */ /* 0x004fe200078e0010 */
[----:B------:R-:W-:Y:S02]  /*5160*/  MOV R213, R15 ;  /* 0x0000000f00d57202 */ /* 0x000fe40000000f00 */
[----:B------:R2:W-:Y:S01]  /*5170*/  STL.64 [R1+0x3b8], R204 ;  /* 0x0003b8cc01007387 */ /* 0x0005e20000100a00 */
[----:B---3--:R-:W-:Y:S01]  /*5180*/  IMAD.MOV.U32 R210, RZ, RZ, R18 ;  /* 0x000000ffffd27224 */ /* 0x008fe200078e0012 */
[----:B------:R-:W-:-:S02]  /*5190*/  MOV R211, R17 ;  /* 0x0000001100d37202 */ /* 0x000fc40000000f00 */
[----:B------:R3:W-:Y:S01]  /*51a0*/  STL.64 [R1+0x3b0], R202 ;  /* 0x0003b0ca01007387 */ /* 0x0007e20000100a00 */
[----:B----4-:R-:W-:Y:S01]  /*51b0*/  IMAD.MOV.U32 R208, RZ, RZ, R20 ;  /* 0x000000ffffd07224 */ /* 0x010fe200078e0014 */
[----:B------:R-:W-:Y:S02]  /*51c0*/  MOV R209, R19 ;  /* 0x0000001300d17202 */ /* 0x000fe40000000f00 */
[----:B------:R4:W-:Y:S01]  /*51d0*/  STL.64 [R1+0x3a8], R200 ;  /* 0x0003a8c801007387 */ /* 0x0009e20000100a00 */
[----:B-1----:R-:W-:Y:S01]  /*51e0*/  IMAD.MOV.U32 R206, RZ, RZ, R22 ;  /* 0x000000ffffce7224 */ /* 0x002fe200078e0016 */
[----:B------:R-:W-:Y:S02]  /*51f0*/  MOV R207, R21 ;  /* 0x0000001500cf7202 */ /* 0x000fe40000000f00 */
[----:B------:R1:W-:Y:S01]  /*5200*/  STL.64 [R1+0x3a0], R198 ;  /* 0x0003a0c601007387 */ /* 0x0003e20000100a00 */
[----:B--2---:R-:W-:Y:S01]  /*5210*/  IMAD.MOV.U32 R204, RZ, RZ, R24 ;  /* 0x000000ffffcc7224 */ /* 0x004fe200078e0018 */
[----:B------:R-:W-:-:S02]  /*5220*/  MOV R205, R23 ;  /* 0x0000001700cd7202 */ /* 0x000fc40000000f00 */
[----:B------:R2:W-:Y:S01]  /*5230*/  STL.64 [R1+0x398], R196 ;  /* 0x000398c401007387 */ /* 0x0005e20000100a00 */
[----:B---3--:R-:W-:Y:S01]  /*5240*/  IMAD.MOV.U32 R202, RZ, RZ, R26 ;  /* 0x000000ffffca7224 */ /* 0x008fe200078e001a */
[----:B------:R-:W-:Y:S02]  /*5250*/  MOV R203, R25 ;  /* 0x0000001900cb7202 */ /* 0x000fe40000000f00 */
[----:B------:R3:W-:Y:S01]  /*5260*/  STL.64 [R1+0x390], R194 ;  /* 0x000390c201007387 */ /* 0x0007e20000100a00 */
[----:B----4-:R-:W-:Y:S01]  /*5270*/  IMAD.MOV.U32 R200, RZ, RZ, R28 ;  /* 0x000000ffffc87224 */ /* 0x010fe200078e001c */
[----:B------:R-:W-:Y:S02]  /*5280*/  MOV R201, R27 ;  /* 0x0000001b00c97202 */ /* 0x000fe40000000f00 */
[----:B------:R4:W-:Y:S01]  /*5290*/  STL.64 [R1+0x388], R192 ;  /* 0x000388c001007387 */ /* 0x0009e20000100a00 */
[----:B-1----:R-:W-:Y:S01]  /*52a0*/  IMAD.MOV.U32 R198, RZ, RZ, R30 ;  /* 0x000000ffffc67224 */ /* 0x002fe200078e001e */
[----:B------:R-:W-:-:S02]  /*52b0*/  MOV R199, R29 ;  /* 0x0000001d00c77202 */ /* 0x000fc40000000f00 */
[----:B------:R1:W-:Y:S01]  /*52c0*/  STL.64 [R1+0x380], R190 ;  /* 0x000380be01007387 */ /* 0x0003e20000100a00 */
[----:B--2---:R-:W-:Y:S01]  /*52d0*/  IMAD.MOV.U32 R196, RZ, RZ, R32 ;  /* 0x000000ffffc47224 */ /* 0x004fe200078e0020 */
[----:B------:R-:W-:Y:S02]  /*52e0*/  MOV R197, R31 ;  /* 0x0000001f00c57202 */ /* 0x000fe40000000f00 */
[----:B------:R2:W-:Y:S01]  /*52f0*/  STL.64 [R1+0x378], R188 ;  /* 0x000378bc01007387 */ /* 0x0005e20000100a00 */
[----:B---3--:R-:W-:Y:S01]  /*5300*/  IMAD.MOV.U32 R194, RZ, RZ, R34 ;  /* 0x000000ffffc27224 */ /* 0x008fe200078e0022 */
[----:B------:R-:W-:Y:S02]  /*5310*/  MOV R195, R33 ;  /* 0x0000002100c37202 */ /* 0x000fe40000000f00 */
[----:B------:R3:W-:Y:S01]  /*5320*/  STL.64 [R1+0x370], R186 ;  /* 0x000370ba01007387 */ /* 0x0007e20000100a00 */
[----:B----4-:R-:W-:Y:S01]  /*5330*/  IMAD.MOV.U32 R192, RZ, RZ, R36 ;  /* 0x000000ffffc07224 */ /* 0x010fe200078e0024 */
[----:B------:R-:W-:-:S02]  /*5340*/  MOV R193, R35 ;  /* 0x0000002300c17202 */ /* 0x000fc40000000f00 */
        /* <DEDUP_REMOVED lines=32> */
[----:B------:R-:W-:Y:S01]  /*5550*/  MOV R171, R57 ;  /* 0x0000003900ab7202 */ /* 0x000fe20000000f00 */
[----:B----4-:R-:W-:Y:S01]  /*5560*/  IMAD.MOV.U32 R168, RZ, RZ, R60 ;  /* 0x000000ffffa87224 */ /* 0x010fe200078e003c */
[----:B------:R-:W-:Y:S01]  /*5570*/  MOV R169, R59 ;  /* 0x0000003b00a97202 */ /* 0x000fe20000000f00 */
[----:B-1----:R-:W-:Y:S01]  /*5580*/  IMAD.MOV.U32 R166, RZ, RZ, R62 ;  /* 0x000000ffffa67224 */ /* 0x002fe200078e003e */
[----:B------:R-:W-:Y:S01]  /*5590*/  MOV R167, R61 ;  /* 0x0000003d00a77202 */ /* 0x000fe20000000f00 */
[----:B--2---:R-:W-:Y:S01]  /*55a0*/  IMAD.MOV.U32 R164, RZ, RZ, R64 ;  /* 0x000000ffffa47224 */ /* 0x004fe200078e0040 */
[----:B------:R-:W-:Y:S01]  /*55b0*/  MOV R165, R63 ;  /* 0x0000003f00a57202 */ /* 0x000fe20000000f00 */
[----:B------:R-:W-:-:S02]  /*55c0*/  WARPGROUP.DEPBAR.LE gsb0, 0x0 ;  /* 0x00008000000079c5 */ /* 0x000fc40000010000 */
[----:B------:R-:W-:-:S06]  /*55d0*/  WARPGROUP.ARRIVE ;  /* 0x00000000000079c5 */ /* 0x000fcc0000000000 */
[----:B------:R-:W-:Y:S01]  /*55e0*/  QGMMA.64x128x32.F32.E4M3.E4M3 R24, gdesc[UR8], RZ, !UPT, gsb0 ;  /* 0x01e00000081879f3 */ /* 0x000fe2000c0008ff */
[----:B------:R-:W-:Y:S02]  /*55f0*/  UIADD3 UR8, UR5, 0x2, URZ ;  /* 0x0000000205087890 */ /* 0x000fe4000fffe03f */
[----:B------:R-:W-:Y:S01]  /*5600*/  UIADD3 UR10, UR4, 0x2, URZ ;  /* 0x00000002040a7890 */ /* 0x000fe2000fffe03f */
[----:B------:R-:W-:Y:S01]  /*5610*/  UMOV UR9, 0x40000040 ;  /* 0x4000004000097882 */ /* 0x000fe20000000000 */
[----:B------:R-:W-:Y:S01]  /*5620*/  UMOV UR11, 0x40000040 ;  /* 0x40000040000b7882 */ /* 0x000fe20000000000 */
[----:B------:R-:W-:Y:S02]  /*5630*/  WARPGROUP.DEPBAR.LE gsb0, 0x0 ;  /* 0x00008000000079c5 */ /* 0x000fe40000010000 */
[----:B------:R-:W-:-:S06]  /*5640*/  WARPGROUP.ARRIVE ;  /* 0x00000000000079c5 */ /* 0x000fcc0000000000 */
[----:B------:R-:W-:Y:S03]  /*5650*/  QGMMA.64x128x32.F32.E4M3.E4M3 R164, gdesc[UR8], R164, gsb0 ;  /* 0x01e0000008a479f3 */ /* 0x000fe600080008a4 */
[----:B------:R-:W-:Y:S02]  /*5660*/  WARPGROUP.DEPBAR.LE gsb0, 0x0 ;  /* 0x00008000000079c5 */ /* 0x000fe40000010000 */
[----:B------:R-:W-:Y:S04]  /*5670*/  STL.64 [R1], R164 ;  /* 0x000000a401007387 */ /* 0x000fe80000100a00 */
[----:B------:R-:W-:Y:S04]  /*5680*/  STL.64 [R1+0x8], R166 ;  /* 0x000008a601007387 */ /* 0x000fe80000100a00 */
        /* <DEDUP_REMOVED lines=27> */
[----:B------:R1:W-:Y:S04]  /*5840*/  STL.64 [R1+0xe8], R222 ;  /* 0x0000e8de01007387 */ /* 0x0003e80000100a00 */
[----:B------:R-:W-:Y:S04]  /*5850*/  STL.64 [R1+0xf0], R224 ;  /* 0x0000f0e001007387 */ /* 0x000fe80000100a00 */
[----:B------:R-:W-:Y:S04]  /*5860*/  STL.64 [R1+0xf8], R226 ;  /* 0x0000f8e201007387 */ /* 0x000fe80000100a00 */
[----:B-1----:R-:W2:Y:S04]  /*5870*/  LDL.LU R222, [R1+0x3f8] ;  /* 0x0003f80001de7983 */ /* 0x002ea80000300800 */
[----:B------:R-:W3:Y:S04]  /*5880*/  LDL.LU R221, [R1+0x3f4] ;  /* 0x0003f40001dd7983 */ /* 0x000ee80000300800 */
[----:B------:R-:W4:Y:S04]  /*5890*/  LDL.LU R219, [R1+0x3f0] ;  /* 0x0003f00001db7983 */ /* 0x000f280000300800 */
[----:B------:R-:W4:Y:S04]  /*58a0*/  LDL.LU.64 R216, [R1+0x3e8] ;  /* 0x0003e80001d87983 */ /* 0x000f280000300a00 */
[----:B------:R-:W2:Y:S04]  /*58b0*/  LDL.LU.64 R214, [R1+0x3e0] ;  /* 0x0003e00001d67983 */ /* 0x000ea80000300a00 */
        /* <DEDUP_REMOVED lines=24> */
[----:B------:R-:W2:Y:S01]  /*5a40*/  LDL.LU.64 R164, [R1+0x318] ;  /* 0x0003180001a47983 */ /* 0x000ea20000300a00 */
[----:B------:R-:W-:Y:S01]  /*5a50*/  UIADD3 UR8, UR5, 0x202, URZ ;  /* 0x0000020205087890 */ /* 0x000fe2000fffe03f */
[----:B------:R-:W-:Y:S01]  /*5a60*/  UMOV UR9, 0x40000040 ;  /* 0x4000004000097882 */ /* 0x000fe20000000000 */
[----:B--2---:R-:W-:-:S07]  /*5a70*/  WARPGROUP.ARRIVE ;  /* 0x00000000000079c5 */ /* 0x004fce0000000000 */
[----:B------:R-:W-:Y:S01]  /*5a80*/  QGMMA.64x128x32.F32.E4M3.E4M3 R152, gdesc[UR8], R152, gsb0 ;  /* 0x01e00000089879f3 */ /* 0x000fe20008000898 */
[----:B------:R-:W-:Y:S02]  /*5a90*/  UIADD3 UR8, UR5, 0x402, URZ ;  /* 0x0000040205087890 */ /* 0x000fe4000fffe03f */
[----:B------:R-:W-:Y:S02]  /*5aa0*/  WARPGROUP.DEPBAR.LE gsb0, 0x0 ;  /* 0x00008000000079c5 */ /* 0x000fe40000010000 */
        /* <DEDUP_REMOVED lines=32> */
[----:B-1----:R-:W2:Y:S04]  /*5cb0*/  LDL.LU.64 R152, [R1] ;  /* 0x0000000001987983 */ /* 0x002ea80000300a00 */
        /* <DEDUP_REMOVED lines=31> */
[----:B------:R-:W-:Y:S01]  /*5eb0*/  WARPGROUP.ARRIVE ;  /* 0x00000000000079c5 */ /* 0x000fe20000000000 */
[----:B------:R-:W-:-:S05]  /*5ec0*/  UMOV UR9, 0x40000040 ;  /* 0x4000004000097882 */ /* 0x000fca0000000000 */
[----:B------:R-:W-:Y:S01]  /*5ed0*/  QGMMA.64x128x32.F32.E4M3.E4M3 R88, gdesc[UR8], R88, gsb0 ;  /* 0x01e00000085879f3 */ /* 0x000fe20008000858 */
[----:B------:R-:W-:Y:S01]  /*5ee0*/  UIADD3 UR8, UR5, 0x602, URZ ;  /* 0x0000060205087890 */ /* 0x000fe2000fffe03f */
[----:B------:R-:W-:Y:S01]  /*5ef0*/  UMOV UR9, 0x40000040 ;  /* 0x4000004000097882 */ /* 0x000fe20000000000 */
[----:B------:R-:W-:Y:S02]  /*5f00*/  WARPGROUP.DEPBAR.LE gsb0, 0x0 ;  /* 0x00008000000079c5 */ /* 0x000fe40000010000 */
[----:B------:R-:W-:-:S07]  /*5f10*/  WARPGROUP.ARRIVE ;  /* 0x00000000000079c5 */ /* 0x000fce0000000000 */
[----:B------:R-:W-:Y:S01]  /*5f20*/  QGMMA.64x128x32.F32.E4M3.E4M3 R24, gdesc[UR8], R24, gsb0 ;  /* 0x01e00000081879f3 */ /* 0x000fe20008000818 */
[----:B------:R-:W-:Y:S02]  /*5f30*/  UIADD3 UR8, UR5, 0x4, URZ ;  /* 0x0000000405087890 */ /* 0x000fe4000fffe03f */
[----:B------:R-:W-:Y:S01]  /*5f40*/  UIADD3 UR10, UR4, 0x4, URZ ;  /* 0x00000004040a7890 */ /* 0x000fe2000fffe03f */
[----:B------:R-:W-:Y:S01]  /*5f50*/  UMOV UR9, 0x40000040 ;  /* 0x4000004000097882 */ /* 0x000fe20000000000 */
[----:B------:R-:W-:Y:S01]  /*5f60*/  UMOV UR11, 0x40000040 ;  /* 0x40000040000b7882 */ /* 0x000fe20000000000 */
[----:B------:R-:W-:Y:S02]  /*5f70*/  WARPGROUP.DEPBAR.LE gsb0, 0x0 ;  /* 0x00008000000079c5 */ /* 0x000fe40000010000 */
[----:B--2---:R-:W-:-:S06]  /*5f80*/  WARPGROUP.ARRIVE ;  /* 0x00000000000079c5 */ /* 0x004fcc0000000000 */
[----:B------:R-:W-:Y:S03]  /*5f90*/  QGMMA.64x128x32.F32.E4M3.E4M3 R152, gdesc[UR8], R152, gsb0 ;  /* 0x01e00000089879f3 */ /* 0x000fe60008000898 */
[----:B------:R-:W-:Y:S02]  /*5fa0*/  WARPGROUP.DEPBAR.LE gsb0, 0x0 ;  /* 0x00008000000079c5 */ /* 0x000fe40000010000 */
[----:B------:R-:W-:Y:S01]  /*5fb0*/  STL.64 [R1], R152 ;  /* 0x0000009801007387 */ /* 0x000fe20000100a00 */
[----:B------:R-:W-:Y:S01]  /*5fc0*/  IMAD.MOV.U32 R2, RZ, RZ, R214 ;  /* 0x000000ffff027224 */ /* 0x000fe200078e00d6 */
[----:B------:R-:W-:Y:S01]  /*5fd0*/  MOV R0, R215 ;  /* 0x000000d700007202 */ /* 0x000fe20000000f00 */
[----:B------:R-:W-:Y:S01]  /*5fe0*/  IMAD.MOV.U32 R4, RZ, RZ, R212 ;  /* 0x000000ffff047224 */ /* 0x000fe200078e00d4 */
[----:B------:R-:W-:Y:S01]  /*5ff0*/  STL.64 [R1+0x8], R154 ;  /* 0x0000089a01007387 */ /* 0x000fe20000100a00 */
[----:B------:R-:W-:Y:S01]  /*6000*/  MOV R3, R213 ;  /* 0x000000d500037202 */ /* 0x000fe20000000f00 */
[----:B------:R-:W-:Y:S01]  /*6010*/  IMAD.MOV.U32 R10, RZ, RZ, R210 ;  /* 0x000000ffff0a7224 */ /* 0x000fe200078e00d2 */
[----:B------:R-:W-:Y:S01]  /*6020*/  MOV R9, R211 ;  /* 0x000000d300097202 */ /* 0x000fe20000000f00 */
[----:B------:R-:W-:Y:S01]  /*6030*/  STL.64 [R1+0x10], R156 ;  /* 0x0000109c01007387 */ /* 0x000fe20000100a00 */
        /* <DEDUP_REMOVED lines=31> */
[----:B------:R-:W-:Y:S04]  /*6230*/  STL.64 [R1+0x50], R172 ;  /* 0x000050ac01007387 */ /* 0x000fe80000100a00 */
[----:B------:R-:W-:Y:S04]  /*6240*/  STL.64 [R1+0x58], R174 ;  /* 0x000058ae01007387 */ /* 0x000fe80000100a00 */
[----:B------:R-:W-:Y:S04]  /*6250*/  STL.64 [R1+0x60], R176 ;  /* 0x000060b001007387 */ /* 0x000fe80000100a00 */
[----:B------:R-:W-:Y:S04]  /*6260*/  STL.64 [R1+0x68], R178 ;  /* 0x000068b201007387 */ /* 0x000fe80000100a00 */
[----:B------:R-:W-:Y:S04]  /*6270*/  STL.64 [R1+0x70], R180 ;  /* 0x000070b401007387 */ /* 0x000fe80000100a00 */
[----:B------:R-:W-:Y:S04]  /*6280*/  STL.64 [R1+0x78], R182 ;  /* 0x000078b601007387 */ /* 0x000fe80000100a00 */
[----:B------:R1:W-:Y:S04]  /*6290*/  STL.64 [R1+0x80], R184 ;  /* 0x000080b801007387 */ /* 0x0003e80000100a00 */
        /* <DEDUP_REMOVED lines=15> */
[----:B-1----:R-:W2:Y:S04]  /*6390*/  LDL.LU.64 R184, [R1+0x298] ;  /* 0x0002980001b87983 */ /* 0x002ea80000300a00 */
        /* <DEDUP_REMOVED lines=17> */
[----:B------:R-:W-:-:S02]  /*64b0*/  UMOV UR9, 0x40000040 ;  /* 0x4000004000097882 */ /* 0x000fc40000000000 */
[----:B------:R-:W-:Y:S04]  /*64c0*/  STL [R1+0x1e8], R222 ;  /* 0x0001e8de01007387 */ /* 0x000fe80000100800 */
[----:B---3--:R-:W-:Y:S04]  /*64d0*/  STL [R1+0x1e4], R221 ;  /* 0x0001e4dd01007387 */ /* 0x008fe80000100800 */
[----:B----4-:R-:W-:Y:S04]  /*64e0*/  STL [R1+0x1e0], R219 ;  /* 0x0001e0db01007387 */ /* 0x010fe80000100800 */
[----:B------:R-:W-:Y:S01]  /*64f0*/  STL.64 [R1+0x1d8], R216 ;  /* 0x0001d8d801007387 */ /* 0x000fe20000100a00 */
[----:B--2---:R-:W-:-:S06]  /*6500*/  WARPGROUP.ARRIVE ;  /* 0x00000000000079c5 */ /* 0x004fcc0000000000 */
        /* <DEDUP_REMOVED lines=29> */
[----:B-1----:R-:W2:Y:S04]  /*66e0*/  LDL.LU R164, [R1] ;  /* 0x0000000001a47983 */ /* 0x002ea80000300800 */
[----:B------:R-:W2:Y:S04]  /*66f0*/  LDL.LU R165, [R1+0x4] ;  /* 0x0000040001a57983 */ /* 0x000ea80000300800 */
        /* <DEDUP_REMOVED lines=31> */
[----:B------:R-:W2:Y:S01]  /*68f0*/  LDL.LU R197, [R1+0x84] ;  /* 0x0000840001c57983 */ /* 0x000ea20000300800 */
[----:B------:R-:W-:Y:S01]  /*6900*/  WARPGROUP.ARRIVE ;  /* 0x00000000000079c5 */ /* 0x000fe20000000000 */
[----:B------:R-:W-:Y:S01]  /*6910*/  UMOV UR9, 0x40000040 ;  /* 0x4000004000097882 */ /* 0x000fe20000000000 */
[----:B------:R-:W-:Y:S01]  /*6920*/  IMAD.MOV.U32 R208, RZ, RZ, R227 ;  /* 0x000000ffffd07224 */ /* 0x000fe200078e00e3 */
[----:B------:R-:W-:Y:S01]  /*6930*/  MOV R209, R226 ;  /* 0x000000e200d17202 */ /* 0x000fe20000000f00 */
[----:B------:R-:W-:-:S02]  /*6940*/  IMAD.MOV.U32 R210, RZ, RZ, R225 ;  /* 0x000000ffffd27224 */ /* 0x000fc400078e00e1 */
[----:B------:R-:W-:Y:S01]  /*6950*/  QGMMA.64x128x32.F32.E4M3.E4M3 R88, gdesc[UR8], R88, gsb0 ;  /* 0x01e00000085879f3 */ /* 0x000fe20008000858 */
[----:B------:R-:W-:Y:S01]  /*6960*/  UIADD3 UR8, UR5, 0x604, URZ ;  /* 0x0000060405087890 */ /* 0x000fe2000fffe03f */
[----:B------:R-:W-:Y:S01]  /*6970*/  MOV R211, R224 ;  /* 0x000000e000d37202 */ /* 0x000fe20000000f00 */
        /* <DEDUP_REMOVED lines=22> */
[----:B------:R-:W-:-:S02]  /*6ae0*/  WARPGROUP.DEPBAR.LE gsb0, 0x0 ;  /* 0x00008000000079c5 */ /* 0x000fc40000010000 */
[----:B------:R-:W-:Y:S01]  /*6af0*/  WARPGROUP.ARRIVE ;  /* 0x00000000000079c5 */ /* 0x000fe20000000000 */
[----:B------:R-:W-:Y:S01]  /*6b00*/  MOV R223, R9 ;  /* 0x0000000900df7202 */ /* 0x000fe20000000f00 */
[----:B------:R-:W-:Y:S01]  /*6b10*/  IMAD.MOV.U32 R224, RZ, RZ, R4 ;  /* 0x000000ffffe07224 */ /* 0x000fe200078e0004 */
[----:B------:R-:W-:Y:S01]  /*6b20*/  MOV R225, R3 ;  /* 0x0000000300e17202 */ /* 0x000fe20000000f00 */
[----:B------:R-:W-:Y:S01]  /*6b30*/  IMAD.MOV.U32 R226, RZ, RZ, R2 ;  /* 0x000000ffffe27224 */ /* 0x000fe200078e0002 */
[----:B------:R-:W-:Y:S01]  /*6b40*/  MOV R227, R0 ;  /* 0x0000000000e37202 */ /* 0x000fe20000000f00 */
[----:B------:R-:W-:Y:S01]  /*6b50*/  QGMMA.64x128x32.F32.E4M3.E4M3 R24, gdesc[UR8], R24, gsb0 ;  /* 0x01e00000081879f3 */ /* 0x000fe20008000818 */
[----:B------:R-:W-:Y:S01]  /*6b60*/  UIADD3 UR8, UR5, 0x6, URZ ;  /* 0x0000000605087890 */ /* 0x000fe2000fffe03f */
[----:B------:R3:W5:Y:S01]  /*6b70*/  LDL.LU R23, [R1+0x210] ;  /* 0x0002100001177983 */ /* 0x0007620000300800 */
[----:B------:R-:W-:Y:S01]  /*6b80*/  UIADD3 UR10, UR4, 0x6, URZ ;  /* 0x00000006040a7890 */ /* 0x000fe2000fffe03f */
[----:B------:R-:W-:Y:S01]  /*6b90*/  UMOV UR9, 0x40000040 ;  /* 0x4000004000097882 */ /* 0x000fe20000000000 */
[----:B------:R-:W-:Y:S01]  /*6ba0*/  UMOV UR11, 0x40000040 ;  /* 0x40000040000b7882 */ /* 0x000fe20000000000 */
[----:B------:R3:W5:Y:S04]  /*6bb0*/  LDL.LU R22, [R1+0x20c] ;  /* 0x00020c0001167983 */ /* 0x0007680000300800 */
[----:B------:R3:W5:Y:S04]  /*6bc0*/  LDL.LU R19, [R1+0x208] ;  /* 0x0002080001137983 */ /* 0x0007680000300800 */
[----:B------:R3:W5:Y:S04]  /*6bd0*/  LDL.LU R18, [R1+0x204] ;  /* 0x0002040001127983 */ /* 0x0007680000300800 */
[----:B------:R3:W5:Y:S04]  /*6be0*/  LDL.LU R17, [R1+0x200] ;  /* 0x0002000001117983 */ /* 0x0007680000300800 */
[----:B------:R3:W5:Y:S04]  /*6bf0*/  LDL.LU R16, [R1+0x1fc] ;  /* 0x0001fc0001107983 */ /* 0x0007680000300800 */
[----:B------:R3:W5:Y:S04]  /*6c00*/  LDL.LU R8, [R1+0x1f8] ;  /* 0x0001f80001087983 */ /* 0x0007680000300800 */
[----:B------:R3:W5:Y:S04]  /*6c10*/  LDL.LU R7, [R1+0x1f4] ;  /* 0x0001f40001077983 */ /* 0x0007680000300800 */
[----:B------:R3:W5:Y:S04]  /*6c20*/  LDL.LU R6, [R1+0x1f0] ;  /* 0x0001f00001067983 */ /* 0x0007680000300800 */
[----:B------:R3:W5:Y:S01]  /*6c30*/  LDL.LU R5, [R1+0x1ec] ;  /* 0x0001ec0001057983 */ /* 0x0007620000300800 */
[----:B------:R-:W-:-:S02]  /*6c40*/  WARPGROUP.DEPBAR.LE gsb0, 0x0 ;  /* 0x00008000000079c5 */ /* 0x000fc40000010000 */
[----:B--2---:R-:W-:-:S06]  /*6c50*/  WARPGROUP.ARRIVE ;  /* 0x00000000000079c5 */ /* 0x004fcc0000000000 */
        /* <DEDUP_REMOVED lines=32> */
[----:B------:R3:W-:Y:S04]  /*6e60*/  STL.64 [R1+0xf0], R224 ;  /* 0x0000f0e001007387 */ /* 0x0007e80000100a00 */
[----:B------:R3:W-:Y:S04]  /*6e70*/  STL.64 [R1+0xf8], R226 ;  /* 0x0000f8e201007387 */ /* 0x0007e80000100a00 */
[----:B-1----:R3:W5:Y:S04]  /*6e80*/  LDL.LU R222, [R1+0x1e8] ;  /* 0x0001e80001de7983 */ /* 0x0027680000300800 */
[----:B------:R3:W5:Y:S04]  /*6e90*/  LDL.LU R221, [R1+0x1e4] ;  /* 0x0001e40001dd7983 */ /* 0x0007680000300800 */
[----:B------:R3:W5:Y:S04]  /*6ea0*/  LDL.LU R219, [R1+0x1e0] ;  /* 0x0001e00001db7983 */ /* 0x0007680000300800 */
[----:B------:R3:W5:Y:S04]  /*6eb0*/  LDL.LU.64 R216, [R1+0x1d8] ;  /* 0x0001d80001d87983 */ /* 0x0007680000300a00 */
        /* <DEDUP_REMOVED lines=30> */
[----:B------:R-:W-:Y:S01]  /*70a0*/  UIADD3 UR8, UR5, 0x406, URZ ;  /* 0x0000040605087890 */ /* 0x000fe2000fffe03f */
[----:B------:R-:W-:Y:S01]  /*70b0*/  UMOV UR9, 0x40000040 ;  /* 0x4000004000097882 */ /* 0x000fe20000000000 */
[----:B------:R-:W-:Y:S02]  /*70c0*/  WARPGROUP.DEPBAR.LE gsb0, 0x0 ;  /* 0x00008000000079c5 */ /* 0x000fe40000010000 */
[----:B------:R-:W-:-:S07]  /*70d0*/  WARPGROUP.ARRIVE ;  /* 0x00000000000079c5 */ /* 0x000fce0000000000 */
[----:B------:R-:W-:Y:S01]  /*70e0*/  QGMMA.64x128x32.F32.E4M3.E4M3 R88, gdesc[UR8], R88, gsb0 ;  /* 0x01e00000085879f3 */ /* 0x000fe20008000858 */
[----:B------:R-:W-:Y:S01]  /*70f0*/  UIADD3 UR8, UR5, 0x606, URZ ;  /* 0x0000060605087890 */ /* 0x000fe2000fffe03f */
[----:B------:R-:W-:Y:S01]  /*7100*/  UMOV UR9, 0x40000040 ;  /* 0x4000004000097882 */ /* 0x000fe20000000000 */
[----:B------:R-:W-:-:S04]  /*7110*/  UIADD3 UR5, UR40, 0x1, URZ ;  /* 0x0000000128057890 */ /* 0x000fc8000fffe03f */
[----:B------:R-:W-:-:S04]  /*7120*/  UISETP.NE.AND UP0, UPT, UR5, 0x4, UPT ;  /* 0x000000040500788c */ /* 0x000fc8000bf05270 */
[----:B------:R-:W-:Y:S02]  /*7130*/  USEL UR4, URZ, 0x1, UP0 ;  /* 0x000000013f047887 */ /* 0x000fe40008000000 */
[----:B------:R-:W-:Y:S02]  /*7140*/  USEL UR5, UR5, URZ, UP0 ;  /* 0x0000003f05057287 */ /* 0x000fe40008000000 */
[----:B------:R-:W-:-:S06]  /*7150*/  ULOP3.LUT UR4, UR41, UR4, URZ, 0x3c, !UPT ;  /* 0x0000000429047292 */ /* 0x000fcc000f8e3c3f */
[----:B------:R-:W-:Y:S01]  /*7160*/  IMAD.U32 R2, RZ, RZ, UR4 ;  /* 0x00000004ff027e24 */ /* 0x000fe2000f8e00ff */
[----:B------:R-:W-:Y:S01]  /*7170*/  UMOV UR4, 0x1 ;  /* 0x0000000100047882 */ /* 0x000fe20000000000 */
[----:B------:R-:W-:Y:S02]  /*7180*/  WARPGROUP.DEPBAR.LE gsb0, 0x0 ;  /* 0x00008000000079c5 */ /* 0x000fe40000010000 */
[----:B------:R-:W-:-:S06]  /*7190*/  WARPGROUP.ARRIVE ;  /* 0x00000000000079c5 */ /* 0x000fcc0000000000 */
[----:B---3--:R-:W-:Y:S03]  /*71a0*/  QGMMA.64x128x32.F32.E4M3.E4M3 R24, gdesc[UR8], R24, gsb0 ;  /* 0x01e00000081879f3 */ /* 0x008fe60008000818 */
[----:B------:R-:W-:Y:S02]  /*71b0*/  WARPGROUP.DEPBAR.LE gsb0, 0x0 ;  /* 0x00008000000079c5 */ /* 0x000fe40000010000 */
.L_x_38:
[----:B-1---5:R-:W-:-:S04]  /*71c0*/  VIMNMX R0, R6, 0x1, PT ;  /* 0x0000000106007848 */ /* 0x022fc80003fe0100 */
[----:B------:R-:W-:-:S04]  /*71d0*/  IADD3 R6, R6, -R0, RZ ;  /* 0x8000000006067210 */ /* 0x000fc80007ffe0ff */
[----:B------:R-:W-:-:S13]  /*71e0*/  ISETP.GE.AND P0, PT, R6, 0x1, PT ;  /* 0x000000010600780c */ /* 0x000fda0003f06270 */
[----:B------:R-:W-:Y:S05]  /*71f0*/  @!P0 BRA `(.L_x_43) ;  /* 0x0000002c00d88947 */ /* 0x000fea0003800000 */
[----:B------:R-:W-:Y:S01]  /*7200*/  IMAD.MOV.U32 R3, RZ, RZ, R6 ;  /* 0x000000ffff037224 */ /* 0x000fe200078e0006 */
[----:B------:R-:W-:-:S07]  /*7210*/  MOV R0, UR40 ;  /* 0x0000002800007c02 */ /* 0x000fce0008000f00 */
.L_x_50:
[----:B------:R-:W-:-:S06]  /*7220*/  UISETP.NE.AND UP0, UPT, UR43, 0x3, UPT ;  /* 0x000000032b00788c */ /* 0x000fcc000bf05270 */
[----:B------:R-:W-:-:S13]  /*7230*/  PLOP3.LUT P1, PT, PT, PT, UP0, 0x80, 0x0 ;  /* 0x000000000000781c */ /* 0x000fda0003f2f008 */
[----:B------:R-:W-:Y:S05]  /*7240*/  @!P1 BRA `(.L_x_44) ;  /* 0x0000000000049947 */ /* 0x000fea0003800000 */
[----:B------:R-:W-:Y:S01]  /*7250*/  BPT.TRAP 0x1 ;  /* 0x000000040000795c */ /* 0x000fe20000300000 */
.L_x_44:
[----:B------:R-:W-:Y:S01]  /*7260*/  ULEA UR6, UR5, UR47, 0x3 ;  /* 0x0000002f05067291 */ /* 0x000fe2000f8e183f */
[----:B------:R-:W-:-:S08]  /*7270*/  SHF.L.U32 R4, R2, 0x1f, RZ ;  /* 0x0000001f02047819 */ /* 0x000fd000000006ff */
[----:B------:R1:W3:Y:S01]  /*7280*/  SYNCS.PHASECHK.TRANS64.TRYWAIT P0, [UR6+0x34480], R4 ;  /* 0x03448004ff0075a7 */ /* 0x0002e20008000146 */
[----:B------:R-:W-:Y:S05]  /*7290*/  @!P1 BRA `(.L_x_45) ;  /* 0x0000000000049947 */ /* 0x000fea0003800000 */
[----:B------:R-:W-:Y:S01]  /*72a0*/  BPT.TRAP 0x1 ;  /* 0x000000040000795c */ /* 0x000fe20000300000 */
.L_x_45:
[----:B---3--:R-:W-:Y:S05]  /*72b0*/  @P0 BRA `(.L_x_46) ;  /* 0x0000000000080947 */ /* 0x008fea0003800000 */
[----:B------:R-:W3:Y:S02]  /*72c0*/  SYNCS.PHASECHK.TRANS64.TRYWAIT P0, [UR6+0x34480], R4 ;  /* 0x03448004ff0075a7 */ /* 0x000ee40008000146 */
[----:B---3--:R-:W-:Y:S05]  /*72d0*/  @!P0 BRA `(.L_x_47) ;  /* 0x0000010000b88947 */ /* 0x008fea0003800000 */
.L_x_46:
        /* <DEDUP_REMOVED lines=32> */
[----:B----4-:R-:W4:Y:S04]  /*74e0*/  LDL.LU.64 R24, [R1] ;  /* 0x0000000001187983 */ /* 0x010f280000300a00 */
[----:B------:R-:W4:Y:S04]  /*74f0*/  LDL.LU.64 R26, [R1+0x8] ;  /* 0x00000800011a7983 */ /* 0x000f280000300a00 */
        /* <DEDUP_REMOVED lines=29> */
[----:B------:R-:W4:Y:S01]  /*76d0*/  LDL.LU.64 R86, [R1+0xf8] ;  /* 0x0000f80001567983 */ /* 0x000f220000300a00 */
[----:B------:R-:W-:-:S02]  /*76e0*/  UIADD3 UR7, UR47, 0x20000, URZ ;  /* 0x000200002f077890 */ /* 0x000fc4000fffe03f */
[----:B------:R-:W-:Y:S01]  /*76f0*/  USHF.R.U32.HI UR6, URZ, 0x4, UR47 ;  /* 0x000000043f067899 */ /* 0x000fe2000801162f */
[----:B------:R-:W-:Y:S01]  /*7700*/  STL [R1+0x21c], R23 ;  /* 0x00021c1701007387 */ /* 0x000fe20000100800 */
[----:B------:R-:W-:Y:S02]  /*7710*/  USHF.R.U32.HI UR7, URZ, 0x4, UR7 ;  /* 0x000000043f077899 */ /* 0x000fe40008011607 */
[----:B------:R-:W-:Y:S01]  /*7720*/  ULOP3.LUT UR6, UR6, 0x3fff, URZ, 0xc0, !UPT ;  /* 0x00003fff06067892 */ /* 0x000fe2000f8ec03f */
[----:B------:R-:W-:Y:S01]  /*7730*/  STL [R1+0x218], R22 ;  /* 0x0002181601007387 */ /* 0x000fe20000100800 */
[----:B------:R-:W-:Y:S02]  /*7740*/  ULOP3.LUT UR7, UR7, 0x3fff, URZ, 0xc0, !UPT ;  /* 0x00003fff07077892 */ /* 0x000fe4000f8ec03f */
[----:B------:R-:W-:Y:S01]  /*7750*/  ULOP3.LUT UR6, UR6, 0x10000, URZ, 0xfc, !UPT ;  /* 0x0001000006067892 */ /* 0x000fe2000f8efc3f */
[----:B------:R-:W-:Y:S01]  /*7760*/  STL [R1+0x214], R19 ;  /* 0x0002141301007387 */ /* 0x000fe20000100800 */
[----:B------:R-:W-:-:S02]  /*7770*/  ULOP3.LUT UR8, UR7, 0x10000, URZ, 0xfc, !UPT ;  /* 0x0001000007087892 */ /* 0x000fc4000f8efc3f */
[----:B------:R-:W-:Y:S01]  /*7780*/  UISETP.NE.U32.AND UP0, UPT, UR4, URZ, UPT ;  /* 0x0000003f0400728c */ /* 0x000fe2000bf05070 */
[----:B------:R-:W-:Y:S01]  /*7790*/  STL [R1+0x210], R18 ;  /* 0x0002101201007387 */ /* 0x000fe20000100800 */
[----:B------:R-:W-:Y:S02]  /*77a0*/  ULEA UR7, UR5, UR6, 0xb ;  /* 0x0000000605077291 */ /* 0x000fe4000f8e583f */
[----:B------:R-:W-:Y:S01]  /*77b0*/  ULEA UR6, UR5, UR8, 0xa ;  /* 0x0000000805067291 */ /* 0x000fe2000f8e503f */
[----:B------:R-:W-:Y:S01]  /*77c0*/  STL [R1+0x20c], R17 ;  /* 0x00020c1101007387 */ /* 0x000fe20000100800 */
[----:B------:R-:W-:Y:S01]  /*77d0*/  UMOV UR9, 0x40000040 ;  /* 0x4000004000097882 */ /* 0x000fe20000000000 */
[----:B------:R-:W-:Y:S02]  /*77e0*/  UMOV UR11, 0x40000040 ;  /* 0x40000040000b7882 */ /* 0x000fe40000000000 */
[----:B------:R-:W-:Y:S01]  /*77f0*/  UMOV UR8, UR7 ;  /* 0x0000000700087c82 */ /* 0x000fe20008000000 */
[----:B------:R-:W-:Y:S01]  /*7800*/  STL [R1+0x208], R16 ;  /* 0x0002081001007387 */ /* 0x000fe20000100800 */
[----:B------:R-:W-:-:S03]  /*7810*/  UMOV UR10, UR6 ;  /* 0x00000006000a7c82 */ /* 0x000fc60008000000 */
[----:B------:R-:W-:Y:S04]  /*7820*/  STL [R1+0x204], R8 ;  /* 0x0002040801007387 */ /* 0x000fe80000100800 */
[----:B------:R-:W-:Y:S04]  /*7830*/  STL [R1+0x200], R7 ;  /* 0x0002000701007387 */ /* 0x000fe80000100800 */
[----:B------:R-:W-:Y:S04]  /*7840*/  STL [R1+0x1fc], R6 ;  /* 0x0001fc0601007387 */ /* 0x000fe80000100800 */
[----:B------:R-:W-:Y:S04]  /*7850*/  STL [R1+0x1f8], R5 ;  /* 0x0001f80501007387 */ /* 0x000fe80000100800 */
[----:B------:R-:W-:Y:S04]  /*7860*/  STL [R1+0x1f4], R3 ;  /* 0x0001f40301007387 */ /* 0x000fe80000100800 */
[----:B------:R1:W-:Y:S04]  /*7870*/  STL [R1+0x1f0], R2 ;  /* 0x0001f00201007387 */ /* 0x0003e80000100800 */
[----:B------:R2:W-:Y:S01]  /*7880*/  STL [R1+0x1ec], R0 ;  /* 0x0001ec0001007387 */ /* 0x0005e20000100800 */
[----:B----4-:R-:W-:-:S06]  /*7890*/  WARPGROUP.ARRIVE ;  /* 0x00000000000079c5 */ /* 0x010fcc0000000000 */
[----:B------:R-:W-:Y:S01]  /*78a0*/  QGMMA.64x128x32.F32.E4M3.E4M3 R24, gdesc[UR8], R24, UP0, gsb0 ;  /* 0x01e00000081879f3 */ /* 0x000fe2000b800818 */
[----:B------:R-:W-:Y:S01]  /*78b0*/  UIADD3 UR8, UR7, 0x200, URZ ;  /* 0x0000020007087890 */ /* 0x000fe2000fffe03f */
[----:B------:R-:W-:Y:S01]  /*78c0*/  UMOV UR9, 0x40000040 ;  /* 0x4000004000097882 */ /* 0x000fe20000000000 */
[----:B------:R-:W-:Y:S02]  /*78d0*/  WARPGROUP.DEPBAR.LE gsb0, 0x0 ;  /* 0x00008000000079c5 */ /* 0x000fe40000010000 */
[----:B------:R-:W-:Y:S01]  /*78e0*/  WARPGROUP.ARRIVE ;  /* 0x00000000000079c5 */ /* 0x000fe20000000000 */
[----:B------:R-:W-:Y:S01]  /*78f0*/  STL.64 [R1], R24 ;  /* 0x0000001801007387 */ /* 0x000fe20000100a00 */
[----:B-1----:R-:W-:Y:S01]  /*7900*/  IMAD.MOV.U32 R2, RZ, RZ, R86 ;  /* 0x000000ffff027224 */ /* 0x002fe200078e0056 */
[----:B--2---:R-:W-:Y:S01]  /*7910*/  MOV R0, R87 ;  /* 0x0000005700007202 */ /* 0x004fe20000000f00 */
[----:B---3--:R-:W-:Y:S01]  /*7920*/  IMAD.MOV.U32 R4, RZ, RZ, R84 ;  /* 0x000000ffff047224 */ /* 0x008fe200078e0054 */
[----:B------:R-:W-:Y:S02]  /*7930*/  STL.64 [R1+0x8], R26 ;  /* 0x0000081a01007387 */ /* 0x000fe40000100a00 */
[----:B------:R-:W-:Y:S01]  /*7940*/  QGMMA.64x128x32.F32.E4M3.E4M3 R152, gdesc[UR8], R152, UP0, gsb0 ;  /* 0x01e00000089879f3 */ /* 0x000fe2000b800898 */
        /* <DEDUP_REMOVED lines=35> */
[----:B------:R-:W-:-:S03]  /*7b80*/  MOV R226, R59 ;  /* 0x0000003b00e27202 */ /* 0x000fc60000000f00 */
        /* <DEDUP_REMOVED lines=38> */
[----:B------:R-:W-:-:S03]  /*7df0*/  WARPGROUP.DEPBAR.LE gsb0, 0x0 ;  /* 0x00008000000079c5 */ /* 0x000fc60000010000 */
[----:B------:R-:W-:Y:S04]  /*7e00*/  STL [R1+0x400], R222 ;  /* 0x000400de01007387 */ /* 0x000fe80000100800 */
[----:B------:R-:W-:Y:S04]  /*7e10*/  STL [R1+0x3fc], R221 ;  /* 0x0003fcdd01007387 */ /* 0x000fe80000100800 */
[----:B------:R-:W-:Y:S04]  /*7e20*/  STL [R1+0x3f8], R219 ;  /* 0x0003f8db01007387 */ /* 0x000fe80000100800 */
        /* <DEDUP_REMOVED lines=27> */
[----:B-1----:R-:W3:Y:S04]  /*7fe0*/  LDL.LU R164, [R1] ;  /* 0x0000000001a47983 */ /* 0x002ee80000300800 */
[----:B------:R-:W3:Y:S04]  /*7ff0*/  LDL.LU R165, [R1+0x4] ;  /* 0x0000040001a57983 */ /* 0x000ee80000300800 */
        /* <DEDUP_REMOVED lines=31> */
[----:B------:R-:W3:Y:S01]  /*81f0*/  LDL.LU R197, [R1+0x84] ;  /* 0x0000840001c57983 */ /* 0x000ee20000300800 */
[----:B------:R-:W-:Y:S01]  /*8200*/  UIADD3 UR8, UR7, 0x400, URZ ;  /* 0x0000040007087890 */ /* 0x000fe2000fffe03f */
[----:B------:R-:W-:Y:S01]  /*8210*/  WARPGROUP.ARRIVE ;  /* 0x00000000000079c5 */ /* 0x000fe20000000000 */
[----:B------:R-:W-:Y:S01]  /*8220*/  UMOV UR9, 0x40000040 ;  /* 0x4000004000097882 */ /* 0x000fe20000000000 */
[----:B------:R-:W-:Y:S01]  /*8230*/  IMAD.MOV.U32 R198, RZ, RZ, R227 ;  /* 0x000000ffffc67224 */ /* 0x000fe200078e00e3 */
[----:B------:R-:W-:Y:S01]  /*8240*/  MOV R199, R226 ;  /* 0x000000e200c77202 */ /* 0x000fe20000000f00 */
[----:B------:R-:W-:Y:S01]  /*8250*/  IMAD.MOV.U32 R200, RZ, RZ, R225 ;  /* 0x000000ffffc87224 */ /* 0x000fe200078e00e1 */
[----:B------:R-:W-:Y:S01]  /*8260*/  MOV R201, R224 ;  /* 0x000000e000c97202 */ /* 0x000fe20000000f00 */
[----:B------:R-:W-:Y:S01]  /*8270*/  IMAD.MOV.U32 R202, RZ, RZ, R223 ;  /* 0x000000ffffca7224 */ /* 0x000fe200078e00df */
[----:B------:R-:W-:Y:S01]  /*8280*/  MOV R203, R220 ;  /* 0x000000dc00cb7202 */ /* 0x000fe20000000f00 */
[----:B------:R-:W-:Y:S01]  /*8290*/  QGMMA.64x128x32.F32.E4M3.E4M3 R88, gdesc[UR8], R88, UP0, gsb0 ;  /* 0x01e00000085879f3 */ /* 0x000fe2000b800858 */
[----:B------:R-:W-:Y:S01]  /*82a0*/  UIADD3 UR8, UR7, 0x600, URZ ;  /* 0x0000060007087890 */ /* 0x000fe2000fffe03f */
[----:B------:R-:W-:Y:S01]  /*82b0*/  IMAD.MOV.U32 R204, RZ, RZ, R218 ;  /* 0x000000ffffcc7224 */ /* 0x000fe200078e00da */
[----:B------:R-:W-:Y:S01]  /*82c0*/  UMOV UR9, 0x40000040 ;  /* 0x4000004000097882 */ /* 0x000fe20000000000 */
        /* <DEDUP_REMOVED lines=23> */
[----:B------:R-:W-:-:S02]  /*8440*/  WARPGROUP.DEPBAR.LE gsb0, 0x0 ;  /* 0x00008000000079c5 */ /* 0x000fc40000010000 */
[----:B--2---:R-:W-:-:S06]  /*8450*/  WARPGROUP.ARRIVE ;  /* 0x00000000000079c5 */ /* 0x004fcc0000000000 */
[----:B------:R-:W-:Y:S01]  /*8460*/  QGMMA.64x128x32.F32.E4M3.E4M3 R24, gdesc[UR8], R24, UP0, gsb0 ;  /* 0x01e00000081879f3 */ /* 0x000fe2000b800818 */
[----:B------:R-:W-:Y:S02]  /*8470*/  UIADD3 UR8, UR7, 0x2, URZ ;  /* 0x0000000207087890 */ /* 0x000fe4000fffe03f */
[----:B------:R-:W-:Y:S01]  /*8480*/  UIADD3 UR10, UR6, 0x2, URZ ;  /* 0x00000002060a7890 */ /* 0x000fe2000fffe03f */
[----:B------:R-:W-:Y:S01]  /*8490*/  UMOV UR9, 0x40000040 ;  /* 0x4000004000097882 */ /* 0x000fe20000000000 */
[----:B------:R-:W-:Y:S01]  /*84a0*/  UMOV UR11, 0x40000040 ;  /* 0x40000040000b7882 */ /* 0x000fe20000000000 */
[----:B------:R-:W-:Y:S02]  /*84b0*/  WARPGROUP.DEPBAR.LE gsb0, 0x0 ;  /* 0x00008000000079c5 */ /* 0x000fe40000010000 */
[----:B---3--:R-:W-:-:S06]  /*84c0*/  WARPGROUP.ARRIVE ;  /* 0x00000000000079c5 */ /* 0x008fcc0000000000 */
[----:B------:R-:W-:Y:S03]  /*84d0*/  QGMMA.64x128x32.F32.E4M3.E4M3 R164, gdesc[UR8], R164, UP0, gsb0 ;  /* 0x01e0000008a479f3 */ /* 0x000fe6000b8008a4 */
        /* <DEDUP_REMOVED lines=66> */
[----:B------:R-:W-:Y:S01]  /*8900*/  QGMMA.64x128x32.F32.E4M3.E4M3 R152, gdesc[UR8], R152, UP0, gsb0 ;  /* 0x01e00000089879f3 */ /* 0x000fe2000b800898 */
        /* <DEDUP_REMOVED lines=68> */
[----:B------:R-:W-:Y:S01]  /*8d50*/  QGMMA.64x128x32.F32.E4M3.E4M3 R88, gdesc[UR8], R88, UP0, gsb0 ;  /* 0x01e00000085879f3 */ /* 0x000fe2000b800858 */
[----:B------:R-:W-:Y:S01]  /*8d60*/  UIADD3 UR8, UR7, 0x602, URZ ;  /* 0x0000060207087890 */ /* 0x000fe2000fffe03f */
[----:B------:R-:W-:Y:S01]  /*8d70*/  UMOV UR9, 0x40000040 ;  /* 0x4000004000097882 */ /* 0x000fe20000000000 */
[----:B------:R-:W-:Y:S02]  /*8d80*/  WARPGROUP.DEPBAR.LE gsb0, 0x0 ;  /* 0x00008000000079c5 */ /* 0x000fe40000010000 */
[----:B------:R-:W-:-:S07]  /*8d90*/  WARPGROUP.ARRIVE ;  /* 0x00000000000079c5 */ /* 0x000fce0000000000 */
[----:B------:R-:W-:Y:S01]  /*8da0*/  QGMMA.64x128x32.F32.E4M3.E4M3 R24, gdesc[UR8], R24, UP0, gsb0 ;  /* 0x01e00000081879f3 */ /* 0x000fe2000b800818 */
[----:B------:R-:W-:Y:S02]  /*8db0*/  UIADD3 UR8, UR7, 0x4, URZ ;  /* 0x0000000407087890 */ /* 0x000fe4000fffe03f */
[----:B------:R-:W-:Y:S01]  /*8dc0*/  UIADD3 UR10, UR6, 0x4, URZ ;  /* 0x00000004060a7890 */ /* 0x000fe2000fffe03f */
[----:B------:R-:W-:Y:S01]  /*8dd0*/  UMOV UR9, 0x40000040 ;  /* 0x4000004000097882 */ /* 0x000fe20000000000 */
[----:B------:R-:W-:Y:S01]  /*8de0*/  UMOV UR11, 0x40000040 ;  /* 0x40000040000b7882 */ /* 0x000fe20000000000 */
[----:B------:R-:W-:Y:S02]  /*8df0*/  WARPGROUP.DEPBAR.LE gsb0, 0x0 ;  /* 0x00008000000079c5 */ /* 0x000fe40000010000 */
[----:B--2---:R-:W-:-:S06]  /*8e00*/  WARPGROUP.ARRIVE ;  /* 0x00000000000079c5 */ /* 0x004fcc0000000000 */
[----:B------:R-:W-:Y:S03]  /*8e10*/  QGMMA.64x128x32.F32.E4M3.E4M3 R152, gdesc[UR8], R152, UP0, gsb0 ;  /* 0x01e00000089879f3 */ /* 0x000fe6000b800898 */
        /* <DEDUP_REMOVED lines=152> */
[----:B------:R-:W-:Y:S01]  /*97a0*/  MOV R211, R227 ;  /* 0x000000e300d37202 */ /* 0x000fe20000000f00 */
[----:B------:R-:W-:Y:S01]  /*97b0*/  IMAD.MOV.U32 R212, RZ, RZ, R226 ;  /* 0x000000ffffd47224 */ /* 0x000fe200078e00e2 */
[----:B------:R-:W-:Y:S01]  /*97c0*/  MOV R213, R225 ;  /* 0x000000e100d57202 */ /* 0x000fe20000000f00 */
[----:B------:R-:W-:Y:S01]  /*97d0*/  IMAD.MOV.U32 R214, RZ, RZ, R224 ;  /* 0x000000ffffd67224 */ /* 0x000fe200078e00e0 */
[----:B------:R-:W-:Y:S01]  /*97e0*/  QGMMA.64x128x32.F32.E4M3.E4M3 R88, gdesc[UR8], R88, UP0, gsb0 ;  /* 0x01e00000085879f3 */ /* 0x000fe2000b800858 */
        /* <DEDUP_REMOVED lines=42> */
[----:B------:R-:W-:-:S06]  /*9a90*/  WARPGROUP.ARRIVE ;  /* 0x00000000000079c5 */ /* 0x000fcc0000000000 */
        /* <DEDUP_REMOVED lines=41> */
[----:B--2---:R1:W5:Y:S04]  /*9d30*/  LDL.LU R222, [R1+0x1e8] ;  /* 0x0001e80001de7983 */ /* 0x0043680000300800 */
        /* <DEDUP_REMOVED lines=33> */
[----:B------:R-:W-:Y:S01]  /*9f50*/  UIADD3 UR8, UR7, 0x406, URZ ;  /* 0x0000040607087890 */ /* 0x000fe2000fffe03f */
[----:B------:R-:W-:Y:S01]  /*9f60*/  UMOV UR9, 0x40000040 ;  /* 0x4000004000097882 */ /* 0x000fe20000000000 */
[----:B------:R-:W-:Y:S02]  /*9f70*/  WARPGROUP.DEPBAR.LE gsb0, 0x0 ;  /* 0x00008000000079c5 */ /* 0x000fe40000010000 */
[----:B------:R-:W-:-:S07]  /*9f80*/  WARPGROUP.ARRIVE ;  /* 0x00000000000079c5 */ /* 0x000fce0000000000 */
[----:B------:R-:W-:Y:S01]  /*9f90*/  QGMMA.64x128x32.F32.E4M3.E4M3 R88, gdesc[UR8], R88, UP0, gsb0 ;  /* 0x01e00000085879f3 */ /* 0x000fe2000b800858 */
[----:B------:R-:W-:Y:S01]  /*9fa0*/  UIADD3 UR8, UR7, 0x606, URZ ;  /* 0x0000060607087890 */ /* 0x000fe2000fffe03f */
[----:B------:R-:W-:Y:S01]  /*9fb0*/  UMOV UR9, 0x40000040 ;  /* 0x4000004000097882 */ /* 0x000fe20000000000 */
[----:B------:R-:W-:Y:S02]  /*9fc0*/  WARPGROUP.DEPBAR.LE gsb0, 0x0 ;  /* 0x00008000000079c5 */ /* 0x000fe40000010000 */
[----:B------:R-:W-:-:S07]  /*9fd0*/  WARPGROUP.ARRIVE ;  /* 0x00000000000079c5 */ /* 0x000fce0000000000 */
[----:B------:R-:W-:Y:S03]  /*9fe0*/  QGMMA.64x128x32.F32.E4M3.E4M3 R24, gdesc[UR8], R24, UP0, gsb0 ;  /* 0x01e00000081879f3 */ /* 0x000fe6000b800818 */
[----:B------:R-:W-:Y:S02]  /*9ff0*/  WARPGROUP.DEPBAR.LE gsb0, 0x0 ;  /* 0x00008000000079c5 */ /* 0x000fe40000010000 */
[----:B-1----:R-:W-:Y:S05]  /*a000*/  @!P1 BRA `(.L_x_48) ;  /* 0x0000000000049947 */ /* 0x002fea0003800000 */
[----:B------:R-:W-:Y:S01]  /*a010*/  BPT.TRAP 0x1 ;  /* 0x000000040000795c */ /* 0x000fe20000300000 */
.L_x_48:
[----:B-----5:R-:W-:Y:S01]  /*a020*/  ISETP.NE.AND P0, PT, R22, RZ, PT ;  /* 0x000000ff1600720c */ /* 0x020fe20003f05270 */
[----:B------:R-:W-:-:S12]  /*a030*/  UISETP.GT.U32.AND UP0, UPT, UR42, 0x1, UPT ;  /* 0x000000012a00788c */ /* 0x000fd8000bf04070 */
[----:B------:R-:W-:-:S05]  /*a040*/  @P0 LEA R4, R0, UR47, 0x3 ;  /* 0x0000002f00040c11 */ /* 0x000fca000f8e18ff */
[----:B------:R-:W-:-:S05]  /*a050*/  @P0 VIADD R4, R4, 0x344a0 ;  /* 0x000344a004040836 */ /* 0x000fca0000000000 */
[----:B------:R-:W-:-:S04]  /*a060*/  @P0 PRMT R4, R23, 0x654, R4 ;  /* 0x0000065417040816 */ /* 0x000fc80000000004 */
[----:B------:R1:W-:Y:S01]  /*a070*/  @P0 SYNCS.ARRIVE.TRANS64.RED.A1T0 RZ, [R4+URZ], RZ ;  /* 0x000000ff04ff09a7 */ /* 0x0003e2000810043f */
[----:B------:R-:W-:-:S13]  /*a080*/  PLOP3.LUT P0, PT, PT, PT, UP0, 0x80, 0x0 ;  /* 0x000000000000781c */ /* 0x000fda0003f0f008 */
[----:B-1----:R-:W-:Y:S05]  /*a090*/  @P0 BRA `(.L_x_49) ;  /* 0x0000000000040947 */ /* 0x002fea0003800000 */
[----:B------:R-:W-:Y:S01]  /*a0a0*/  BPT.TRAP 0x1 ;  /* 0x000000040000795c */ /* 0x000fe20000300000 */
.L_x_49:
[----:B------:R-:W-:Y:S01]  /*a0b0*/  UIADD3 UR5, UR5, 0x1, URZ ;  /* 0x0000000105057890 */ /* 0x000fe2000fffe03f */
[C---:B------:R-:W-:Y:S01]  /*a0c0*/  ISETP.GT.AND P1, PT, R3.reuse, 0x1, PT ;  /* 0x000000010300780c */ /* 0x040fe20003f24270 */
[----:B------:R-:W-:Y:S01]  /*a0d0*/  VIADD R3, R3, 0xffffffff ;  /* 0xffffffff03037836 */ /* 0x000fe20000000000 */
[----:B------:R-:W-:Y:S01]  /*a0e0*/  IADD3 R0, R0, 0x1, RZ ;  /* 0x0000000100007810 */ /* 0x000fe20007ffe0ff */
[----:B------:R-:W-:-:S03]  /*a0f0*/  UISETP.NE.AND UP0, UPT, UR5, 0x4, UPT ;  /* 0x000000040500788c */ /* 0x000fc6000bf05270 */
[C---:B------:R-:W-:Y:S01]  /*a100*/  ISETP.NE.AND P0, PT, R0.reuse, 0x4, PT ;  /* 0x000000040000780c */ /* 0x040fe20003f05270 */
[----:B------:R-:W-:Y:S02]  /*a110*/  USEL UR6, URZ, 0x1, UP0 ;  /* 0x000000013f067887 */ /* 0x000fe40008000000 */
[----:B------:R-:W-:Y:S01]  /*a120*/  USEL UR5, UR5, URZ, UP0 ;  /* 0x0000003f05057287 */ /* 0x000fe20008000000 */
[----:B------:R-:W-:-:S03]  /*a130*/  SEL R0, R0, RZ, P0 ;  /* 0x000000ff00007207 */ /* 0x000fc60000000000 */
[----:B------:R-:W-:Y:S01]  /*a140*/  LOP3.LUT R2, R2, UR6, RZ, 0x3c, !PT ;  /* 0x0000000602027c12 */ /* 0x000fe2000f8e3cff */
[----:B------:R-:W-:Y:S07]  /*a150*/  @P1 BRA `(.L_x_50) ;  /* 0xffffffd000301947 */ /* 0x000fee000383ffff */
.L_x_43:
[----:B------:R-:W-:Y:S02]  /*a160*/  ISETP.GE.AND P0, PT, R5, 0x1, PT ;  /* 0x000000010500780c */ /* 0x000fe40003f06270 */
[----:B------:R-:W-:-:S04]  /*a170*/  MOV R0, UR56 ;  /* 0x0000003800007c02 */ /* 0x000fc80008000f00 */
[----:B------:R1:W-:Y:S07]  /*a180*/  SYNCS.ARRIVE.TRANS64.A1T0 RZ, [R0+UR48], RZ ;  /* 0x000000ff00ff79a7 */ /* 0x0003ee0008100030 */
[----:B------:R-:W-:Y:S05]  /*a190*/  @!P0 BRA `(.L_x_51) ;  /* 0x0000000000408947 */ /* 0x000fea0003800000 */
[----:B------:R-:W-:-:S06]  /*a1a0*/  UISETP.NE.AND UP0, UPT, UR43, 0x3, UPT ;  /* 0x000000032b00788c */ /* 0x000fcc000bf05270 */
[----:B------:R-:W-:-:S13]  /*a1b0*/  PLOP3.LUT P0, PT, PT, PT, UP0, 0x80, 0x0 ;  /* 0x000000000000781c */ /* 0x000fda0003f0f008 */
[----:B------:R-:W-:Y:S05]  /*a1c0*/  @!P0 BRA `(.L_x_52) ;  /* 0x0000000000048947 */ /* 0x000fea0003800000 */
[----:B------:R-:W-:Y:S01]  /*a1d0*/  BPT.TRAP 0x1 ;  /* 0x000000040000795c */ /* 0x000fe20000300000 */
.L_x_52:
[----:B------:R-:W-:Y:S01]  /*a1e0*/  ISETP.NE.AND P0, PT, R22, RZ, PT ;  /* 0x000000ff1600720c */ /* 0x000fe20003f05270 */
[----:B------:R-:W-:Y:S01]  /*a1f0*/  IMAD.U32 R2, RZ, RZ, UR47 ;  /* 0x0000002fff027e24 */ /* 0x000fe2000f8e00ff */
[----:B------:R-:W-:-:S11]  /*a200*/  UISETP.GT.U32.AND UP0, UPT, UR42, 0x1, UPT ;  /* 0x000000012a00788c */ /* 0x000fd6000bf04070 */
[----:B------:R-:W-:-:S05]  /*a210*/  @P0 VIADD R6, R6, UR40 ;  /* 0x0000002806060c36 */ /* 0x000fca0008000000 */
[----:B-1----:R-:W-:-:S04]  /*a220*/  @P0 SHF.L.U32 R0, R6, 0x3, RZ ;  /* 0x0000000306000819 */ /* 0x002fc800000006ff */
[----:B------:R-:W-:-:S04]  /*a230*/  @P0 LOP3.LUT R0, R0, 0x18, RZ, 0xc0, !PT ;  /* 0x0000001800000812 */ /* 0x000fc800078ec0ff */
[----:B------:R-:W-:-:S04]  /*a240*/  @P0 IADD3 R0, R2, 0x344a0, R0 ;  /* 0x000344a002000810 */ /* 0x000fc80007ffe000 */
[----:B------:R-:W-:-:S04]  /*a250*/  @P0 PRMT R0, R23, 0x654, R0 ;  /* 0x0000065417000816 */ /* 0x000fc80000000000 */
[----:B------:R3:W-:Y:S01]  /*a260*/  @P0 SYNCS.ARRIVE.TRANS64.RED.A1T0 RZ, [R0+URZ], RZ ;  /* 0x000000ff00ff09a7 */ /* 0x0007e2000810043f */
[----:B------:R-:W-:-:S13]  /*a270*/  PLOP3.LUT P0, PT, PT, PT, UP0, 0x80, 0x0 ;  /* 0x000000000000781c */ /* 0x000fda0003f0f008 */
[----:B---3--:R-:W-:Y:S05]  /*a280*/  @P0 BRA `(.L_x_51) ;  /* 0x0000000000040947 */ /* 0x008fea0003800000 */
[----:B------:R-:W-:Y:S01]  /*a290*/  BPT.TRAP 0x1 ;  /* 0x000000040000795c */ /* 0x000fe20000300000 */
.L_x_51:
[----:B-1----:R-:W-:Y:S02]  /*a2a0*/  SHF.L.U32 R0, R217, 0x1f, RZ ;  /* 0x0000001fd9007819 */ /* 0x002fe400000006ff */
[----:B------:R-:W-:Y:S02]  /*a2b0*/  R2UR UR4, R5 ;  /* 0x00000000050472ca */ /* 0x000fe400000e0000 */
[----:B------:R-:W1:Y:S11]  /*a2c0*/  SYNCS.PHASECHK.TRANS64.TRYWAIT P0, [R8+UR50+0x10], R0 ;  /* 0x00001000080075a7 */ /* 0x000e760008000172 */
[----:B------:R-:W-:-:S04]  /*a2d0*/  UIADD3 UR4, UR4, 0x7f, URZ ;  /* 0x0000007f04047890 */ /* 0x000fc8000fffe03f */
[----:B------:R-:W-:-:S04]  /*a2e0*/  USHF.R.S32.HI UR5, URZ, 0x1f, UR4 ;  /* 0x0000001f3f057899 */ /* 0x000fc80008011404 */
[----:B------:R-:W-:-:S04]  /*a2f0*/  ULEA.HI UR5, UR5, UR4, URZ, 0x7 ;  /* 0x0000000405057291 */ /* 0x000fc8000f8f383f */
[----:B------:R-:W-:Y:S01]  /*a300*/  USHF.R.S32.HI UR5, URZ, 0x7, UR5 ;  /* 0x000000073f057899 */ /* 0x000fe20008011405 */
[----:B-1----:R-:W-:Y:S11]  /*a310*/  @!P0 BRA `(.L_x_53) ;  /* 0x000000d000c08947 */ /* 0x002ff60003800000 */
.L_x_363:
[----:B------:R-:W-:Y:S01]  /*a320*/  UIADD3 UR40, UR5, UR40, URZ ;  /* 0x0000002805287290 */ /* 0x000fe2000fffe03f */
[----:B------:R-:W-:-:S03]  /*a330*/  LOP3.LUT P0, RZ, R7, 0xff, RZ, 0xc0, !PT ;  /* 0x000000ff07ff7812 */ /* 0x000fc6000780c0ff */
[----:B------:R-:W-:Y:S02]  /*a340*/  USHF.R.U32.HI UR4, URZ, 0x2, UR40 ;  /* 0x000000023f047899 */ /* 0x000fe40008011628 */
[----:B------:R-:W-:Y:S02]  /*a350*/  UISETP.GT.U32.AND UP0, UPT, UR40, 0x3, UPT ;  /* 0x000000032800788c */ /* 0x000fe4000bf04070 */
[----:B------:R-:W-:Y:S02]  /*a360*/  ULOP3.LUT UR4, UR4, 0x1, URZ, 0xc0, !UPT ;  /* 0x0000000104047892 */ /* 0x000fe4000f8ec03f */
[----:B------:R-:W-:Y:S02]  /*a370*/  UISETP.LT.U32.AND UP0, UPT, UR5, 0x4, UP0 ;  /* 0x000000040500788c */ /* 0x000fe40008701070 */
[----:B------:R-:W-:Y:S02]  /*a380*/  UISETP.NE.U32.AND UP1, UPT, UR4, 0x1, UPT ;  /* 0x000000010400788c */ /* 0x000fe4000bf25070 */
[----:B------:R-:W-:-:S02]  /*a390*/  ULOP3.LUT UR40, UR40, 0x3, URZ, 0xc0, !UPT ;  /* 0x0000000328287892 */ /* 0x000fc4000f8ec03f */
[----:B------:R-:W-:Y:S02]  /*a3a0*/  UISETP.GT.U32.AND UP1, UPT, UR5, 0x3, !UP1 ;  /* 0x000000030500788c */ /* 0x000fe4000cf24070 */
[----:B------:R-:W-:Y:S02]  /*a3b0*/  USEL UR5, URZ, 0x1, !UP0 ;  /* 0x000000013f057887 */ /* 0x000fe4000c000000 */
[----:B------:R-:W-:-:S04]  /*a3c0*/  USEL UR4, URZ, 0x1, !UP1 ;  /* 0x000000013f047887 */ /* 0x000fc8000c800000 */
[----:B------:R-:W-:Y:S01]  /*a3d0*/  ULOP3.LUT UR41, UR4, UR41, UR5, 0x96, !UPT ;  /* 0x0000002904297292 */ /* 0x000fe2000f8e9605 */
[----:B------:R-:W-:Y:S11]  /*a3e0*/  @!P0 BRA `(.L_x_54) ;  /* 0x00000000000c8947 */ /* 0x000ff60003800000 */
[----:B------:R-:W-:-:S04]  /*a3f0*/  DEPBAR {5,4,3,2,1,0} ;  /* 0x0000003f0000791a */ /* 0x000fc80000000000 */
[----:B------:R3:W-:Y:S02]  /*a400*/  UTMACCTL.IV [UR36] ;  /* 0x00000000240079b9 */ /* 0x0007e40008000000 */
[----:B---3--:R-:W-:Y:S01]  /*a410*/  NOP ;  /* 0x0000000000007918 */ /* 0x008fe20000000000 */
.L_x_54:
[----:B------:R-:W-:Y:S01]  /*a420*/  UIADD3 UR4, UR47, 0x30000, URZ ;  /* 0x000300002f047890 */ /* 0x000fe2000fffe03f */
[----:B------:R-:W-:Y:S02]  /*a430*/  R2UR UR45, R16 ;  /* 0x00000000102d72ca */ /* 0x000fe400000e0000 */
[----:B------:R-:W-:Y:S01]  /*a440*/  R2UR UR46, R17 ;  /* 0x00000000112e72ca */ /* 0x000fe200000e0000 */
[----:B------:R-:W-:-:S06]  /*a450*/  ULOP3.LUT UP0, URZ, UR4, 0x3ff, URZ, 0xc0, !UPT ;  /* 0x000003ff043f7892 */ /* 0x000fcc000f80c03f */
[----:B------:R-:W-:-:S04]  /*a460*/  PLOP3.LUT P0, PT, PT, PT, UP0, 0x80, 0x0 ;  /* 0x000000000000781c */ /* 0x000fc80003f0f008 */
[----:B------:R-:W-:Y:S02]  /*a470*/  USHF.L.U32 UR45, UR45, 0x8, URZ ;  /* 0x000000082d2d7899 */ /* 0x000fe4000800063f */
[----:B------:R-:W-:-:S07]  /*a480*/  USHF.L.U32 UR46, UR46, 0x7, URZ ;  /* 0x000000072e2e7899 */ /* 0x000fce000800063f */
[----:B------:R-:W-:Y:S05]  /*a490*/  @!P0 BRA `(.L_x_55) ;  /* 0x00000000007c8947 */ /* 0x000fea0003800000 */
[----:B------:R-:W-:Y:S01]  /*a4a0*/  MOV R16, 0x0 ;  /* 0x0000000000107802 */ /* 0x000fe20000000f00 */
[----:B------:R-:W-:Y:S01]  /*a4b0*/  ULDC.64 UR4, c[0x4][0x68] ;  /* 0x01001a0000047ab9 */ /* 0x000fe20000000a00 */
[----:B------:R-:W-:Y:S01]  /*a4c0*/  ULDC.64 UR6, c[0x4][0x70] ;  /* 0x01001c0000067ab9 */ /* 0x000fe20000000a00 */
[----:B------:R-:W-:Y:S01]  /*a4d0*/  ULDC.64 UR8, c[0x4][0x8] ;  /* 0x0100020000087ab9 */ /* 0x000fe20000000a00 */
[----:B-1----:R1:W3:Y:S01]  /*a4e0*/  LDC.64 R2, c[0x4][R16] ;  /* 0x0100000010027b82 */ /* 0x0022e20000000a00 */
[----:B------:R-:W-:Y:S01]  /*a4f0*/  MOV R4, UR4 ;  /* 0x0000000400047c02 */ /* 0x000fe20008000f00 */
[----:B------:R-:W-:Y:S01]  /*a500*/  IMAD.U32 R5, RZ, RZ, UR5 ;  /* 0x00000005ff057e24 */ /* 0x000fe2000f8e00ff */
[----:B------:R-:W-:Y:S01]  /*a510*/  MOV R6, UR6 ;  /* 0x0000000600067c02 */ /* 0x000fe20008000f00 */
[----:B------:R-:W-:Y:S01]  /*a520*/  IMAD.U32 R7, RZ, RZ, UR7 ;  /* 0x00000007ff077e24 */ /* 0x000fe2000f8e00ff */
[----:B------:R-:W-:Y:S01]  /*a530*/  MOV R10, UR8 ;  /* 0x00000008000a7c02 */ /* 0x000fe20008000f00 */
[----:B------:R-:W-:Y:S01]  /*a540*/  IMAD.U32 R11, RZ, RZ, UR9 ;  /* 0x00000009ff0b7e24 */ /* 0x000fe2000f8e00ff */
[----:B------:R-:W-:Y:S01]  /*a550*/  MOV R8, 0x70 ;  /* 0x0000007000087802 */ /* 0x000fe20000000f00 */
[----:B------:R-:W-:Y:S01]  /*a560*/  IMAD.MOV.U32 R12, RZ, RZ, 0x1 ;  /* 0x00000001ff0c7424 */ /* 0x000fe200078e00ff */
[----:B-1----:R-:W-:-:S07]  /*a570*/  MOV R13, RZ ;  /* 0x000000ff000d7202 */ /* 0x002fce0000000f00 */
[----:B------:R-:W-:-:S07]  /*a580*/  LEPC R20, `(.L_x_56) ;  /* 0x000000001014794e */ /* 0x000fce0000000000 */
[----:B--23--:R-:W-:Y:S05]  /*a590*/  CALL.ABS.NOINC R2 ;  /* 0x0000000002007343 */ /* 0x00cfea0003c00000 */
.L_x_56:
[----:B------:R1:W2:Y:S01]  /*a5a0*/  LDC.64 R2, c[0x4][R16] ;  /* 0x0100000010027b82 */ /* 0x0002a20000000a00 */
[----:B------:R-:W-:Y:S01]  /*a5b0*/  ULDC.64 UR4, c[0x4][0x68] ;  /* 0x01001a0000047ab9 */ /* 0x000fe20000000a00 */
[----:B------:R-:W-:Y:S01]  /*a5c0*/  ULDC.64 UR6, c[0x4][0x70] ;  /* 0x01001c0000067ab9 */ /* 0x000fe20000000a00 */
[----:B------:R-:W-:Y:S01]  /*a5d0*/  ULDC.64 UR8, c[0x4][0x8] ;  /* 0x0100020000087ab9 */ /* 0x000fe20000000a00 */
[----:B------:R-:W-:Y:S01]  /*a5e0*/  IMAD.U32 R4, RZ, RZ, UR4 ;  /* 0x00000004ff047e24 */ /* 0x000fe2000f8e00ff */
[----:B------:R-:W-:Y:S01]  /*a5f0*/  MOV R5, UR5 ;  /* 0x0000000500057c02 */ /* 0x000fe20008000f00 */
[----:B------:R-:W-:Y:S01]  /*a600*/  IMAD.U32 R6, RZ, RZ, UR6 ;  /* 0x00000006ff067e24 */ /* 0x000fe2000f8e00ff */
[----:B------:R-:W-:Y:S01]  /*a610*/  MOV R7, UR7 ;  /* 0x0000000700077c02 */ /* 0x000fe20008000f00 */
[----:B------:R-:W-:Y:S01]  /*a620*/  IMAD.U32 R10, RZ, RZ, UR8 ;  /* 0x00000008ff0a7e24 */ /* 0x000fe2000f8e00ff */
[----:B------:R-:W-:Y:S01]  /*a630*/  MOV R11, UR9 ;  /* 0x00000009000b7c02 */ /* 0x000fe20008000f00 */
[----:B------:R-:W-:Y:S01]  /*a640*/  IMAD.MOV.U32 R8, RZ, RZ, 0x70 ;  /* 0x00000070ff087424 */ /* 0x000fe200078e00ff */
[----:B------:R-:W-:Y:S01]  /*a650*/  MOV R12, 0x1 ;  /* 0x00000001000c7802 */ /* 0x000fe20000000f00 */
[----:B-1----:R-:W-:-:S07]  /*a660*/  IMAD.MOV.U32 R13, RZ, RZ, RZ ;  /* 0x000000ffff0d7224 */ /* 0x002fce00078e00ff */
[----:B------:R-:W-:-:S07]  /*a670*/  LEPC R20, `(.L_x_55) ;  /* 0x000000001014794e */ /* 0x000fce0000000000 */
[----:B--2---:R-:W-:Y:S05]  /*a680*/  CALL.ABS.NOINC R2 ;  /* 0x0000000002007343 */ /* 0x004fea0003c00000 */
.L_x_55:
[----:B------:R-:W-:Y:S02]  /*a690*/  ULDC.64 UR4, c[0x0][0x590] ;  /* 0x0001640000047ab9 */ /* 0x000fe40000000a00 */
[----:B------:R-:W-:-:S04]  /*a6a0*/  ISETP.NE.U32.AND P0, PT, RZ, UR4, PT ;  /* 0x00000004ff007c0c */ /* 0x000fc8000bf05070 */
[----:B------:R-:W-:-:S13]  /*a6b0*/  ISETP.NE.AND.EX P0, PT, RZ, UR5, PT, P0 ;  /* 0x00000005ff007c0c */ /* 0x000fda000bf05300 */
[----:B------:R-:W-:Y:S05]  /*a6c0*/  @!P0 BRA `(.L_x_57) ;  /* 0x0000000000148947 */ /* 0x000fea0003800000 */
[----:B-1----:R-:W-:-:S04]  /*a6d0*/  LEA R2, P0, R18, UR4, 0x3 ;  /* 0x0000000412027c11 */ /* 0x002fc8000f8018ff */
[----:B------:R-:W-:-:S06]  /*a6e0*/  LEA.HI.X R3, R18, UR5, R19, 0x3, P0 ;  /* 0x0000000512037c11 */ /* 0x000fcc00080f1c13 */
[----:B------:R-:W3:Y:S04]  /*a6f0*/  LDG.E.64 R2, desc[UR38][R2.64] ;  /* 0x0000002602027981 */ /* 0x000ee8000c1e1b00 */
[----:B---3--:R1:W5:Y:S01]  /*a700*/  LD.E R0, desc[UR38][R2.64] ;  /* 0x0000002602007980 */ /* 0x008362000c101900 */
[----:B------:R-:W-:Y:S05]  /*a710*/  BRA `(.L_x_58) ;  /* 0x0000000000307947 */ /* 0x000fea0003800000 */
.L_x_57:
[----:B------:R-:W-:Y:S02]  /*a720*/  ULDC.64 UR4, c[0x0][0x588] ;  /* 0x0001620000047ab9 */ /* 0x000fe40000000a00 */
[----:B------:R-:W-:-:S04]  /*a730*/  ISETP.NE.U32.AND P0, PT, RZ, UR4, PT ;  /* 0x00000004ff007c0c */ /* 0x000fc8000bf05070 */
[----:B------:R-:W-:-:S13]  /*a740*/  ISETP.NE.AND.EX P0, PT, RZ, UR5, PT, P0 ;  /* 0x00000005ff007c0c */ /* 0x000fda000bf05300 */
[----:B------:R-:W-:Y:S05]  /*a750*/  @!P0 BRA `(.L_x_59) ;  /* 0x0000000000188947 */ /* 0x000fea0003800000 */
[----:B------:R-:W3:Y:S01]  /*a760*/  LDC.64 R4, c[0x0][0x588] ;  /* 0x00016200ff047b82 */ /* 0x000ee20000000a00 */
[----:B------:R-:W-:Y:S02]  /*a770*/  ULDC UR4, c[0x0][0x598] ;  /* 0x0001660000047ab9 */ /* 0x000fe40000000800 */
[----:B-1----:R-:W-:-:S04]  /*a780*/  IMAD R2, R18, UR4, RZ ;  /* 0x0000000412027c24 */ /* 0x002fc8000f8e02ff */
[----:B---3--:R-:W-:-:S05]  /*a790*/  IMAD.WIDE R2, R2, 0x4, R4 ;  /* 0x0000000402027825 */ /* 0x008fca00078e0204 */
[----:B------:R3:W5:Y:S01]  /*a7a0*/  LDG.E R0, desc[UR38][R2.64] ;  /* 0x0000002602007981 */ /* 0x000762000c1e1900 */
[----:B------:R-:W-:Y:S05]  /*a7b0*/  BRA `(.L_x_58) ;  /* 0x0000000000087947 */ /* 0x000fea0003800000 */
.L_x_59:
[----:B------:R-:W-:Y:S02]  /*a7c0*/  ULDC UR4, c[0x0][0x580] ;  /* 0x0001600000047ab9 */ /* 0x000fe40000000800 */
[----:B-1----:R-:W-:-:S07]  /*a7d0*/  MOV R0, UR4 ;  /* 0x0000000400007c02 */ /* 0x002fce0008000f00 */
.L_x_58:
[----:B------:R-:W-:Y:S02]  /*a7e0*/  ULDC.64 UR4, c[0x0][0x5b8] ;  /* 0x00016e0000047ab9 */ /* 0x000fe40000000a00 */
[----:B------:R-:W-:-:S04]  /*a7f0*/  ISETP.NE.U32.AND P0, PT, RZ, UR4, PT ;  /* 0x00000004ff007c0c */ /* 0x000fc8000bf05070 */
[----:B------:R-:W-:-:S13]  /*a800*/  ISETP.NE.AND.EX P0, PT, RZ, UR5, PT, P0 ;  /* 0x00000005ff007c0c */ /* 0x000fda000bf05300 */
[----:B------:R-:W-:Y:S05]  /*a810*/  @!P0 BRA `(.L_x_60) ;  /* 0x0000000000148947 */ /* 0x000fea0003800000 */
[----:B-1-3--:R-:W-:-:S04]  /*a820*/  LEA R2, P0, R18, UR4, 0x3 ;  /* 0x0000000412027c11 */ /* 0x00afc8000f8018ff */
[----:B------:R-:W-:-:S06]  /*a830*/  LEA.HI.X R3, R18, UR5, R19, 0x3, P0 ;  /* 0x0000000512037c11 */ /* 0x000fcc00080f1c13 */
[----:B------:R-:W3:Y:S04]  /*a840*/  LDG.E.64 R2, desc[UR38][R2.64] ;  /* 0x0000002602027981 */ /* 0x000ee8000c1e1b00 */
[----:B---3--:R3:W5:Y:S01]  /*a850*/  LD.E R2, desc[UR38][R2.64] ;  /* 0x0000002602027980 */ /* 0x008762000c101900 */
[----:B------:R-:W-:Y:S05]  /*a860*/  BRA `(.L_x_61) ;  /* 0x0000000000307947 */ /* 0x000fea0003800000 */
.L_x_60:
[----:B------:R-:W-:Y:S02]  /*a870*/  ULDC.64 UR4, c[0x0][0x5b0] ;  /* 0x00016c0000047ab9 */ /* 0x000fe40000000a00 */
[----:B------:R-:W-:-:S04]  /*a880*/  ISETP.NE.U32.AND P0, PT, RZ, UR4, PT ;  /* 0x00000004ff007c0c */ /* 0x000fc8000bf05070 */
[----:B------:R-:W-:-:S13]  /*a890*/  ISETP.NE.AND.EX P0, PT, RZ, UR5, PT, P0 ;  /* 0x00000005ff007c0c */ /* 0x000fda000bf05300 */
[----:B------:R-:W-:Y:S05]  /*a8a0*/  @!P0 BRA `(.L_x_62) ;  /* 0x0000000000188947 */ /* 0x000fea0003800000 */
[----:B------:R-:W4:Y:S01]  /*a8b0*/  LDC.64 R4, c[0x0][0x5b0] ;  /* 0x00016c00ff047b82 */ /* 0x000f220000000a00 */
[----:B------:R-:W-:Y:S02]  /*a8c0*/  ULDC UR4, c[0x0][0x5c0] ;  /* 0x0001700000047ab9 */ /* 0x000fe40000000800 */
[----:B-1-3--:R-:W-:-:S04]  /*a8d0*/  IMAD R2, R18, UR4, RZ ;  /* 0x0000000412027c24 */ /* 0x00afc8000f8e02ff */
[----:B----4-:R-:W-:-:S06]  /*a8e0*/  IMAD.WIDE R2, R2, 0x4, R4 ;  /* 0x0000000402027825 */ /* 0x010fcc00078e0204 */
[----:B------:R1:W5:Y:S01]  /*a8f0*/  LDG.E R2, desc[UR38][R2.64] ;  /* 0x0000002602027981 */ /* 0x000362000c1e1900 */
[----:B------:R-:W-:Y:S05]  /*a900*/  BRA `(.L_x_61) ;  /* 0x0000000000087947 */ /* 0x000fea0003800000 */
.L_x_62:
[----:B------:R-:W-:Y:S02]  /*a910*/  ULDC UR4, c[0x0][0x5a8] ;  /* 0x00016a0000047ab9 */ /* 0x000fe40000000800 */
[----:B-1-3--:R-:W-:-:S07]  /*a920*/  IMAD.U32 R2, RZ, RZ, UR4 ;  /* 0x00000004ff027e24 */ /* 0x00afce000f8e00ff */
.L_x_61:
[----:B------:R-:W-:Y:S01]  /*a930*/  ISETP.GT.U32.AND P0, PT, R222, 0x3e, PT ;  /* 0x0000003ede00780c */ /* 0x000fe20003f04070 */
[----:B------:R-:W-:Y:S01]  /*a940*/  BSSY B0, `(.L_x_63) ;  /* 0x0000007000007945 */ /* 0x000fe20003800000 */
[----:B------:R-:W-:-:S11]  /*a950*/  PRMT R16, RZ, 0x7610, R16 ;  /* 0x00007610ff107816 */ /* 0x000fd60000000010 */
[----:B------:R-:W-:Y:S05]  /*a960*/  @P0 BRA `(.L_x_64) ;  /* 0x0000000000100947 */ /* 0x000fea0003800000 */
[----:B------:R-:W-:-:S03]  /*a970*/  UMOV UR4, 0xffffffff ;  /* 0xffffffff00047882 */ /* 0x000fc60000000000 */
[----:B------:R-:W-:Y:S05]  /*a980*/  BRA.DIV UR4, `(.L_x_65) ;  /* 0x000000ce04407947 */ /* 0x000fea000b800000 */
[----:B------:R-:W-:-:S13]  /*a990*/  ELECT P6, URZ, PT ;  /* 0x00000000003f782f */ /* 0x000fda00038c0000 */
.L_x_365:
[----:B------:R-:W-:-:S07]  /*a9a0*/  SEL R16, RZ, 0x1, !P6 ;  /* 0x00000001ff107807 */ /* 0x000fce0007000000 */
.L_x_64:
[----:B------:R-:W-:Y:S05]  /*a9b0*/  BSYNC B0 ;  /* 0x0000000000007941 */ /* 0x000fea0003800000 */
.L_x_63:
[----:B-1-3--:R-:W-:-:S04]  /*a9c0*/  MOV R3, UR55 ;  /* 0x0000003700037c02 */ /* 0x00afc80008000f00 */
[----:B------:R-:W-:-:S13]  /*a9d0*/  ISETP.NE.AND P0, PT, R3, 0x3, PT ;  /* 0x000000030300780c */ /* 0x000fda0003f05270 */
[----:B------:R-:W-:Y:S05]  /*a9e0*/  @!P0 BRA `(.L_x_66) ;  /* 0x0000000000048947 */ /* 0x000fea0003800000 */
[----:B------:R-:W-:Y:S01]  /*a9f0*/  BPT.TRAP 0x1 ;  /* 0x000000040000795c */ /* 0x000fe20000300000 */
.L_x_66:
[----:B------:R-:W-:Y:S02]  /*aa00*/  SHF.L.U32 R223, RZ, 0x1f, RZ ;  /* 0x0000001fffdf7819 */ /* 0x000fe400000006ff */
[----:B-----5:R-:W-:Y:S02]  /*aa10*/  FSETP.NEU.AND P1, PT, R0, RZ, PT ;  /* 0x000000ff0000720b */ /* 0x020fe40003f2d000 */
[----:B------:R-:W1:Y:S02]  /*aa20*/  SYNCS.PHASECHK.TRANS64.TRYWAIT P2, [UR47+0x344c0], R223 ;  /* 0x0344c0dfff0075a7 */ /* 0x000e64000804016f */
[----:B-1----:R-:W-:Y:S09]  /*aa30*/  @!P2 BRA `(.L_x_67) ;  /* 0x000000cc002ca947 */ /* 0x002ff20003800000 */
.L_x_366:
[----:B------:R-:W3:Y:S04]  /*aa40*/  LDL.LU R3, [R1] ;  /* 0x0000000001037983 */ /* 0x000ee80000300800 */
[----:B------:R-:W4:Y:S04]  /*aa50*/  LDL.LU R7, [R1+0x4] ;  /* 0x0000040001077983 */ /* 0x000f280000300800 */
[----:B------:R-:W5:Y:S01]  /*aa60*/  LDL.LU R6, [R1+0x8] ;  /* 0x0000080001067983 */ /* 0x000f620000300800 */
[----:B------:R-:W-:Y:S01]  /*aa70*/  IMAD.MOV.U32 R8, RZ, RZ, RZ ;  /* 0x000000ffff087224 */ /* 0x000fe200078e00ff */
[----:B-1----:R-:W-:Y:S01]  /*aa80*/  @P1 LEA R4, R221, UR47, 0x1 ;  /* 0x0000002fdd041c11 */ /* 0x002fe2000f8e08ff */
[----:B------:R-:W-:Y:S05]  /*aa90*/  @P1 WARPSYNC.ALL ;  /* 0x0000000000001948 */ /* 0x000fea0003800000 */
[----:B------:R-:W1:Y:S01]  /*aaa0*/  @P1 LDSM.16.MT88.4 R8, [R4+0x30000] ;  /* 0x030000000408183b */ /* 0x000e620000004200 */
[----:B------:R-:W-:Y:S01]  /*aab0*/  BSSY B0, `(.L_x_68) ;  /* 0x000000f000007945 */ /* 0x000fe20003800000 */
[----:B-1----:R-:W-:-:S02]  /*aac0*/  HADD2.F32 R5, -RZ, R8.H0_H0 ;  /* 0x20000008ff057230 */ /* 0x002fc40000004100 */
[----:B---3--:R-:W-:-:S04]  /*aad0*/  FMUL R3, R3, R2 ;  /* 0x0000000203037220 */ /* 0x008fc80000400000 */
[----:B------:R-:W-:Y:S01]  /*aae0*/  FFMA R5, R5, R0, R3 ;  /* 0x0000000005057223 */ /* 0x000fe20000000003 */
[----:B------:R-:W-:Y:S02]  /*aaf0*/  HADD2.F32 R3, -RZ, R8.H1_H1 ;  /* 0x30000008ff037230 */ /* 0x000fe40000004100 */
[-C--:B----4-:R-:W-:Y:S01]  /*ab00*/  FMUL R12, R7, R2.reuse ;  /* 0x00000002070c7220 */ /* 0x090fe20000400000 */
[----:B-----5:R-:W-:-:S03]  /*ab10*/  FMUL R13, R6, R2 ;  /* 0x00000002060d7220 */ /* 0x020fc60000400000 */
[----:B------:R-:W-:-:S05]  /*ab20*/  FFMA R12, R3, R0, R12 ;  /* 0x00000000030c7223 */ /* 0x000fca000000000c */
[----:B------:R-:W-:Y:S02]  /*ab30*/  F2FP.F16.F32.PACK_AB R12, R12, R5 ;  /* 0x000000050c0c723e */ /* 0x000fe400000000ff */
[----:B------:R-:W1:Y:S01]  /*ab40*/  @P1 LDSM.16.MT88.4 R4, [R4+0x30800] ;  /* 0x030800000404183b */ /* 0x000e620000004200 */
[----:B------:R-:W-:Y:S05]  /*ab50*/  @P1 BRA `(.L_x_69) ;  /* 0x0000000000101947 */ /* 0x000fea0003800000 */
[----:B------:R-:W-:Y:S02]  /*ab60*/  MOV R9, RZ ;  /* 0x000000ff00097202 */ /* 0x000fe40000000f00 */
[----:B------:R-:W-:Y:S02]  /*ab70*/  CS2R R10, SRZ ;  /* 0x00000000000a7805 */ /* 0x000fe4000001ff00 */
[----:B-1----:R-:W-:Y:S02]  /*ab80*/  CS2R R4, SRZ ;  /* 0x0000000000047805 */ /* 0x002fe4000001ff00 */
[----:B------:R-:W-:-:S07]  /*ab90*/  CS2R R6, SRZ ;  /* 0x0000000000067805 */ /* 0x000fce000001ff00 */
.L_x_69:
[----:B------:R-:W-:Y:S05]  /*aba0*/  BSYNC B0 ;  /* 0x0000000000007941 */ /* 0x000fea0003800000 */
.L_x_68:
[----:B------:R-:W3:Y:S04]  /*abb0*/  LDL.LU R18, [R1+0x10] ;  /* 0x0000100001127983 */ /* 0x000ee80000300800 */
[----:B------:R-:W4:Y:S04]  /*abc0*/  LDL.LU R17, [R1+0x14] ;  /* 0x0000140001117983 */ /* 0x000f280000300800 */
[----:B------:R-:W5:Y:S01]  /*abd0*/  LDL.LU R15, [R1+0x18] ;  /* 0x00001800010f7983 */ /* 0x000f620000300800 */
[----:B------:R-:W-:-:S03]  /*abe0*/  HADD2.F32 R3, -RZ, R9.H0_H0 ;  /* 0x20000009ff037230 */ /* 0x000fc60000004100 */
[----:B------:R-:W2:Y:S04]  /*abf0*/  LDL.LU R227, [R1+0x1c] ;  /* 0x00001c0001e37983 */ /* 0x000ea80000300800 */
[----:B------:R-:W2:Y:S04]  /*ac00*/  LDL.LU R218, [R1+0x20] ;  /* 0x0000200001da7983 */ /* 0x000ea80000300800 */
[----:B------:R-:W2:Y:S04]  /*ac10*/  LDL.LU R21, [R1+0x24] ;  /* 0x0000240001157983 */ /* 0x000ea80000300800 */
[----:B------:R-:W2:Y:S04]  /*ac20*/  LDL.LU R20, [R1+0x28] ;  /* 0x0000280001147983 */ /* 0x000ea80000300800 */
[----:B------:R-:W2:Y:S01]  /*ac30*/  LDL.LU R19, [R1+0x2c] ;  /* 0x00002c0001137983 */ /* 0x000ea20000300800 */
[----:B------:R-:W-:-:S03]  /*ac40*/  FFMA R14, R3, R0, R13 ;  /* 0x00000000030e7223 */ /* 0x000fc6000000000d */
[----:B------:R-:W2:Y:S04]  /*ac50*/  LDL.LU R226, [R1+0x30] ;  /* 0x0000300001e27983 */ /* 0x000ea80000300800 */
[----:B------:R-:W2:Y:S04]  /*ac60*/  LDL.LU R225, [R1+0x34] ;  /* 0x0000340001e17983 */ /* 0x000ea80000300800 */
[----:B------:R-:W2:Y:S04]  /*ac70*/  LDL.LU R224, [R1+0x38] ;  /* 0x0000380001e07983 */ /* 0x000ea80000300800 */
[----:B------:R-:W2:Y:S04]  /*ac80*/  LDL.LU R220, [R1+0x3c] ;  /* 0x00003c0001dc7983 */ /* 0x000ea80000300800 */
[----:B------:R-:W3:Y:S01]  /*ac90*/  LDL.LU R13, [R1+0xc] ;  /* 0x00000c00010d7983 */ /* 0x000ee20000300800 */
[----:B------:R-:W-:Y:S01]  /*aca0*/  HADD2.F32 R3, -RZ, R9.H1_H1 ;  /* 0x30000009ff037230 */ /* 0x000fe20000004100 */
[----:B------:R-:W-:Y:S05]  /*acb0*/  WARPSYNC.ALL ;  /* 0x0000000000007948 */ /* 0x000fea0003800000 */
[----:B------:R-:W-:Y:S01]  /*acc0*/  PRMT R16, R16, 0x9910, RZ ;  /* 0x0000991010107816 */ /* 0x000fe200000000ff */
[----:B------:R-:W-:Y:S01]  /*acd0*/  BSSY B0, `(.L_x_70) ;  /* 0x000003f000007945 */ /* 0x000fe20003800000 */
[----:B---3--:R-:W-:-:S04]  /*ace0*/  FMUL R13, R13, R2 ;  /* 0x000000020d0d7220 */ /* 0x008fc80000400000 */
[----:B------:R-:W-:Y:S01]  /*acf0*/  FFMA R13, R3, R0, R13 ;  /* 0x00000000030d7223 */ /* 0x000fe2000000000d */
[----:B------:R-:W-:-:S04]  /*ad00*/  FMUL R3, R18, R2 ;  /* 0x0000000212037220 */ /* 0x000fc80000400000 */
[----:B------:R-:W-:Y:S01]  /*ad10*/  F2FP.F16.F32.PACK_AB R13, R13, R14 ;  /* 0x0000000e0d0d723e */ /* 0x000fe200000000ff */
[----:B------:R-:W-:-:S05]  /*ad20*/  HADD2.F32 R14, -RZ, R10.H0_H0 ;  /* 0x2000000aff0e7230 */ /* 0x000fca0000004100 */
[----:B------:R-:W-:Y:S01]  /*ad30*/  FFMA R18, R14, R0, R3 ;  /* 0x000000000e127223 */ /* 0x000fe20000000003 */
[----:B------:R-:W-:Y:S02]  /*ad40*/  HADD2.F32 R14, -RZ, R10.H1_H1 ;  /* 0x3000000aff0e7230 */ /* 0x000fe40000004100 */
[----:B----4-:R-:W-:-:S04]  /*ad50*/  FMUL R3, R17, R2 ;  /* 0x0000000211037220 */ /* 0x010fc80000400000 */
[----:B------:R-:W-:Y:S01]  /*ad60*/  FFMA R17, R14, R0, R3 ;  /* 0x000000000e117223 */ /* 0x000fe20000000003 */
[----:B------:R-:W-:Y:S02]  /*ad70*/  HADD2.F32 R14, -RZ, R11.H0_H0 ;  /* 0x2000000bff0e7230 */ /* 0x000fe40000004100 */
[----:B-----5:R-:W-:-:S04]  /*ad80*/  FMUL R3, R15, R2 ;  /* 0x000000020f037220 */ /* 0x020fc80000400000 */
[----:B------:R-:W-:Y:S01]  /*ad90*/  FFMA R15, R14, R0, R3 ;  /* 0x000000000e0f7223 */ /* 0x000fe20000000003 */
[----:B------:R-:W-:Y:S02]  /*ada0*/  HADD2.F32 R14, -RZ, R11.H1_H1 ;  /* 0x3000000bff0e7230 */ /* 0x000fe40000004100 */
[----:B--2---:R-:W-:-:S04]  /*adb0*/  FMUL R3, R227, R2 ;  /* 0x00000002e3037220 */ /* 0x004fc80000400000 */
[----:B------:R-:W-:Y:S01]  /*adc0*/  FFMA R3, R14, R0, R3 ;  /* 0x000000000e037223 */ /* 0x000fe20000000003 */
[----:B------:R-:W-:-:S04]  /*add0*/  F2FP.F16.F32.PACK_AB R14, R17, R18 ;  /* 0x00000012110e723e */ /* 0x000fc800000000ff */
[----:B------:R-:W-:Y:S02]  /*ade0*/  F2FP.F16.F32.PACK_AB R15, R3, R15 ;  /* 0x0000000f030f723e */ /* 0x000fe400000000ff */
[----:B------:R-:W-:-:S05]  /*adf0*/  LEA R3, R221, UR47, 0x1 ;  /* 0x0000002fdd037c11 */ /* 0x000fca000f8e08ff */
[----:B------:R1:W-:Y:S02]  /*ae00*/  STSM.16.MT88.4 [R3+0x30000], R12 ;  /* 0x0300000c03007844 */ /* 0x0003e40000004200 */
[--C-:B-1----:R-:W-:Y:S02]  /*ae10*/  HADD2.F32 R13, -RZ, R4.reuse.H1_H1 ;  /* 0x30000004ff0d7230 */ /* 0x102fe40000004100 */
[-C--:B------:R-:W-:Y:S01]  /*ae20*/  FMUL R12, R21, R2.reuse ;  /* 0x00000002150c7220 */ /* 0x080fe20000400000 */
[----:B------:R-:W-:Y:S02]  /*ae30*/  HADD2.F32 R14, -RZ, R4.H0_H0 ;  /* 0x20000004ff0e7230 */ /* 0x000fe40000004100 */
[----:B------:R-:W-:Y:S01]  /*ae40*/  FMUL R15, R218, R2 ;  /* 0x00000002da0f7220 */ /* 0x000fe20000400000 */
[-C--:B------:R-:W-:Y:S01]  /*ae50*/  FFMA R21, R13, R0.reuse, R12 ;  /* 0x000000000d157223 */ /* 0x080fe2000000000c */
[--C-:B------:R-:W-:Y:S02]  /*ae60*/  HADD2.F32 R13, -RZ, R5.reuse.H1_H1 ;  /* 0x30000005ff0d7230 */ /* 0x100fe40000004100 */
[----:B------:R-:W-:Y:S01]  /*ae70*/  FFMA R218, R14, R0, R15 ;  /* 0x000000000eda7223 */ /* 0x000fe2000000000f */
[----:B------:R-:W-:Y:S01]  /*ae80*/  FMUL R12, R19, R2 ;  /* 0x00000002130c7220 */ /* 0x000fe20000400000 */
[----:B------:R-:W-:-:S02]  /*ae90*/  HADD2.F32 R14, -RZ, R5.H0_H0 ;  /* 0x20000005ff0e7230 */ /* 0x000fc40000004100 */
[----:B------:R-:W-:Y:S01]  /*aea0*/  FMUL R15, R20, R2 ;  /* 0x00000002140f7220 */ /* 0x000fe20000400000 */
[-C--:B------:R-:W-:Y:S01]  /*aeb0*/  FFMA R19, R13, R0.reuse, R12 ;  /* 0x000000000d137223 */ /* 0x080fe2000000000c */
[--C-:B------:R-:W-:Y:S02]  /*aec0*/  HADD2.F32 R13, -RZ, R6.reuse.H1_H1 ;  /* 0x30000006ff0d7230 */ /* 0x100fe40000004100 */
[----:B------:R-:W-:Y:S01]  /*aed0*/  FFMA R20, R14, R0, R15 ;  /* 0x000000000e147223 */ /* 0x000fe2000000000f */
[-C--:B------:R-:W-:Y:S01]  /*aee0*/  FMUL R12, R225, R2.reuse ;  /* 0x00000002e10c7220 */ /* 0x080fe20000400000 */
[----:B------:R-:W-:Y:S02]  /*aef0*/  HADD2.F32 R14, -RZ, R6.H0_H0 ;  /* 0x20000006ff0e7230 */ /* 0x000fe40000004100 */
[----:B------:R-:W-:Y:S01]  /*af00*/  FMUL R15, R226, R2 ;  /* 0x00000002e20f7220 */ /* 0x000fe20000400000 */
[----:B------:R-:W-:Y:S01]  /*af10*/  FFMA R17, R13, R0, R12 ;  /* 0x000000000d117223 */ /* 0x000fe2000000000c */
[----:B------:R-:W-:-:S02]  /*af20*/  HADD2.F32 R13, -RZ, R7.H0_H0 ;  /* 0x20000007ff0d7230 */ /* 0x000fc40000004100 */
[----:B------:R-:W-:Y:S01]  /*af30*/  FFMA R18, R14, R0, R15 ;  /* 0x000000000e127223 */ /* 0x000fe2000000000f */
[----:B------:R-:W-:Y:S02]  /*af40*/  HADD2.F32 R12, -RZ, R7.H1_H1 ;  /* 0x30000007ff0c7230 */ /* 0x000fe40000004100 */
[-C--:B------:R-:W-:Y:S01]  /*af50*/  FMUL R14, R224, R2.reuse ;  /* 0x00000002e00e7220 */ /* 0x080fe20000400000 */
[----:B------:R-:W-:Y:S01]  /*af60*/  FMUL R15, R220, R2 ;  /* 0x00000002dc0f7220 */ /* 0x000fe20000400000 */
[----:B------:R-:W-:Y:S02]  /*af70*/  IMAD.MOV.U32 R220, RZ, RZ, R16 ;  /* 0x000000ffffdc7224 */ /* 0x000fe400078e0010 */
[-C--:B------:R-:W-:Y:S01]  /*af80*/  FFMA R16, R13, R0.reuse, R14 ;  /* 0x000000000d107223 */ /* 0x080fe2000000000e */
[----:B------:R-:W-:Y:S01]  /*af90*/  FFMA R15, R12, R0, R15 ;  /* 0x000000000c0f7223 */ /* 0x000fe2000000000f */
[----:B------:R-:W-:Y:S02]  /*afa0*/  F2FP.F16.F32.PACK_AB R12, R21, R218 ;  /* 0x000000da150c723e */ /* 0x000fe400000000ff */
[----:B------:R-:W-:-:S02]  /*afb0*/  F2FP.F16.F32.PACK_AB R13, R19, R20 ;  /* 0x00000014130d723e */ /* 0x000fc400000000ff */
[----:B------:R-:W-:Y:S02]  /*afc0*/  F2FP.F16.F32.PACK_AB R14, R17, R18 ;  /* 0x00000012110e723e */ /* 0x000fe400000000ff */
[----:B------:R-:W-:Y:S02]  /*afd0*/  F2FP.F16.F32.PACK_AB R15, R15, R16 ;  /* 0x000000100f0f723e */ /* 0x000fe400000000ff */
[----:B------:R-:W-:-:S03]  /*afe0*/  ISETP.NE.AND P2, PT, R220, RZ, PT ;  /* 0x000000ffdc00720c */ /* 0x000fc60003f45270 */
[----:B------:R1:W-:Y:S01]  /*aff0*/  STSM.16.MT88.4 [R3+0x30800], R12 ;  /* 0x0308000c03007844 */ /* 0x0003e20000004200 */
[----:B------:R-:W-:Y:S01]  /*b000*/  @!PT LDS RZ, [RZ] ;  /* 0x00000000fffff984 */ /* 0x000fe20000000800 */
[----:B------:R-:W-:Y:S01]  /*b010*/  @!PT LDS RZ, [RZ] ;  /* 0x00000000fffff984 */ /* 0x000fe20000000800 */
[----:B------:R-:W-:Y:S01]  /*b020*/  @!PT LDS RZ, [RZ] ;  /* 0x00000000fffff984 */ /* 0x000fe20000000800 */
[----:B------:R-:W-:Y:S01]  /*b030*/  @!PT LDS RZ, [RZ] ;  /* 0x00000000fffff984 */ /* 0x000fe20000000800 */
[----:B------:R2:W-:Y:S06]  /*b040*/  MEMBAR.ALL.CTA ;  /* 0x0000000000007992 */ /* 0x0005ec0000008000 */
[----:B--2---:R-:W2:Y:S02]  /*b050*/  FENCE.VIEW.ASYNC.S ;  /* 0x00000000000073c6 */ /* 0x004ea40000000000 */
[----:B--2---:R-:W-:Y:S06]  /*b060*/  BAR.SYNC.DEFER_BLOCKING 0x1, 0x80 ;  /* 0x0042000000007b1d */ /* 0x004fec0000010000 */
[----:B------:R-:W-:Y:S05]  /*b070*/  @!P2 BRA `(.L_x_71) ;  /* 0x000000000010a947 */ /* 0x000fea0003800000 */
[----:B------:R-:W-:-:S09]  /*b080*/  UIADD3 UR44, UR47, 0x30000, URZ ;  /* 0x000300002f2c7890 */ /* 0x000fd2000fffe03f */
[----:B------:R2:W-:Y:S01]  /*b090*/  UTMASTG.2D [UR44], [UR36] ;  /* 0x0000002c240073b5 */ /* 0x0005e20008008000 */
[----:B------:R0:W-:Y:S01]  /*b0a0*/  UTMACMDFLUSH ;  /* 0x00000000000079b7 */ /* 0x0001e20000000000 */
[----:B--2---:R-:W-:-:S04]  /*b0b0*/  DEPBAR.LE SB0, 0x1 ;  /* 0x000080400000791a */ /* 0x004fc80000000000 */
.L_x_71:
[----:B------:R-:W-:Y:S05]  /*b0c0*/  BSYNC B0 ;  /* 0x0000000000007941 */ /* 0x000fea0003800000 */
.L_x_70:
[----:B------:R-:W-:Y:S06]  /*b0d0*/  BAR.SYNC.DEFER_BLOCKING 0x1, 0x80 ;  /* 0x0042000000007b1d */ /* 0x000fec0000010000 */
[----:B------:R-:W-:Y:S05]  /*b0e0*/  @!P0 BRA `(.L_x_72) ;  /* 0x0000000000048947 */ /* 0x000fea0003800000 */
[----:B------:R-:W-:Y:S01]  /*b0f0*/  BPT.TRAP 0x1 ;  /* 0x000000040000795c */ /* 0x000fe20000300000 */
.L_x_72:
[----:B------:R-:W2:Y:S02]  /*b100*/  SYNCS.PHASECHK.TRANS64.TRYWAIT P3, [UR47+0x344c8], R223 ;  /* 0x0344c8dfff0075a7 */ /* 0x000ea4000806016f */
[----:B--2---:R-:W-:Y:S05]  /*b110*/  @!P3 BRA `(.L_x_73) ;  /* 0x000000c4008cb947 */ /* 0x004fea0003800000 */
.L_x_367:
[----:B------:R-:W-:Y:S05]  /*b120*/  @P1 WARPSYNC.ALL ;  /* 0x0000000000001948 */ /* 0x000fea0003800000 */
[----:B------:R-:W2:Y:S01]  /*b130*/  @P1 LDSM.16.MT88.4 R8, [R3+0x31000] ;  /* 0x031000000308183b */ /* 0x000ea20000004200 */
[-C--:B------:R-:W-:Y:S01]  /*b140*/  FMUL R156, R156, R2.reuse ;  /* 0x000000029c9c7220 */ /* 0x080fe20000400000 */
[-C--:B------:R-:W-:Y:S01]  /*b150*/  FMUL R157, R157, R2.reuse ;  /* 0x000000029d9d7220 */ /* 0x080fe20000400000 */
[-C--:B------:R-:W-:Y:S01]  /*b160*/  FMUL R152, R152, R2.reuse ;  /* 0x0000000298987220 */ /* 0x080fe20000400000 */
[----:B------:R-:W3:Y:S01]  /*b170*/  @P1 LDSM.16.MT88.4 R4, [R3+0x31800] ;  /* 0x031800000304183b */ /* 0x000ee20000004200 */
[-C--:B------:R-:W-:Y:S01]  /*b180*/  FMUL R154, R154, R2.reuse ;  /* 0x000000029a9a7220 */ /* 0x080fe20000400000 */
[-C--:B------:R-:W-:Y:S01]  /*b190*/  FMUL R158, R158, R2.reuse ;  /* 0x000000029e9e7220 */ /* 0x080fe20000400000 */
[-C--:B------:R-:W-:Y:S01]  /*b1a0*/  FMUL R153, R153, R2.reuse ;  /* 0x0000000299997220 */ /* 0x080fe20000400000 */
[-C--:B------:R-:W-:Y:S01]  /*b1b0*/  FMUL R155, R155, R2.reuse ;  /* 0x000000029b9b7220 */ /* 0x080fe20000400000 */
[-C--:B-1----:R-:W-:Y:S01]  /*b1c0*/  FMUL R15, R159, R2.reuse ;  /* 0x000000029f0f7220 */ /* 0x082fe20000400000 */
[----:B------:R-:W-:Y:S05]  /*b1d0*/  WARPSYNC.ALL ;  /* 0x0000000000007948 */ /* 0x000fea0003800000 */
[-C--:B------:R-:W-:Y:S01]  /*b1e0*/  FMUL R160, R160, R2.reuse ;  /* 0x00000002a0a07220 */ /* 0x080fe20000400000 */
[-C--:B------:R-:W-:Y:S01]  /*b1f0*/  FMUL R161, R161, R2.reuse ;  /* 0x00000002a1a17220 */ /* 0x080fe20000400000 */
[-C--:B------:R-:W-:Y:S01]  /*b200*/  FMUL R162, R162, R2.reuse ;  /* 0x00000002a2a27220 */ /* 0x080fe20000400000 */
[-C--:B------:R-:W-:Y:S01]  /*b210*/  FMUL R163, R163, R2.reuse ;  /* 0x00000002a3a37220 */ /* 0x080fe20000400000 */
[-C--:B------:R-:W-:Y:S01]  /*b220*/  FMUL R164, R164, R2.reuse ;  /* 0x00000002a4a47220 */ /* 0x080fe20000400000 */
[-C--:B------:R-:W-:Y:S01]  /*b230*/  FMUL R165, R165, R2.reuse ;  /* 0x00000002a5a57220 */ /* 0x080fe20000400000 */
[-C--:B------:R-:W-:Y:S01]  /*b240*/  FMUL R166, R166, R2.reuse ;  /* 0x00000002a6a67220 */ /* 0x080fe20000400000 */
[----:B------:R-:W-:Y:S01]  /*b250*/  FMUL R167, R167, R2 ;  /* 0x00000002a7a77220 */ /* 0x000fe20000400000 */
[----:B------:R-:W-:Y:S01]  /*b260*/  BSSY B0, `(.L_x_74) ;  /* 0x0000039000007945 */ /* 0x000fe20003800000 */
[----:B--2---:R-:W-:-:S02]  /*b270*/  HADD2.F32 R14, -RZ, R10.H0_H0 ;  /* 0x2000000aff0e7230 */ /* 0x004fc40000004100 */
[----:B------:R-:W-:Y:S02]  /*b280*/  HADD2.F32 R12, -RZ, R8.H0_H0 ;  /* 0x20000008ff0c7230 */ /* 0x000fe40000004100 */
[--C-:B------:R-:W-:Y:S02]  /*b290*/  HADD2.F32 R13, -RZ, R9.reuse.H0_H0 ;  /* 0x20000009ff0d7230 */ /* 0x100fe40000004100 */
[-C--:B------:R-:W-:Y:S01]  /*b2a0*/  FFMA R156, R14, R0.reuse, R156 ;  /* 0x000000000e9c7223 */ /* 0x080fe2000000009c */
[----:B------:R-:W-:Y:S02]  /*b2b0*/  HADD2.F32 R14, -RZ, R10.H1_H1 ;  /* 0x3000000aff0e7230 */ /* 0x000fe40000004100 */
[-C--:B------:R-:W-:Y:S01]  /*b2c0*/  FFMA R152, R12, R0.reuse, R152 ;  /* 0x000000000c987223 */ /* 0x080fe20000000098 */
[----:B------:R-:W-:Y:S02]  /*b2d0*/  HADD2.F32 R12, -RZ, R8.H1_H1 ;  /* 0x30000008ff0c7230 */ /* 0x000fe40000004100 */
[----:B------:R-:W-:Y:S01]  /*b2e0*/  FFMA R154, R13, R0, R154 ;  /* 0x000000000d9a7223 */ /* 0x000fe2000000009a */
[----:B------:R-:W-:-:S02]  /*b2f0*/  HADD2.F32 R13, -RZ, R9.H1_H1 ;  /* 0x30000009ff0d7230 */ /* 0x000fc40000004100 */
[-C--:B------:R-:W-:Y:S01]  /*b300*/  FFMA R157, R14, R0.reuse, R157 ;  /* 0x000000000e9d7223 */ /* 0x080fe2000000009d */
[--C-:B------:R-:W-:Y:S02]  /*b310*/  HADD2.F32 R14, -RZ, R11.reuse.H0_H0 ;  /* 0x2000000bff0e7230 */ /* 0x100fe40000004100 */
[-C--:B------:R-:W-:Y:S01]  /*b320*/  FFMA R12, R12, R0.reuse, R153 ;  /* 0x000000000c0c7223 */ /* 0x080fe20000000099 */
[-C--:B------:R-:W-:Y:S02]  /*b330*/  FFMA R13, R13, R0.reuse, R155 ;  /* 0x000000000d0d7223 */ /* 0x080fe4000000009b */
[----:B------:R-:W-:Y:S01]  /*b340*/  FFMA R158, R14, R0, R158 ;  /* 0x000000000e9e7223 */ /* 0x000fe2000000009e */
[----:B------:R-:W-:Y:S01]  /*b350*/  HADD2.F32 R14, -RZ, R11.H1_H1 ;  /* 0x3000000bff0e7230 */ /* 0x000fe20000004100 */
[----:B------:R-:W-:Y:S02]  /*b360*/  F2FP.F16.F32.PACK_AB R12, R12, R152 ;  /* 0x000000980c0c723e */ /* 0x000fe400000000ff */
[----:B------:R-:W-:-:S02]  /*b370*/  F2FP.F16.F32.PACK_AB R13, R13, R154 ;  /* 0x0000009a0d0d723e */ /* 0x000fc400000000ff */
[----:B------:R-:W-:Y:S01]  /*b380*/  FFMA R15, R14, R0, R15 ;  /* 0x000000000e0f7223 */ /* 0x000fe2000000000f */
[----:B------:R-:W-:-:S04]  /*b390*/  F2FP.F16.F32.PACK_AB R14, R157, R156 ;  /* 0x0000009c9d0e723e */ /* 0x000fc800000000ff */
[----:B------:R-:W-:-:S05]  /*b3a0*/  F2FP.F16.F32.PACK_AB R15, R15, R158 ;  /* 0x0000009e0f0f723e */ /* 0x000fca00000000ff */
[----:B------:R3:W-:Y:S02]  /*b3b0*/  STSM.16.MT88.4 [R3+0x31000], R12 ;  /* 0x0310000c03007844 */ /* 0x0007e40000004200 */
[--C-:B---3--:R-:W-:Y:S02]  /*b3c0*/  HADD2.F32 R13, -RZ, R4.reuse.H0_H0 ;  /* 0x20000004ff0d7230 */ /* 0x108fe40000004100 */
[----:B------:R-:W-:-:S03]  /*b3d0*/  HADD2.F32 R12, -RZ, R4.H1_H1 ;  /* 0x30000004ff0c7230 */ /* 0x000fc60000004100 */
[-C--:B------:R-:W-:Y:S01]  /*b3e0*/  FFMA R160, R13, R0.reuse, R160 ;  /* 0x000000000da07223 */ /* 0x080fe200000000a0 */
[--C-:B------:R-:W-:Y:S02]  /*b3f0*/  HADD2.F32 R13, -RZ, R5.reuse.H0_H0 ;  /* 0x20000005ff0d7230 */ /* 0x100fe40000004100 */
[-C--:B------:R-:W-:Y:S01]  /*b400*/  FFMA R161, R12, R0.reuse, R161 ;  /* 0x000000000ca17223 */ /* 0x080fe200000000a1 */
[----:B------:R-:W-:Y:S02]  /*b410*/  HADD2.F32 R12, -RZ, R5.H1_H1 ;  /* 0x30000005ff0c7230 */ /* 0x000fe40000004100 */
[-C--:B------:R-:W-:Y:S01]  /*b420*/  FFMA R162, R13, R0.reuse, R162 ;  /* 0x000000000da27223 */ /* 0x080fe200000000a2 */
[--C-:B------:R-:W-:Y:S02]  /*b430*/  HADD2.F32 R13, -RZ, R6.reuse.H0_H0 ;  /* 0x20000006ff0d7230 */ /* 0x100fe40000004100 */
[----:B------:R-:W-:Y:S01]  /*b440*/  FFMA R163, R12, R0, R163 ;  /* 0x000000000ca37223 */ /* 0x000fe200000000a3 */
[----:B------:R-:W-:-:S02]  /*b450*/  HADD2.F32 R12, -RZ, R6.H1_H1 ;  /* 0x30000006ff0c7230 */ /* 0x000fc40000004100 */
[-C--:B------:R-:W-:Y:S01]  /*b460*/  FFMA R164, R13, R0.reuse, R164 ;  /* 0x000000000da47223 */ /* 0x080fe200000000a4 */
[--C-:B------:R-:W-:Y:S02]  /*b470*/  HADD2.F32 R13, -RZ, R7.reuse.H0_H0 ;  /* 0x20000007ff0d7230 */ /* 0x100fe40000004100 */
[-C--:B------:R-:W-:Y:S01]  /*b480*/  FFMA R14, R12, R0.reuse, R165 ;  /* 0x000000000c0e7223 */ /* 0x080fe200000000a5 */
[----:B------:R-:W-:Y:S02]  /*b490*/  HADD2.F32 R12, -RZ, R7.H1_H1 ;  /* 0x30000007ff0c7230 */ /* 0x000fe40000004100 */
[----:B------:R-:W-:Y:S01]  /*b4a0*/  FFMA R166, R13, R0, R166 ;  /* 0x000000000da67223 */ /* 0x000fe200000000a6 */
[----:B------:R-:W-:Y:S02]  /*b4b0*/  F2FP.F16.F32.PACK_AB R13, R163, R162 ;  /* 0x000000a2a30d723e */ /* 0x000fe400000000ff */
[----:B------:R-:W-:Y:S01]  /*b4c0*/  FFMA R15, R12, R0, R167 ;  /* 0x000000000c0f7223 */ /* 0x000fe200000000a7 */
[----:B------:R-:W-:-:S02]  /*b4d0*/  F2FP.F16.F32.PACK_AB R12, R161, R160 ;  /* 0x000000a0a10c723e */ /* 0x000fc400000000ff */
[----:B------:R-:W-:Y:S02]  /*b4e0*/  F2FP.F16.F32.PACK_AB R14, R14, R164 ;  /* 0x000000a40e0e723e */ /* 0x000fe400000000ff */
[----:B------:R-:W-:-:S05]  /*b4f0*/  F2FP.F16.F32.PACK_AB R15, R15, R166 ;  /* 0x000000a60f0f723e */ /* 0x000fca00000000ff */
        /* <DEDUP_REMOVED lines=9> */
[----:B------:R-:W-:Y:S02]  /*b590*/  UIADD3 UR5, UR45, 0x40, URZ ;  /* 0x000000402d057890 */ /* 0x000fe4000fffe03f */
[----:B------:R-:W-:Y:S01]  /*b5a0*/  UIADD3 UR4, UR47, 0x31000, URZ ;  /* 0x000310002f047890 */ /* 0x000fe2000fffe03f */
[----:B------:R-:W-:-:S08]  /*b5b0*/  UMOV UR6, UR46 ;  /* 0x0000002e00067c82 */ /* 0x000fd00008000000 */
[----:B------:R2:W-:Y:S01]  /*b5c0*/  UTMASTG.2D [UR4], [UR36] ;  /* 0x00000004240073b5 */ /* 0x0005e20008008000 */
[----:B------:R0:W-:Y:S01]  /*b5d0*/  UTMACMDFLUSH ;  /* 0x00000000000079b7 */ /* 0x0001e20000000000 */
[----:B--2---:R-:W-:-:S04]  /*b5e0*/  DEPBAR.LE SB0, 0x1 ;  /* 0x000080400000791a */ /* 0x004fc80000000000 */
.L_x_75:
[----:B------:R-:W-:Y:S05]  /*b5f0*/  BSYNC B0 ;  /* 0x0000000000007941 */ /* 0x000fea0003800000 */
.L_x_74:
[----:B------:R-:W-:Y:S06]  /*b600*/  BAR.SYNC.DEFER_BLOCKING 0x1, 0x80 ;  /* 0x0042000000007b1d */ /* 0x000fec0000010000 */
[----:B------:R-:W-:Y:S05]  /*b610*/  @!P0 BRA `(.L_x_76) ;  /* 0x0000000000048947 */ /* 0x000fea0003800000 */
[----:B------:R-:W-:Y:S01]  /*b620*/  BPT.TRAP 0x1 ;  /* 0x000000040000795c */ /* 0x000fe20000300000 */
.L_x_76:
[----:B------:R-:W-:-:S04]  /*b630*/  UIADD3 UR7, UR47, 0x344e0, URZ ;  /* 0x000344e02f077890 */ /* 0x000fc8000fffe03f */
[----:B------:R-:W-:-:S09]  /*b640*/  UPRMT UR7, UR57, 0x654, UR7 ;  /* 0x0000065439077896 */ /* 0x000fd20008000007 */
[----:B------:R-:W-:Y:S01]  /*b650*/  SYNCS.ARRIVE.TRANS64.RED.A1T0 RZ, [UR7], RZ ;  /* 0x000000ffffff79a7 */ /* 0x000fe20008100407 */
[----:B------:R-:W-:Y:S05]  /*b660*/  @!P0 BRA `(.L_x_77) ;  /* 0x0000000000048947 */ /* 0x000fea0003800000 */
[----:B------:R-:W-:Y:S01]  /*b670*/  BPT.TRAP 0x1 ;  /* 0x000000040000795c */ /* 0x000fe20000300000 */
.L_x_77:
[----:B------:R-:W2:Y:S02]  /*b680*/  SYNCS.PHASECHK.TRANS64.TRYWAIT P3, [UR47+0x344d0], R223 ;  /* 0x0344d0dfff0075a7 */ /* 0x000ea4000806016f */
[----:B--2---:R-:W-:Y:S05]  /*b690*/  @!P3 BRA `(.L_x_78) ;  /* 0x000000c00044b947 */ /* 0x004fea0003800000 */
.L_x_368:
        /* <DEDUP_REMOVED lines=41> */
[-C--:B------:R-:W-:Y:S01]  /*b930*/  FMUL R14, R101, R2.reuse ;  /* 0x00000002650e7220 */ /* 0x080fe20000400000 */
[----:B------:R-:W-:Y:S02]  /*b940*/  HADD2.F32 R12, -RZ, R4.H1_H1 ;  /* 0x30000004ff0c7230 */ /* 0x000fe40000004100 */
[----:B------:R-:W-:Y:S01]  /*b950*/  FMUL R15, R102, R2 ;  /* 0x00000002660f7220 */ /* 0x000fe20000400000 */
[-C--:B------:R-:W-:Y:S01]  /*b960*/  FFMA R96, R13, R0.reuse, R96 ;  /* 0x000000000d607223 */ /* 0x080fe20000000060 */
[--C-:B------:R-:W-:Y:S02]  /*b970*/  HADD2.F32 R13, -RZ, R5.reuse.H0_H0 ;  /* 0x20000005ff0d7230 */ /* 0x100fe40000004100 */
[----:B------:R-:W-:Y:S01]  /*b980*/  FFMA R97, R12, R0, R97 ;  /* 0x000000000c617223 */ /* 0x000fe20000000061 */
[----:B------:R-:W-:-:S02]  /*b990*/  HADD2.F32 R12, -RZ, R5.H1_H1 ;  /* 0x30000005ff0c7230 */ /* 0x000fc40000004100 */
[-C--:B------:R-:W-:Y:S01]  /*b9a0*/  FFMA R98, R13, R0.reuse, R98 ;  /* 0x000000000d627223 */ /* 0x080fe20000000062 */
[--C-:B------:R-:W-:Y:S02]  /*b9b0*/  HADD2.F32 R13, -RZ, R6.reuse.H1_H1 ;  /* 0x30000006ff0d7230 */ /* 0x100fe40000004100 */
[-C--:B------:R-:W-:Y:S01]  /*b9c0*/  FFMA R99, R12, R0.reuse, R99 ;  /* 0x000000000c637223 */ /* 0x080fe20000000063 */
[----:B------:R-:W-:Y:S02]  /*b9d0*/  HADD2.F32 R12, -RZ, R6.H0_H0 ;  /* 0x20000006ff0c7230 */ /* 0x000fe40000004100 */
[-C--:B------:R-:W-:Y:S01]  /*b9e0*/  FFMA R14, R13, R0.reuse, R14 ;  /* 0x000000000d0e7223 */ /* 0x080fe2000000000e */
[--C-:B------:R-:W-:Y:S02]  /*b9f0*/  HADD2.F32 R13, -RZ, R7.reuse.H0_H0 ;  /* 0x20000007ff0d7230 */ /* 0x100fe40000004100 */
[----:B------:R-:W-:Y:S01]  /*ba00*/  FFMA R100, R12, R0, R100 ;  /* 0x000000000c647223 */ /* 0x000fe20000000064 */
[----:B------:R-:W-:-:S02]  /*ba10*/  HADD2.F32 R12, -RZ, R7.H1_H1 ;  /* 0x30000007ff0c7230 */ /* 0x000fc40000004100 */
[----:B------:R-:W-:Y:S01]  /*ba20*/  FFMA R15, R13, R0, R15 ;  /* 0x000000000d0f7223 */ /* 0x000fe2000000000f */
[----:B------:R-:W-:Y:S02]  /*ba30*/  F2FP.F16.F32.PACK_AB R13, R99, R98 ;  /* 0x00000062630d723e */ /* 0x000fe400000000ff */
[----:B------:R-:W-:Y:S01]  /*ba40*/  FFMA R16, R12, R0, R16 ;  /* 0x000000000c107223 */ /* 0x000fe20000000010 */
[----:B------:R-:W-:Y:S02]  /*ba50*/  F2FP.F16.F32.PACK_AB R12, R97, R96 ;  /* 0x00000060610c723e */ /* 0x000fe400000000ff */
        /* <DEDUP_REMOVED lines=17> */
.L_x_80:
[----:B------:R-:W-:Y:S05]  /*bb70*/  BSYNC B0 ;  /* 0x0000000000007941 */ /* 0x000fea0003800000 */
.L_x_79:
[----:B------:R-:W-:Y:S06]  /*bb80*/  BAR.SYNC.DEFER_BLOCKING 0x1, 0x80 ;  /* 0x0042000000007b1d */ /* 0x000fec0000010000 */
[----:B------:R-:W-:Y:S05]  /*bb90*/  @!P0 BRA `(.L_x_81) ;  /* 0x0000000000048947 */ /* 0x000fea0003800000 */
[----:B------:R-:W-:Y:S01]  /*bba0*/  BPT.TRAP 0x1 ;  /* 0x000000040000795c */ /* 0x000fe20000300000 */
.L_x_81:
[----:B------:R-:W-:-:S04]  /*bbb0*/  UIADD3 UR8, UR47, 0x344e8, URZ ;  /* 0x000344e82f087890 */ /* 0x000fc8000fffe03f */
[----:B------:R-:W-:-:S09]  /*bbc0*/  UPRMT UR8, UR57, 0x654, UR8 ;  /* 0x0000065439087896 */ /* 0x000fd20008000008 */
[----:B------:R-:W-:Y:S01]  /*bbd0*/  SYNCS.ARRIVE.TRANS64.RED.A1T0 RZ, [UR8], RZ ;  /* 0x000000ffffff79a7 */ /* 0x000fe20008100408 */
[----:B------:R-:W-:Y:S05]  /*bbe0*/  @!P0 BRA `(.L_x_82) ;  /* 0x0000000000048947 */ /* 0x000fea0003800000 */
[----:B------:R-:W-:Y:S01]  /*bbf0*/  BPT.TRAP 0x1 ;  /* 0x000000040000795c */ /* 0x000fe20000300000 */
.L_x_82:
[----:B------:R-:W2:Y:S02]  /*bc00*/  SYNCS.PHASECHK.TRANS64.TRYWAIT P3, [UR47+0x344d8], R223 ;  /* 0x0344d8dfff0075a7 */ /* 0x000ea4000806016f */
[----:B--2---:R-:W-:Y:S05]  /*bc10*/  @!P3 BRA `(.L_x_83) ;  /* 0x000000b800fcb947 */ /* 0x004fea0003800000 */
.L_x_369:
[----:B------:R-:W-:Y:S05]  /*bc20*/  @P1 WARPSYNC.ALL ;  /* 0x0000000000001948 */ /* 0x000fea0003800000 */
[----:B------:R-:W2:Y:S01]  /*bc30*/  @P1 LDSM.16.MT88.4 R8, [R3+0x33000] ;  /* 0x033000000308183b */ /* 0x000ea20000004200 */
[-C--:B------:R-:W-:Y:S01]  /*bc40*/  FMUL R25, R25, R2.reuse ;  /* 0x0000000219197220 */ /* 0x080fe20000400000 */
[-C--:B-1----:R-:W-:Y:S01]  /*bc50*/  FMUL R13, R24, R2.reuse ;  /* 0x00000002180d7220 */ /* 0x082fe20000400000 */
[-C--:B------:R-:W-:Y:S01]  /*bc60*/  FMUL R27, R27, R2.reuse ;  /* 0x000000021b1b7220 */ /* 0x080fe20000400000 */
[----:B------:R-:W1:Y:S01]  /*bc70*/  @P1 LDSM.16.MT88.4 R4, [R3+0x33800] ;  /* 0x033800000304183b */ /* 0x000e620000004200 */
[-C--:B------:R-:W-:Y:S01]  /*bc80*/  FMUL R15, R28, R2.reuse ;  /* 0x000000021c0f7220 */ /* 0x080fe20000400000 */
[-C--:B------:R-:W-:Y:S01]  /*bc90*/  FMUL R17, R30, R2.reuse ;  /* 0x000000021e117220 */ /* 0x080fe20000400000 */
[-C--:B------:R-:W-:Y:S01]  /*bca0*/  FMUL R31, R31, R2.reuse ;  /* 0x000000021f1f7220 */ /* 0x080fe20000400000 */
[-C--:B------:R-:W-:Y:S01]  /*bcb0*/  FMUL R33, R33, R2.reuse ;  /* 0x0000000221217220 */ /* 0x080fe20000400000 */
[----:B------:R-:W-:Y:S05]  /*bcc0*/  WARPSYNC.ALL ;  /* 0x0000000000007948 */ /* 0x000fea0003800000 */
[-C--:B------:R-:W-:Y:S01]  /*bcd0*/  FMUL R19, R34, R2.reuse ;  /* 0x0000000222137220 */ /* 0x080fe20000400000 */
[-C--:B------:R-:W-:Y:S01]  /*bce0*/  FMUL R35, R35, R2.reuse ;  /* 0x0000000223237220 */ /* 0x080fe20000400000 */
[-C--:B------:R-:W-:Y:S01]  /*bcf0*/  FMUL R37, R37, R2.reuse ;  /* 0x0000000225257220 */ /* 0x080fe20000400000 */
[----:B------:R-:W-:Y:S01]  /*bd00*/  FMUL R39, R39, R2 ;  /* 0x0000000227277220 */ /* 0x000fe20000400000 */
[----:B------:R-:W-:Y:S01]  /*bd10*/  BSSY B0, `(.L_x_84) ;  /* 0x000003e000007945 */ /* 0x000fe20003800000 */
[----:B--2---:R-:W-:-:S02]  /*bd20*/  HADD2.F32 R14, -RZ, R8.H1_H1 ;  /* 0x30000008ff0e7230 */ /* 0x004fc40000004100 */
[----:B------:R-:W-:Y:S02]  /*bd30*/  HADD2.F32 R12, -RZ, R8.H0_H0 ;  /* 0x20000008ff0c7230 */ /* 0x000fe40000004100 */
[----:B------:R-:W-:Y:S02]  /*bd40*/  HADD2.F32 R16, -RZ, R10.H1_H1 ;  /* 0x3000000aff107230 */ /* 0x000fe40000004100 */
[-C--:B------:R-:W-:Y:S01]  /*bd50*/  FFMA R25, R14, R0.reuse, R25 ;  /* 0x000000000e197223 */ /* 0x080fe20000000019 */
[----:B------:R-:W-:Y:S02]  /*bd60*/  HADD2.F32 R14, -RZ, R9.H0_H0 ;  /* 0x20000009ff0e7230 */ /* 0x000fe40000004100 */
[----:B------:R-:W-:Y:S01]  /*bd70*/  FFMA R12, R12, R0, R13 ;  /* 0x000000000c0c7223 */ /* 0x000fe2000000000d */
[----:B------:R-:W-:Y:S01]  /*bd80*/  FMUL R13, R26, R2 ;  /* 0x000000021a0d7220 */ /* 0x000fe20000400000 */
[----:B------:R-:W-:Y:S02]  /*bd90*/  HADD2.F32 R18, -RZ, R11.H1_H1 ;  /* 0x3000000bff127230 */ /* 0x000fe40000004100 */
[----:B-1----:R-:W-:-:S02]  /*bda0*/  HADD2.F32 R20, -RZ, R5.H1_H1 ;  /* 0x30000005ff147230 */ /* 0x002fc40000004100 */
[-C--:B------:R-:W-:Y:S01]  /*bdb0*/  FFMA R13, R14, R0.reuse, R13 ;  /* 0x000000000e0d7223 */ /* 0x080fe2000000000d */
[----:B------:R-:W-:Y:S02]  /*bdc0*/  HADD2.F32 R14, -RZ, R9.H1_H1 ;  /* 0x30000009ff0e7230 */ /* 0x000fe40000004100 */
[----:B------:R-:W-:Y:S01]  /*bdd0*/  FFMA R31, R18, R0, R31 ;  /* 0x00000000121f7223 */ /* 0x000fe2000000001f */
[----:B------:R-:W-:Y:S01]  /*bde0*/  HADD2.F32 R18, -RZ, R4.H1_H1 ;  /* 0x30000004ff127230 */ /* 0x000fe20000004100 */
[----:B------:R-:W-:Y:S01]  /*bdf0*/  F2FP.F16.F32.PACK_AB R12, R25, R12 ;  /* 0x0000000c190c723e */ /* 0x000fe200000000ff */
[----:B------:R-:W-:-:S05]  /*be00*/  FFMA R14, R14, R0, R27 ;  /* 0x000000000e0e7223 */ /* 0x000fca000000001b */
[----:B------:R-:W-:Y:S01]  /*be10*/  F2FP.F16.F32.PACK_AB R13, R14, R13 ;  /* 0x0000000d0e0d723e */ /* 0x000fe200000000ff */
[----:B------:R-:W-:-:S05]  /*be20*/  HADD2.F32 R14, -RZ, R10.H0_H0 ;  /* 0x2000000aff0e7230 */ /* 0x000fca0000004100 */
[----:B------:R-:W-:Y:S01]  /*be30*/  FFMA R14, R14, R0, R15 ;  /* 0x000000000e0e7223 */ /* 0x000fe2000000000f */
[----:B------:R-:W-:-:S04]  /*be40*/  FMUL R15, R29, R2 ;  /* 0x000000021d0f7220 */ /* 0x000fc80000400000 */
[----:B------:R-:W-:Y:S01]  /*be50*/  FFMA R15, R16, R0, R15 ;  /* 0x00000000100f7223 */ /* 0x000fe2000000000f */
[----:B------:R-:W-:-:S04]  /*be60*/  HADD2.F32 R16, -RZ, R11.H0_H0 ;  /* 0x2000000bff107230 */ /* 0x000fc80000004100 */
[----:B------:R-:W-:Y:S01]  /*be70*/  F2FP.F16.F32.PACK_AB R14, R15, R14 ;  /* 0x0000000e0f0e723e */ /* 0x000fe200000000ff */
[----:B------:R-:W-:Y:S01]  /*be80*/  FFMA R16, R16, R0, R17 ;  /* 0x0000000010107223 */ /* 0x000fe20000000011 */
[----:B------:R-:W-:-:S04]  /*be90*/  FMUL R17, R32, R2 ;  /* 0x0000000220117220 */ /* 0x000fc80000400000 */
[----:B------:R-:W-:Y:S01]  /*bea0*/  F2FP.F16.F32.PACK_AB R15, R31, R16 ;  /* 0x000000101f0f723e */ /* 0x000fe200000000ff */
[----:B------:R-:W-:-:S04]  /*beb0*/  HADD2.F32 R16, -RZ, R4.H0_H0 ;  /* 0x20000004ff107230 */ /* 0x000fc80000004100 */
[----:B------:R1:W-:Y:S01]  /*bec0*/  STSM.16.MT88.4 [R3+0x33000], R12 ;  /* 0x0330000c03007844 */ /* 0x0003e20000004200 */
[-C--:B------:R-:W-:Y:S01]  /*bed0*/  FFMA R16, R16, R0.reuse, R17 ;  /* 0x0000000010107223 */ /* 0x080fe20000000011 */
[----:B------:R-:W-:Y:S01]  /*bee0*/  FFMA R17, R18, R0, R33 ;  /* 0x0000000012117223 */ /* 0x000fe20000000021 */
[----:B------:R-:W-:Y:S02]  /*bef0*/  HADD2.F32 R18, -RZ, R5.H0_H0 ;  /* 0x20000005ff127230 */ /* 0x000fe40000004100 */
[--C-:B-1----:R-:W-:Y:S02]  /*bf00*/  HADD2.F32 R12, -RZ, R6.reuse.H0_H0 ;  /* 0x20000006ff0c7230 */ /* 0x102fe40000004100 */
[----:B------:R-:W-:Y:S01]  /*bf10*/  FMUL R15, R36, R2 ;  /* 0x00000002240f7220 */ /* 0x000fe20000400000 */
[-C--:B------:R-:W-:Y:S01]  /*bf20*/  FFMA R13, R18, R0.reuse, R19 ;  /* 0x00000000120d7223 */ /* 0x080fe20000000013 */
[----:B------:R-:W-:Y:S01]  /*bf30*/  FFMA R14, R20, R0, R35 ;  /* 0x00000000140e7223 */ /* 0x000fe20000000023 */
[----:B------:R-:W-:-:S02]  /*bf40*/  HADD2.F32 R18, -RZ, R6.H1_H1 ;  /* 0x30000006ff127230 */ /* 0x000fc40000004100 */
[----:B------:R-:W-:Y:S01]  /*bf50*/  FFMA R15, R12, R0, R15 ;  /* 0x000000000c0f7223 */ /* 0x000fe2000000000f */
[--C-:B------:R-:W-:Y:S02]  /*bf60*/  HADD2.F32 R12, -RZ, R7.reuse.H0_H0 ;  /* 0x20000007ff0c7230 */ /* 0x100fe40000004100 */
[----:B------:R-:W-:Y:S01]  /*bf70*/  FMUL R19, R38, R2 ;  /* 0x0000000226137220 */ /* 0x000fe20000400000 */
[----:B------:R-:W-:Y:S02]  /*bf80*/  HADD2.F32 R20, -RZ, R7.H1_H1 ;  /* 0x30000007ff147230 */ /* 0x000fe40000004100 */
[-C--:B------:R-:W-:Y:S01]  /*bf90*/  FFMA R18, R18, R0.reuse, R37 ;  /* 0x0000000012127223 */ /* 0x080fe20000000025 */
[----:B------:R-:W-:Y:S01]  /*bfa0*/  F2FP.F16.F32.PACK_AB R13, R14, R13 ;  /* 0x0000000d0e0d723e */ /* 0x000fe200000000ff */
[----:B------:R-:W-:Y:S01]  /*bfb0*/  FFMA R19, R12, R0, R19 ;  /* 0x000000000c137223 */ /* 0x000fe20000000013 */
[----:B------:R-:W-:Y:S01]  /*bfc0*/  F2FP.F16.F32.PACK_AB R12, R17, R16 ;  /* 0x00000010110c723e */ /* 0x000fe200000000ff */
[----:B------:R-:W-:Y:S01]  /*bfd0*/  FFMA R20, R20, R0, R39 ;  /* 0x0000000014147223 */ /* 0x000fe20000000027 */
[----:B------:R-:W-:-:S04]  /*bfe0*/  F2FP.F16.F32.PACK_AB R14, R18, R15 ;  /* 0x0000000f120e723e */ /* 0x000fc800000000ff */
        /* <DEDUP_REMOVED lines=16> */
.L_x_85:
[----:B------:R-:W-:Y:S05]  /*c0f0*/  BSYNC B0 ;  /* 0x0000000000007941 */ /* 0x000fea0003800000 */
.L_x_84:
[----:B------:R-:W-:Y:S06]  /*c100*/  BAR.SYNC.DEFER_BLOCKING 0x1, 0x80 ;  /* 0x0042000000007b1d */ /* 0x000fec0000010000 */
[----:B------:R-:W-:Y:S05]  /*c110*/  @!P0 BRA `(.L_x_86) ;  /* 0x0000000000048947 */ /* 0x000fea0003800000 */
[----:B------:R-:W-:Y:S01]  /*c120*/  BPT.TRAP 0x1 ;  /* 0x000000040000795c */ /* 0x000fe20000300000 */
.L_x_86:
[----:B------:R-:W-:-:S04]  /*c130*/  UIADD3 UR9, UR47, 0x344f0, URZ ;  /* 0x000344f02f097890 */ /* 0x000fc8000fffe03f */
[----:B------:R-:W-:-:S09]  /*c140*/  UPRMT UR9, UR57, 0x654, UR9 ;  /* 0x0000065439097896 */ /* 0x000fd20008000009 */
[----:B------:R-:W-:Y:S01]  /*c150*/  SYNCS.ARRIVE.TRANS64.RED.A1T0 RZ, [UR9], RZ ;  /* 0x000000ffffff79a7 */ /* 0x000fe20008100409 */
[----:B------:R-:W-:Y:S05]  /*c160*/  @!P0 BRA `(.L_x_87) ;  /* 0x0000000000048947 */ /* 0x000fea0003800000 */
[----:B------:R-:W-:Y:S01]  /*c170*/  BPT.TRAP 0x1 ;  /* 0x000000040000795c */ /* 0x000fe20000300000 */
.L_x_87:
[----:B------:R-:W-:-:S04]  /*c180*/  MOV R20, 0x1 ;  /* 0x0000000100147802 */ /* 0x000fc80000000f00 */
[----:B------:R-:W-:-:S04]  /*c190*/  SHF.L.U32 R20, R20, 0x1f, RZ ;  /* 0x0000001f14147819 */ /* 0x000fc800000006ff */
[----:B------:R-:W2:Y:S02]  /*c1a0*/  SYNCS.PHASECHK.TRANS64.TRYWAIT P3, [UR47+0x344c0], R20 ;  /* 0x0344c014ff0075a7 */ /* 0x000ea4000806016f */
[----:B--2---:R-:W-:Y:S05]  /*c1b0*/  @!P3 BRA `(.L_x_88) ;  /* 0x000000b400acb947 */ /* 0x004fea0003800000 */
.L_x_370:
[----:B-1----:R-:W2:Y:S04]  /*c1c0*/  LDL.LU R13, [R1+0x40] ;  /* 0x00004000010d7983 */ /* 0x002ea80000300800 */
[----:B------:R-:W3:Y:S04]  /*c1d0*/  LDL.LU R12, [R1+0x44] ;  /* 0x00004400010c7983 */ /* 0x000ee80000300800 */
[----:B------:R-:W4:Y:S04]  /*c1e0*/  LDL.LU R17, [R1+0x48] ;  /* 0x0000480001117983 */ /* 0x000f280000300800 */
[----:B------:R-:W5:Y:S04]  /*c1f0*/  LDL.LU R16, [R1+0x4c] ;  /* 0x00004c0001107983 */ /* 0x000f680000300800 */
        /* <DEDUP_REMOVED lines=11> */
[----:B------:R-:W5:Y:S01]  /*c2b0*/  LDL.LU R29, [R1+0x7c] ;  /* 0x00007c00011d7983 */ /* 0x000f620000300800 */
[----:B------:R-:W-:Y:S05]  /*c2c0*/  @P1 WARPSYNC.ALL ;  /* 0x0000000000001948 */ /* 0x000fea0003800000 */
[----:B------:R-:W1:Y:S04]  /*c2d0*/  @P1 LDSM.16.MT88.4 R8, [R3+0x30000] ;  /* 0x030000000308183b */ /* 0x000e680000004200 */
[----:B------:R-:W5:Y:S01]  /*c2e0*/  @P1 LDSM.16.MT88.4 R4, [R3+0x30800] ;  /* 0x030800000304183b */ /* 0x000f620000004200 */
[----:B------:R-:W-:Y:S05]  /*c2f0*/  WARPSYNC.ALL ;  /* 0x0000000000007948 */ /* 0x000fea0003800000 */
[----:B------:R-:W-:Y:S01]  /*c300*/  BSSY B0, `(.L_x_89) ;  /* 0x0000049000007945 */ /* 0x000fe20003800000 */
[----:B-1----:R-:W-:-:S02]  /*c310*/  HADD2.F32 R14, -RZ, R8.H1_H1 ;  /* 0x30000008ff0e7230 */ /* 0x002fc40000004100 */
[-C--:B--2---:R-:W-:Y:S01]  /*c320*/  FMUL R13, R13, R2.reuse ;  /* 0x000000020d0d7220 */ /* 0x084fe20000400000 */
[----:B---3--:R-:W-:Y:S01]  /*c330*/  FMUL R15, R12, R2 ;  /* 0x000000020c0f7220 */ /* 0x008fe20000400000 */
[----:B------:R-:W-:-:S03]  /*c340*/  HADD2.F32 R12, -RZ, R8.H0_H0 ;  /* 0x20000008ff0c7230 */ /* 0x000fc60000004100 */
[-C--:B------:R-:W-:Y:S01]  /*c350*/  FFMA R15, R14, R0.reuse, R15 ;  /* 0x000000000e0f7223 */ /* 0x080fe2000000000f */
[--C-:B------:R-:W-:Y:S02]  /*c360*/  HADD2.F32 R14, -RZ, R9.reuse.H0_H0 ;  /* 0x20000009ff0e7230 */ /* 0x100fe40000004100 */
[----:B------:R-:W-:Y:S01]  /*c370*/  FFMA R12, R12, R0, R13 ;  /* 0x000000000c0c7223 */ /* 0x000fe2000000000d */
[-C--:B----4-:R-:W-:Y:S01]  /*c380*/  FMUL R13, R17, R2.reuse ;  /* 0x00000002110d7220 */ /* 0x090fe20000400000 */
[----:B-----5:R-:W-:Y:S01]  /*c390*/  FMUL R17, R16, R2 ;  /* 0x0000000210117220 */ /* 0x020fe20000400000 */
[----:B------:R-:W-:Y:S02]  /*c3a0*/  HADD2.F32 R16, -RZ, R9.H1_H1 ;  /* 0x30000009ff107230 */ /* 0x000fe40000004100 */
[----:B------:R-:W-:Y:S01]  /*c3b0*/  FFMA R13, R14, R0, R13 ;  /* 0x000000000e0d7223 */ /* 0x000fe2000000000d */
[----:B------:R-:W-:Y:S01]  /*c3c0*/  F2FP.F16.F32.PACK_AB R12, R15, R12 ;  /* 0x0000000c0f0c723e */ /* 0x000fe200000000ff */
[----:B------:R-:W-:Y:S01]  /*c3d0*/  FMUL R15, R32, R2 ;  /* 0x00000002200f7220 */ /* 0x000fe20000400000 */
[----:B------:R-:W-:Y:S01]  /*c3e0*/  FFMA R14, R16, R0, R17 ;  /* 0x00000000100e7223 */ /* 0x000fe20000000011 */
[----:B------:R-:W-:-:S02]  /*c3f0*/  HADD2.F32 R16, -RZ, R10.H1_H1 ;  /* 0x3000000aff107230 */ /* 0x000fc40000004100 */
[----:B------:R-:W-:Y:S02]  /*c400*/  FMUL R17, R31, R2 ;  /* 0x000000021f117220 */ /* 0x000fe40000400000 */
[----:B------:R-:W-:Y:S01]  /*c410*/  F2FP.F16.F32.PACK_AB R13, R14, R13 ;  /* 0x0000000d0e0d723e */ /* 0x000fe200000000ff */
[----:B------:R-:W-:-:S05]  /*c420*/  HADD2.F32 R14, -RZ, R10.H0_H0 ;  /* 0x2000000aff0e7230 */ /* 0x000fca0000004100 */
[-C--:B------:R-:W-:Y:S01]  /*c430*/  FFMA R14, R14, R0.reuse, R15 ;  /* 0x000000000e0e7223 */ /* 0x080fe2000000000f */
[----:B------:R-:W-:Y:S01]  /*c440*/  FFMA R15, R16, R0, R17 ;  /* 0x00000000100f7223 */ /* 0x000fe20000000011 */
[-C--:B------:R-:W-:Y:S01]  /*c450*/  FMUL R17, R19, R2.reuse ;  /* 0x0000000213117220 */ /* 0x080fe20000400000 */
[-C--:B------:R-:W-:Y:S01]  /*c460*/  FMUL R19, R18, R2.reuse ;  /* 0x0000000212137220 */ /* 0x080fe20000400000 */
[--C-:B------:R-:W-:Y:S02]  /*c470*/  HADD2.F32 R16, -RZ, R11.reuse.H0_H0 ;  /* 0x2000000bff107230 */ /* 0x100fe40000004100 */
[----:B------:R-:W-:Y:S02]  /*c480*/  HADD2.F32 R18, -RZ, R11.H1_H1 ;  /* 0x3000000bff127230 */ /* 0x000fe40000004100 */
[----:B------:R-:W-:Y:S01]  /*c490*/  FMUL R21, R21, R2 ;  /* 0x0000000215157220 */ /* 0x000fe20000400000 */
[----:B------:R-:W-:Y:S01]  /*c4a0*/  F2FP.F16.F32.PACK_AB R14, R15, R14 ;  /* 0x0000000e0f0e723e */ /* 0x000fe200000000ff */
[-C--:B------:R-:W-:Y:S01]  /*c4b0*/  FFMA R16, R16, R0.reuse, R17 ;  /* 0x0000000010107223 */ /* 0x080fe20000000011 */
[----:B------:R-:W-:Y:S01]  /*c4c0*/  FFMA R17, R18, R0, R19 ;  /* 0x0000000012117223 */ /* 0x000fe20000000013 */
[----:B------:R-:W-:Y:S01]  /*c4d0*/  FMUL R19, R24, R2 ;  /* 0x0000000218137220 */ /* 0x000fe20000400000 */
[----:B------:R-:W-:-:S02]  /*c4e0*/  HADD2.F32 R18, -RZ, R4.H0_H0 ;  /* 0x20000004ff127230 */ /* 0x000fc40000004100 */
[----:B------:R-:W-:Y:S02]  /*c4f0*/  HADD2.F32 R24, -RZ, R4.H1_H1 ;  /* 0x30000004ff187230 */ /* 0x000fe40000004100 */
[----:B------:R-:W-:Y:S01]  /*c500*/  FMUL R25, R25, R2 ;  /* 0x0000000219197220 */ /* 0x000fe20000400000 */
[----:B------:R-:W-:Y:S01]  /*c510*/  F2FP.F16.F32.PACK_AB R15, R17, R16 ;  /* 0x00000010110f723e */ /* 0x000fe200000000ff */
[-C--:B------:R-:W-:Y:S01]  /*c520*/  FFMA R18, R18, R0.reuse, R19 ;  /* 0x0000000012127223 */ /* 0x080fe20000000013 */
[----:B------:R-:W-:Y:S01]  /*c530*/  FFMA R19, R24, R0, R21 ;  /* 0x0000000018137223 */ /* 0x000fe20000000015 */
[-C--:B------:R-:W-:Y:S01]  /*c540*/  FMUL R21, R26, R2.reuse ;  /* 0x000000021a157220 */ /* 0x080fe20000400000 */
[--C-:B------:R-:W-:Y:S02]  /*c550*/  HADD2.F32 R24, -RZ, R5.reuse.H0_H0 ;  /* 0x20000005ff187230 */ /* 0x100fe40000004100 */
[----:B------:R-:W-:Y:S01]  /*c560*/  FMUL R27, R27, R2 ;  /* 0x000000021b1b7220 */ /* 0x000fe20000400000 */
[----:B------:R-:W-:Y:S01]  /*c570*/  HADD2.F32 R26, -RZ, R5.H1_H1 ;  /* 0x30000005ff1a7230 */ /* 0x000fe20000004100 */
[----:B------:R-:W-:Y:S01]  /*c580*/  F2FP.F16.F32.PACK_AB R16, R19, R18 ;  /* 0x000000121310723e */ /* 0x000fe200000000ff */
[----:B------:R1:W-:Y:S01]  /*c590*/  STSM.16.MT88.4 [R3+0x30000], R12 ;  /* 0x0300000c03007844 */ /* 0x0003e20000004200 */
[----:B------:R-:W-:-:S02]  /*c5a0*/  FFMA R21, R24, R0, R21 ;  /* 0x0000000018157223 */ /* 0x000fc40000000015 */
[----:B------:R-:W-:Y:S01]  /*c5b0*/  FFMA R24, R26, R0, R25 ;  /* 0x000000001a187223 */ /* 0x000fe20000000019 */
[-C--:B------:R-:W-:Y:S01]  /*c5c0*/  FMUL R25, R28, R2.reuse ;  /* 0x000000021c197220 */ /* 0x080fe20000400000 */
[--C-:B------:R-:W-:Y:S02]  /*c5d0*/  HADD2.F32 R26, -RZ, R6.reuse.H0_H0 ;  /* 0x20000006ff1a7230 */ /* 0x100fe40000004100 */
[----:B------:R-:W-:Y:S01]  /*c5e0*/  FMUL R29, R29, R2 ;  /* 0x000000021d1d7220 */ /* 0x000fe20000400000 */
[----:B------:R-:W-:Y:S01]  /*c5f0*/  HADD2.F32 R28, -RZ, R6.H1_H1 ;  /* 0x30000006ff1c7230 */ /* 0x000fe20000004100 */
[----:B------:R-:W-:Y:S01]  /*c600*/  F2FP.F16.F32.PACK_AB R17, R24, R21 ;  /* 0x000000151811723e */ /* 0x000fe200000000ff */
[----:B------:R-:W-:-:S03]  /*c610*/  FFMA R25, R26, R0, R25 ;  /* 0x000000001a197223 */ /* 0x000fc60000000019 */
[----:B------:R-:W-:Y:S01]  /*c620*/  FFMA R26, R28, R0, R27 ;  /* 0x000000001c1a7223 */ /* 0x000fe2000000001b */
[----:B------:R-:W-:Y:S01]  /*c630*/  FMUL R27, R30, R2 ;  /* 0x000000021e1b7220 */ /* 0x000fe20000400000 */
[--C-:B------:R-:W-:Y:S02]  /*c640*/  HADD2.F32 R28, -RZ, R7.reuse.H0_H0 ;  /* 0x20000007ff1c7230 */ /* 0x100fe40000004100 */
[----:B------:R-:W-:Y:S01]  /*c650*/  HADD2.F32 R30, -RZ, R7.H1_H1 ;  /* 0x30000007ff1e7230 */ /* 0x000fe20000004100 */
[----:B------:R-:W-:Y:S02]  /*c660*/  F2FP.F16.F32.PACK_AB R18, R26, R25 ;  /* 0x000000191a12723e */ /* 0x000fe400000000ff */
[-C--:B------:R-:W-:Y:S02]  /*c670*/  FFMA R27, R28, R0.reuse, R27 ;  /* 0x000000001c1b7223 */ /* 0x080fe4000000001b */
[----:B------:R-:W-:-:S05]  /*c680*/  FFMA R28, R30, R0, R29 ;  /* 0x000000001e1c7223 */ /* 0x000fca000000001d */
        /* <DEDUP_REMOVED lines=16> */
.L_x_90:
[----:B------:R-:W-:Y:S05]  /*c790*/  BSYNC B0 ;  /* 0x0000000000007941 */ /* 0x000fea0003800000 */
.L_x_89:
[----:B------:R-:W-:Y:S06]  /*c7a0*/  BAR.SYNC.DEFER_BLOCKING 0x1, 0x80 ;  /* 0x0042000000007b1d */ /* 0x000fec0000010000 */
[----:B------:R-:W-:Y:S05]  /*c7b0*/  @!P0 BRA `(.L_x_91) ;  /* 0x0000000000048947 */ /* 0x000fea0003800000 */
[----:B------:R-:W-:Y:S01]  /*c7c0*/  BPT.TRAP 0x1 ;  /* 0x000000040000795c */ /* 0x000fe20000300000 */
.L_x_91:
[----:B------:R-:W-:-:S04]  /*c7d0*/  UIADD3 UR10, UR47, 0x344f8, URZ ;  /* 0x000344f82f0a7890 */ /* 0x000fc8000fffe03f */
[----:B------:R-:W-:-:S09]  /*c7e0*/  UPRMT UR10, UR57, 0x654, UR10 ;  /* 0x00000654390a7896 */ /* 0x000fd2000800000a */
[----:B------:R-:W-:Y:S01]  /*c7f0*/  SYNCS.ARRIVE.TRANS64.RED.A1T0 RZ, [UR10], RZ ;  /* 0x000000ffffff79a7 */ /* 0x000fe2000810040a */
[----:B------:R-:W-:Y:S05]  /*c800*/  @!P0 BRA `(.L_x_92) ;  /* 0x0000000000048947 */ /* 0x000fea0003800000 */
[----:B------:R-:W-:Y:S01]  /*c810*/  BPT.TRAP 0x1 ;  /* 0x000000040000795c */ /* 0x000fe20000300000 */
.L_x_92:
[----:B------:R-:W2:Y:S02]  /*c820*/  SYNCS.PHASECHK.TRANS64.TRYWAIT P3, [UR47+0x344c8], R20 ;  /* 0x0344c814ff0075a7 */ /* 0x000ea4000806016f */
[----:B--2---:R-:W-:Y:S05]  /*c830*/  @!P3 BRA `(.L_x_93) ;  /* 0x000000b00024b947 */ /* 0x004fea0003800000 */
.L_x_371:
[----:B------:R-:W-:Y:S05]  /*c840*/  @P1 WARPSYNC.ALL ;  /* 0x0000000000001948 */ /* 0x000fea0003800000 */
[----:B------:R-:W2:Y:S01]  /*c850*/  @P1 LDSM.16.MT88.4 R8, [R3+0x31000] ;  /* 0x031000000308183b */ /* 0x000ea20000004200 */
[-C--:B-1----:R-:W-:Y:S01]  /*c860*/  FMUL R13, R168, R2.reuse ;  /* 0x00000002a80d7220 */ /* 0x082fe20000400000 */
[-C--:B------:R-:W-:Y:S01]  /*c870*/  FMUL R169, R169, R2.reuse ;  /* 0x00000002a9a97220 */ /* 0x080fe20000400000 */
[-C--:B------:R-:W-:Y:S01]  /*c880*/  FMUL R15, R170, R2.reuse ;  /* 0x00000002aa0f7220 */ /* 0x080fe20000400000 */
[----:B------:R-:W1:Y:S01]  /*c890*/  @P1 LDSM.16.MT88.4 R4, [R3+0x31800] ;  /* 0x031800000304183b */ /* 0x000e620000004200 */
[-C--:B------:R-:W-:Y:S01]  /*c8a0*/  FMUL R171, R171, R2.reuse ;  /* 0x00000002abab7220 */ /* 0x080fe20000400000 */
        /* <DEDUP_REMOVED lines=12> */
[----:B------:R-:W-:Y:S05]  /*c970*/  WARPSYNC.ALL ;  /* 0x0000000000007948 */ /* 0x000fea0003800000 */
[----:B------:R-:W-:Y:S01]  /*c980*/  BSSY B0, `(.L_x_94) ;  /* 0x0000039000007945 */ /* 0x000fe20003800000 */
[----:B--2---:R-:W-:-:S02]  /*c990*/  HADD2.F32 R12, -RZ, R8.H0_H0 ;  /* 0x20000008ff0c7230 */ /* 0x004fc40000004100 */
[----:B------:R-:W-:Y:S02]  /*c9a0*/  HADD2.F32 R14, -RZ, R8.H1_H1 ;  /* 0x30000008ff0e7230 */ /* 0x000fe40000004100 */
[--C-:B------:R-:W-:Y:S02]  /*c9b0*/  HADD2.F32 R16, -RZ, R9.reuse.H0_H0 ;  /* 0x20000009ff107230 */ /* 0x100fe40000004100 */
[-C--:B------:R-:W-:Y:S01]  /*c9c0*/  FFMA R12, R12, R0.reuse, R13 ;  /* 0x000000000c0c7223 */ /* 0x080fe2000000000d */
[----:B------:R-:W-:Y:S02]  /*c9d0*/  HADD2.F32 R18, -RZ, R9.H1_H1 ;  /* 0x30000009ff127230 */ /* 0x000fe40000004100 */
[-C--:B------:R-:W-:Y:S01]  /*c9e0*/  FFMA R13, R14, R0.reuse, R169 ;  /* 0x000000000e0d7223 */ /* 0x080fe200000000a9 */
[----:B------:R-:W-:Y:S02]  /*c9f0*/  HADD2.F32 R24, -RZ, R11.H0_H0 ;  /* 0x2000000bff187230 */ /* 0x000fe40000004100 */
[----:B------:R-:W-:Y:S01]  /*ca00*/  FFMA R14, R16, R0, R15 ;  /* 0x00000000100e7223 */ /* 0x000fe2000000000f */
[----:B------:R-:W-:-:S02]  /*ca10*/  HADD2.F32 R16, -RZ, R10.H0_H0 ;  /* 0x2000000aff107230 */ /* 0x000fc40000004100 */
[-C--:B------:R-:W-:Y:S01]  /*ca20*/  FFMA R15, R18, R0.reuse, R171 ;  /* 0x00000000120f7223 */ /* 0x080fe200000000ab */
[----:B------:R-:W-:Y:S02]  /*ca30*/  HADD2.F32 R18, -RZ, R10.H1_H1 ;  /* 0x3000000aff127230 */ /* 0x000fe40000004100 */
[-C--:B------:R-:W-:Y:S01]  /*ca40*/  FFMA R19, R24, R0.reuse, R19 ;  /* 0x0000000018137223 */ /* 0x080fe20000000013 */
[----:B------:R-:W-:Y:S02]  /*ca50*/  HADD2.F32 R26, -RZ, R11.H1_H1 ;  /* 0x3000000bff1a7230 */ /* 0x000fe40000004100 */
[-C--:B------:R-:W-:Y:S01]  /*ca60*/  FFMA R17, R16, R0.reuse, R17 ;  /* 0x0000000010117223 */ /* 0x080fe20000000011 */
[----:B-1----:R-:W-:Y:S02]  /*ca70*/  HADD2.F32 R24, -RZ, R4.H0_H0 ;  /* 0x20000004ff187230 */ /* 0x002fe40000004100 */
[----:B------:R-:W-:Y:S01]  /*ca80*/  FFMA R16, R18, R0, R173 ;  /* 0x0000000012107223 */ /* 0x000fe200000000ad */
[----:B------:R-:W-:-:S02]  /*ca90*/  HADD2.F32 R28, -RZ, R5.H0_H0 ;  /* 0x20000005ff1c7230 */ /* 0x000fc40000004100 */
[-C--:B------:R-:W-:Y:S01]  /*caa0*/  FFMA R18, R26, R0.reuse, R175 ;  /* 0x000000001a127223 */ /* 0x080fe200000000af */
[----:B------:R-:W-:Y:S02]  /*cab0*/  HADD2.F32 R26, -RZ, R4.H1_H1 ;  /* 0x30000004ff1a7230 */ /* 0x000fe40000004100 */
        /* <DEDUP_REMOVED lines=10> */
[----:B------:R-:W-:Y:S01]  /*cb60*/  FFMA R29, R32, R0, R29 ;  /* 0x00000000201d7223 */ /* 0x000fe2000000001d */
[----:B------:R-:W-:Y:S01]  /*cb70*/  F2FP.F16.F32.PACK_AB R12, R13, R12 ;  /* 0x0000000c0d0c723e */ /* 0x000fe200000000ff */
[----:B------:R-:W-:Y:S01]  /*cb80*/  FFMA R28, R30, R0, R181 ;  /* 0x000000001e1c7223 */ /* 0x000fe200000000b5 */
[----:B------:R-:W-:Y:S01]  /*cb90*/  F2FP.F16.F32.PACK_AB R13, R15, R14 ;  /* 0x0000000e0f0d723e */ /* 0x000fe200000000ff */
[----:B------:R-:W-:Y:S01]  /*cba0*/  FFMA R30, R34, R0, R183 ;  /* 0x00000000221e7223 */ /* 0x000fe200000000b7 */
[----:B------:R-:W-:-:S02]  /*cbb0*/  F2FP.F16.F32.PACK_AB R14, R16, R17 ;  /* 0x00000011100e723e */ /* 0x000fc400000000ff */
[----:B------:R-:W-:Y:S02]  /*cbc0*/  F2FP.F16.F32.PACK_AB R15, R18, R19 ;  /* 0x00000013120f723e */ /* 0x000fe400000000ff */
[----:B------:R-:W-:Y:S02]  /*cbd0*/  F2FP.F16.F32.PACK_AB R16, R24, R21 ;  /* 0x000000151810723e */ /* 0x000fe400000000ff */
[----:B------:R-:W-:Y:S01]  /*cbe0*/  F2FP.F16.F32.PACK_AB R17, R26, R25 ;  /* 0x000000191a11723e */ /* 0x000fe200000000ff */
[----:B------:R1:W-:Y:S01]  /*cbf0*/  STSM.16.MT88.4 [R3+0x31000], R12 ;  /* 0x0310000c03007844 */ /* 0x0003e20000004200 */
        /* <DEDUP_REMOVED lines=12> */
[----:B------:R-:W-:Y:S02]  /*ccc0*/  UIADD3 UR5, UR45, 0x40, URZ ;  /* 0x000000402d057890 */ /* 0x000fe4000fffe03f */
[----:B------:R-:W-:-:S09]  /*ccd0*/  UIADD3 UR4, UR47, 0x31000, URZ ;  /* 0x000310002f047890 */ /* 0x000fd2000fffe03f */
[----:B------:R2:W-:Y:S01]  /*cce0*/  UTMASTG.2D [UR4], [UR36] ;  /* 0x00000004240073b5 */ /* 0x0005e20008008000 */
[----:B------:R0:W-:Y:S01]  /*ccf0*/  UTMACMDFLUSH ;  /* 0x00000000000079b7 */ /* 0x0001e20000000000 */
[----:B--2---:R-:W-:-:S04]  /*cd00*/  DEPBAR.LE SB0, 0x1 ;  /* 0x000080400000791a */ /* 0x004fc80000000000 */
.L_x_95:
[----:B------:R-:W-:Y:S05]  /*cd10*/  BSYNC B0 ;  /* 0x0000000000007941 */ /* 0x000fea0003800000 */
.L_x_94:
[----:B------:R-:W-:Y:S06]  /*cd20*/  BAR.SYNC.DEFER_BLOCKING 0x1, 0x80 ;  /* 0x0042000000007b1d */ /* 0x000fec0000010000 */
[----:B------:R-:W-:Y:S05]  /*cd30*/  @!P0 BRA `(.L_x_96) ;  /* 0x0000000000048947 */ /* 0x000fea0003800000 */
[----:B------:R-:W-:Y:S01]  /*cd40*/  BPT.TRAP 0x1 ;  /* 0x000000040000795c */ /* 0x000fe20000300000 */
.L_x_96:
[----:B------:R-:W-:Y:S01]  /*cd50*/  SYNCS.ARRIVE.TRANS64.RED.A1T0 RZ, [UR7], RZ ;  /* 0x000000ffffff79a7 */ /* 0x000fe20008100407 */
[----:B------:R-:W-:Y:S05]  /*cd60*/  @!P0 BRA `(.L_x_97) ;  /* 0x0000000000048947 */ /* 0x000fea0003800000 */
[----:B------:R-:W-:Y:S01]  /*cd70*/  BPT.TRAP 0x1 ;  /* 0x000000040000795c */ /* 0x000fe20000300000 */
.L_x_97:
[----:B------:R-:W2:Y:S02]  /*cd80*/  SYNCS.PHASECHK.TRANS64.TRYWAIT P3, [UR47+0x344d0], R20 ;  /* 0x0344d014ff0075a7 */ /* 0x000ea4000806016f */
[----:B--2---:R-:W-:Y:S05]  /*cd90*/  @!P3 BRA `(.L_x_98) ;  /* 0x000000a800e4b947 */ /* 0x004fea0003800000 */
.L_x_372:
        /* <DEDUP_REMOVED lines=29> */
[----:B------:R-:W-:Y:S01]  /*cf70*/  FFMA R14, R18, R0, R107 ;  /* 0x00000000120e7223 */ /* 0x000fe2000000006b */
[----:B------:R-:W-:Y:S01]  /*cf80*/  FMUL R15, R108, R2 ;  /* 0x000000026c0f7220 */ /* 0x000fe20000400000 */
        /* <DEDUP_REMOVED lines=20> */
[----:B------:R-:W-:Y:S01]  /*d0d0*/  F2FP.F16.F32.PACK_AB R13, R14, R13 ;  /* 0x0000000d0e0d723e */ /* 0x000fe200000000ff */
[-C--:B------:R-:W-:Y:S01]  /*d0e0*/  FFMA R28, R30, R0.reuse, R117 ;  /* 0x000000001e1c7223 */ /* 0x080fe20000000075 */
        /* <DEDUP_REMOVED lines=24> */
.L_x_100:
[----:B------:R-:W-:Y:S05]  /*d270*/  BSYNC B0 ;  /* 0x0000000000007941 */ /* 0x000fea0003800000 */
.L_x_99:
[----:B------:R-:W-:Y:S06]  /*d280*/  BAR.SYNC.DEFER_BLOCKING 0x1, 0x80 ;  /* 0x0042000000007b1d */ /* 0x000fec0000010000 */
[----:B------:R-:W-:Y:S05]  /*d290*/  @!P0 BRA `(.L_x_101) ;  /* 0x0000000000048947 */ /* 0x000fea0003800000 */
[----:B------:R-:W-:Y:S01]  /*d2a0*/  BPT.TRAP 0x1 ;  /* 0x000000040000795c */ /* 0x000fe20000300000 */
.L_x_101:
[----:B------:R-:W-:Y:S01]  /*d2b0*/  SYNCS.ARRIVE.TRANS64.RED.A1T0 RZ, [UR8], RZ ;  /* 0x000000ffffff79a7 */ /* 0x000fe20008100408 */
[----:B------:R-:W-:Y:S05]  /*d2c0*/  @!P0 BRA `(.L_x_102) ;  /* 0x0000000000048947 */ /* 0x000fea0003800000 */
[----:B------:R-:W-:Y:S01]  /*d2d0*/  BPT.TRAP 0x1 ;  /* 0x000000040000795c */ /* 0x000fe20000300000 */
.L_x_102:
[----:B------:R-:W2:Y:S02]  /*d2e0*/  SYNCS.PHASECHK.TRANS64.TRYWAIT P3, [UR47+0x344d8], R20 ;  /* 0x0344d814ff0075a7 */ /* 0x000ea4000806016f */
[----:B--2---:R-:W-:Y:S05]  /*d2f0*/  @!P3 BRA `(.L_x_103) ;  /* 0x000000a400a4b947 */ /* 0x004fea0003800000 */
.L_x_373:
        /* <DEDUP_REMOVED lines=77> */
.L_x_105:
[----:B------:R-:W-:Y:S05]  /*d7d0*/  BSYNC B0 ;  /* 0x0000000000007941 */ /* 0x000fea0003800000 */
.L_x_104:
[----:B------:R-:W-:Y:S06]  /*d7e0*/  BAR.SYNC.DEFER_BLOCKING 0x1, 0x80 ;  /* 0x0042000000007b1d */ /* 0x000fec0000010000 */
[----:B------:R-:W-:Y:S05]  /*d7f0*/  @!P0 BRA `(.L_x_106) ;  /* 0x0000000000048947 */ /* 0x000fea0003800000 */
[----:B------:R-:W-:Y:S01]  /*d800*/  BPT.TRAP 0x1 ;  /* 0x000000040000795c */ /* 0x000fe20000300000 */
.L_x_106:
[----:B------:R-:W-:Y:S01]  /*d810*/  SYNCS.ARRIVE.TRANS64.RED.A1T0 RZ, [UR9], RZ ;  /* 0x000000ffffff79a7 */ /* 0x000fe20008100409 */
[----:B------:R-:W-:Y:S05]  /*d820*/  @!P0 BRA `(.L_x_107) ;  /* 0x0000000000048947 */ /* 0x000fea0003800000 */
[----:B------:R-:W-:Y:S01]  /*d830*/  BPT.TRAP 0x1 ;  /* 0x000000040000795c */ /* 0x000fe20000300000 */
.L_x_107:
[----:B------:R-:W2:Y:S02]  /*d840*/  SYNCS.PHASECHK.TRANS64.TRYWAIT P3, [UR47+0x344c0], R223 ;  /* 0x0344c0dfff0075a7 */ /* 0x000ea4000806016f */
[----:B--2---:R-:W-:Y:S05]  /*d850*/  @!P3 BRA `(.L_x_108) ;  /* 0x000000a00064b947 */ /* 0x004fea0003800000 */
.L_x_374:
        /* <DEDUP_REMOVED lines=21> */
[----:B-1----:R-:W-:-:S02]  /*d9b0*/  HADD2.F32 R16, -RZ, R9.H0_H0 ;  /* 0x20000009ff107230 */ /* 0x002fc40000004100 */
[----:B------:R-:W-:Y:S02]  /*d9c0*/  HADD2.F32 R18, -RZ, R9.H1_H1 ;  /* 0x30000009ff127230 */ /* 0x000fe40000004100 */
[-C--:B--2---:R-:W-:Y:S01]  /*d9d0*/  FMUL R13, R13, R2.reuse ;  /* 0x000000020d0d7220 */ /* 0x084fe20000400000 */
[-C--:B---3--:R-:W-:Y:S01]  /*d9e0*/  FMUL R15, R14, R2.reuse ;  /* 0x000000020e0f7220 */ /* 0x088fe20000400000 */
[--C-:B------:R-:W-:Y:S02]  /*d9f0*/  HADD2.F32 R14, -RZ, R8.reuse.H1_H1 ;  /* 0x30000008ff0e7230 */ /* 0x100fe40000004100 */
[----:B----4-:R-:W-:Y:S01]  /*da00*/  FMUL R17, R12, R2 ;  /* 0x000000020c117220 */ /* 0x010fe20000400000 */
[----:B------:R-:W-:Y:S02]  /*da10*/  HADD2.F32 R12, -RZ, R8.H0_H0 ;  /* 0x20000008ff0c7230 */ /* 0x000fe40000004100 */
[----:B------:R-:W-:Y:S01]  /*da20*/  FFMA R15, R14, R0, R15 ;  /* 0x000000000e0f7223 */ /* 0x000fe2000000000f */
[----:B-----5:R-:W-:-:S02]  /*da30*/  FMUL R19, R19, R2 ;  /* 0x0000000213137220 */ /* 0x020fc40000400000 */
[-C--:B------:R-:W-:Y:S01]  /*da40*/  FFMA R12, R12, R0.reuse, R13 ;  /* 0x000000000c0c7223 */ /* 0x080fe2000000000d */
[-C--:B------:R-:W-:Y:S01]  /*da50*/  FFMA R13, R16, R0.reuse, R17 ;  /* 0x00000000100d7223 */ /* 0x080fe20000000011 */
[----:B------:R-:W-:Y:S01]  /*da60*/  FFMA R14, R18, R0, R19 ;  /* 0x00000000120e7223 */ /* 0x000fe20000000013 */
[--C-:B------:R-:W-:Y:S02]  /*da70*/  HADD2.F32 R16, -RZ, R10.reuse.H0_H0 ;  /* 0x2000000aff107230 */ /* 0x100fe40000004100 */
[-C--:B------:R-:W-:Y:S01]  /*da80*/  FMUL R17, R26, R2.reuse ;  /* 0x000000021a117220 */ /* 0x080fe20000400000 */
[----:B------:R-:W-:Y:S02]  /*da90*/  HADD2.F32 R18, -RZ, R10.H1_H1 ;  /* 0x3000000aff127230 */ /* 0x000fe40000004100 */
[----:B------:R-:W-:Y:S01]  /*daa0*/  FMUL R19, R24, R2 ;  /* 0x0000000218137220 */ /* 0x000fe20000400000 */
[--C-:B------:R-:W-:Y:S02]  /*dab0*/  HADD2.F32 R24, -RZ, R11.reuse.H0_H0 ;  /* 0x2000000bff187230 */ /* 0x100fe40000004100 */
[----:B------:R-:W-:Y:S01]  /*dac0*/  FFMA R17, R16, R0, R17 ;  /* 0x0000000010117223 */ /* 0x000fe20000000011 */
[----:B------:R-:W-:-:S02]  /*dad0*/  HADD2.F32 R26, -RZ, R11.H1_H1 ;  /* 0x3000000bff1a7230 */ /* 0x000fc40000004100 */
[----:B------:R-:W-:Y:S01]  /*dae0*/  FMUL R21, R21, R2 ;  /* 0x0000000215157220 */ /* 0x000fe20000400000 */
[----:B------:R-:W-:Y:S01]  /*daf0*/  FFMA R16, R18, R0, R19 ;  /* 0x0000000012107223 */ /* 0x000fe20000000013 */
[----:B------:R-:W-:Y:S01]  /*db00*/  F2FP.F16.F32.PACK_AB R13, R14, R13 ;  /* 0x0000000d0e0d723e */ /* 0x000fe200000000ff */
[----:B------:R-:W-:Y:S01]  /*db10*/  FMUL R25, R25, R2 ;  /* 0x0000000219197220 */ /* 0x000fe20000400000 */
[----:B------:R-:W-:Y:S01]  /*db20*/  FFMA R21, R24, R0, R21 ;  /* 0x0000000018157223 */ /* 0x000fe20000000015 */
[--C-:B------:R-:W-:Y:S01]  /*db30*/  HADD2.F32 R24, -RZ, R4.reuse.H0_H0 ;  /* 0x20000004ff187230 */ /* 0x100fe20000004100 */
[----:B------:R-:W-:Y:S01]  /*db40*/  F2FP.F16.F32.PACK_AB R12, R15, R12 ;  /* 0x0000000c0f0c723e */ /* 0x000fe200000000ff */
[----:B------:R-:W-:Y:S01]  /*db50*/  FFMA R18, R26, R0, R25 ;  /* 0x000000001a127223 */ /* 0x000fe20000000019 */
[-C--:B------:R-:W-:Y:S01]  /*db60*/  FMUL R19, R30, R2.reuse ;  /* 0x000000021e137220 */ /* 0x080fe20000400000 */
[----:B------:R-:W-:Y:S01]  /*db70*/  HADD2.F32 R26, -RZ, R4.H1_H1 ;  /* 0x30000004ff1a7230 */ /* 0x000fe20000004100 */
[----:B------:R-:W-:Y:S01]  /*db80*/  F2FP.F16.F32.PACK_AB R14, R16, R17 ;  /* 0x00000011100e723e */ /* 0x000fe200000000ff */
[----:B------:R-:W-:Y:S01]  /*db90*/  FMUL R25, R28, R2 ;  /* 0x000000021c197220 */ /* 0x000fe20000400000 */
[----:B------:R-:W-:-:S02]  /*dba0*/  HADD2.F32 R28, -RZ, R5.H0_H0 ;  /* 0x20000005ff1c7230 */ /* 0x000fc40000004100 */
[----:B------:R-:W-:Y:S01]  /*dbb0*/  FFMA R19, R24, R0, R19 ;  /* 0x0000000018137223 */ /* 0x000fe20000000013 */
[----:B------:R-:W-:Y:S02]  /*dbc0*/  HADD2.F32 R30, -RZ, R5.H1_H1 ;  /* 0x30000005ff1e7230 */ /* 0x000fe40000004100 */
[----:B------:R-:W-:Y:S01]  /*dbd0*/  FMUL R27, R27, R2 ;  /* 0x000000021b1b7220 */ /* 0x000fe20000400000 */
[----:B------:R-:W-:Y:S01]  /*dbe0*/  FFMA R24, R26, R0, R25 ;  /* 0x000000001a187223 */ /* 0x000fe20000000019 */
[----:B------:R-:W-:Y:S01]  /*dbf0*/  F2FP.F16.F32.PACK_AB R15, R18, R21 ;  /* 0x00000015120f723e */ /* 0x000fe200000000ff */
[----:B------:R-:W-:Y:S01]  /*dc00*/  FMUL R29, R29, R2 ;  /* 0x000000021d1d7220 */ /* 0x000fe20000400000 */
[-C--:B------:R-:W-:Y:S01]  /*dc10*/  FFMA R27, R28, R0.reuse, R27 ;  /* 0x000000001c1b7223 */ /* 0x080fe2000000001b */
[--C-:B------:R-:W-:Y:S01]  /*dc20*/  HADD2.F32 R28, -RZ, R6.reuse.H0_H0 ;  /* 0x20000006ff1c7230 */ /* 0x100fe20000004100 */
[----:B------:R-:W-:Y:S01]  /*dc30*/  F2FP.F16.F32.PACK_AB R16, R24, R19 ;  /* 0x000000131810723e */ /* 0x000fe200000000ff */
[----:B------:R-:W-:Y:S01]  /*dc40*/  FFMA R26, R30, R0, R29 ;  /* 0x000000001e1a7223 */ /* 0x000fe2000000001d */
[-C--:B------:R-:W-:Y:S01]  /*dc50*/  FMUL R25, R34, R2.reuse ;  /* 0x0000000222197220 */ /* 0x080fe20000400000 */
[----:B------:R-:W-:Y:S01]  /*dc60*/  HADD2.F32 R30, -RZ, R6.H1_H1 ;  /* 0x30000006ff1e7230 */ /* 0x000fe20000004100 */
[----:B------:R1:W-:Y:S01]  /*dc70*/  STSM.16.MT88.4 [R3+0x30000], R12 ;  /* 0x0300000c03007844 */ /* 0x0003e20000004200 */
        /* <DEDUP_REMOVED lines=8> */
[-C--:B------:R-:W-:Y:S02]  /*dd00*/  FFMA R31, R32, R0.reuse, R31 ;  /* 0x00000000201f7223 */ /* 0x080fe4000000001f */
[----:B------:R-:W-:Y:S01]  /*dd10*/  F2FP.F16.F32.PACK_AB R18, R28, R25 ;  /* 0x000000191c12723e */ /* 0x000fe200000000ff */
        /* <DEDUP_REMOVED lines=17> */
.L_x_110:
[----:B------:R-:W-:Y:S05]  /*de30*/  BSYNC B0 ;  /* 0x0000000000007941 */ /* 0x000fea0003800000 */
.L_x_109:
[----:B------:R-:W-:Y:S06]  /*de40*/  BAR.SYNC.DEFER_BLOCKING 0x1, 0x80 ;  /* 0x0042000000007b1d */ /* 0x000fec0000010000 */
[----:B------:R-:W-:Y:S05]  /*de50*/  @!P0 BRA `(.L_x_111) ;  /* 0x0000000000048947 */ /* 0x000fea0003800000 */
[----:B------:R-:W-:Y:S01]  /*de60*/  BPT.TRAP 0x1 ;  /* 0x000000040000795c */ /* 0x000fe20000300000 */
.L_x_111:
[----:B------:R-:W-:Y:S01]  /*de70*/  SYNCS.ARRIVE.TRANS64.RED.A1T0 RZ, [UR10], RZ ;  /* 0x000000ffffff79a7 */ /* 0x000fe2000810040a */
[----:B------:R-:W-:Y:S05]  /*de80*/  @!P0 BRA `(.L_x_112) ;  /* 0x0000000000048947 */ /* 0x000fea0003800000 */
[----:B------:R-:W-:Y:S01]  /*de90*/  BPT.TRAP 0x1 ;  /* 0x000000040000795c */ /* 0x000fe20000300000 */
.L_x_112:
[----:B------:R-:W2:Y:S02]  /*dea0*/  SYNCS.PHASECHK.TRANS64.TRYWAIT P3, [UR47+0x344c8], R223 ;  /* 0x0344c8dfff0075a7 */ /* 0x000ea4000806016f */
[----:B--2---:R-:W-:Y:S05]  /*deb0*/  @!P3 BRA `(.L_x_113) ;  /* 0x0000009800e4b947 */ /* 0x004fea0003800000 */
.L_x_375:
        /* <DEDUP_REMOVED lines=58> */
[----:B------:R-:W-:Y:S02]  /*e260*/  F2FP.F16.F32.PACK_AB R26, R28, R27 ;  /* 0x0000001b1c1a723e */ /* 0x000fe400000000ff */
[----:B------:R-:W-:Y:S01]  /*e270*/  F2FP.F16.F32.PACK_AB R24, R24, R21 ;  /* 0x000000151818723e */ /* 0x000fe200000000ff */
[----:B------:R1:W-:Y:S01]  /*e280*/  STSM.16.MT88.4 [R3+0x31000], R12 ;  /* 0x0310000c03007844 */ /* 0x0003e20000004200 */
        /* <DEDUP_REMOVED lines=16> */
.L_x_115:
[----:B------:R-:W-:Y:S05]  /*e390*/  BSYNC B0 ;  /* 0x0000000000007941 */ /* 0x000fea0003800000 */
.L_x_114:
[----:B------:R-:W-:Y:S06]  /*e3a0*/  BAR.SYNC.DEFER_BLOCKING 0x1, 0x80 ;  /* 0x0042000000007b1d */ /* 0x000fec0000010000 */
[----:B------:R-:W-:Y:S05]  /*e3b0*/  @!P0 BRA `(.L_x_116) ;  /* 0x0000000000048947 */ /* 0x000fea0003800000 */
[----:B------:R-:W-:Y:S01]  /*e3c0*/  BPT.TRAP 0x1 ;  /* 0x000000040000795c */ /* 0x000fe20000300000 */
.L_x_116:
[----:B------:R-:W-:Y:S01]  /*e3d0*/  SYNCS.ARRIVE.TRANS64.RED.A1T0 RZ, [UR7], RZ ;  /* 0x000000ffffff79a7 */ /* 0x000fe20008100407 */
[----:B------:R-:W-:Y:S05]  /*e3e0*/  @!P0 BRA `(.L_x_117) ;  /* 0x0000000000048947 */ /* 0x000fea0003800000 */
[----:B------:R-:W-:Y:S01]  /*e3f0*/  BPT.TRAP 0x1 ;  /* 0x000000040000795c */ /* 0x000fe20000300000 */
.L_x_117:
[----:B------:R-:W2:Y:S02]  /*e400*/  SYNCS.PHASECHK.TRANS64.TRYWAIT P3, [UR47+0x344d0], R223 ;  /* 0x0344d0dfff0075a7 */ /* 0x000ea4000806016f */
[----:B--2---:R-:W-:Y:S05]  /*e410*/  @!P3 BRA `(.L_x_118) ;  /* 0x0000009400a4b947 */ /* 0x004fea0003800000 */
.L_x_376:
        /* <DEDUP_REMOVED lines=77> */
.L_x_120:
[----:B------:R-:W-:Y:S05]  /*e8f0*/  BSYNC B0 ;  /* 0x0000000000007941 */ /* 0x000fea0003800000 */
.L_x_119:
[----:B------:R-:W-:Y:S06]  /*e900*/  BAR.SYNC.DEFER_BLOCKING 0x1, 0x80 ;  /* 0x0042000000007b1d */ /* 0x000fec0000010000 */
[----:B------:R-:W-:Y:S05]  /*e910*/  @!P0 BRA `(.L_x_121) ;  /* 0x0000000000048947 */ /* 0x000fea0003800000 */
[----:B------:R-:W-:Y:S01]  /*e920*/  BPT.TRAP 0x1 ;  /* 0x000000040000795c */ /* 0x000fe20000300000 */
.L_x_121:
[----:B------:R-:W-:Y:S01]  /*e930*/  SYNCS.ARRIVE.TRANS64.RED.A1T0 RZ, [UR8], RZ ;  /* 0x000000ffffff79a7 */ /* 0x000fe20008100408 */
[----:B------:R-:W-:Y:S05]  /*e940*/  @!P0 BRA `(.L_x_122) ;  /* 0x0000000000048947 */ /* 0x000fea0003800000 */
[----:B------:R-:W-:Y:S01]  /*e950*/  BPT.TRAP 0x1 ;  /* 0x000000040000795c */ /* 0x000fe20000300000 */
.L_x_122:
[----:B------:R-:W2:Y:S02]  /*e960*/  SYNCS.PHASECHK.TRANS64.TRYWAIT P3, [UR47+0x344d8], R223 ;  /* 0x0344d8dfff0075a7 */ /* 0x000ea4000806016f */
[----:B--2---:R-:W-:Y:S05]  /*e970*/  @!P3 BRA `(.L_x_123) ;  /* 0x000000900064b947 */ /* 0x004fea0003800000 */
.L_x_377:
        /* <DEDUP_REMOVED lines=77> */
.L_x_125:
[----:B------:R-:W-:Y:S05]  /*ee50*/  BSYNC B0 ;  /* 0x0000000000007941 */ /* 0x000fea0003800000 */
.L_x_124:
[----:B------:R-:W-:Y:S06]  /*ee60*/  BAR.SYNC.DEFER_BLOCKING 0x1, 0x80 ;  /* 0x0042000000007b1d */ /* 0x000fec0000010000 */
[----:B------:R-:W-:Y:S05]  /*ee70*/  @!P0 BRA `(.L_x_126) ;  /* 0x0000000000048947 */ /* 0x000fea0003800000 */
[----:B------:R-:W-:Y:S01]  /*ee80*/  BPT.TRAP 0x1 ;  /* 0x000000040000795c */ /* 0x000fe20000300000 */
.L_x_126:
[----:B------:R-:W-:Y:S01]  /*ee90*/  SYNCS.ARRIVE.TRANS64.RED.A1T0 RZ, [UR9], RZ ;  /* 0x000000ffffff79a7 */ /* 0x000fe20008100409 */
[----:B------:R-:W-:Y:S05]  /*eea0*/  @!P0 BRA `(.L_x_127) ;  /* 0x0000000000048947 */ /* 0x000fea0003800000 */
[----:B------:R-:W-:Y:S01]  /*eeb0*/  BPT.TRAP 0x1 ;  /* 0x000000040000795c */ /* 0x000fe20000300000 */
.L_x_127:
[----:B------:R-:W2:Y:S02]  /*eec0*/  SYNCS.PHASECHK.TRANS64.TRYWAIT P3, [UR47+0x344c0], R20 ;  /* 0x0344c014ff0075a7 */ /* 0x000ea4000806016f */
[----:B--2---:R-:W-:Y:S05]  /*eed0*/  @!P3 BRA `(.L_x_128) ;  /* 0x0000008c0024b947 */ /* 0x004fea0003800000 */
.L_x_378:
        /* <DEDUP_REMOVED lines=17> */
[----:B------:R-:W-:Y:S04]  /*eff0*/  @P1 LDSM.16.MT88.4 R8, [R3+0x30000] ;  /* 0x030000000308183b */ /* 0x000fe80000004200 */
[----:B------:R-:W1:Y:S01]  /*f000*/  @P1 LDSM.16.MT88.4 R4, [R3+0x30800] ;  /* 0x030800000304183b */ /* 0x000e620000004200 */
[----:B------:R-:W-:Y:S05]  /*f010*/  WARPSYNC.ALL ;  /* 0x0000000000007948 */ /* 0x000fea0003800000 */
[----:B------:R-:W-:Y:S01]  /*f020*/  BSSY B0, `(.L_x_129) ;  /* 0x0000049000007945 */ /* 0x000fe20003800000 */
[----:B-1----:R-:W-:-:S02]  /*f030*/  HADD2.F32 R32, -RZ, R7.H0_H0 ;  /* 0x20000007ff207230 */ /* 0x002fc40000004100 */
[----:B------:R-:W-:Y:S02]  /*f040*/  HADD2.F32 R34, -RZ, R7.H1_H1 ;  /* 0x30000007ff227230 */ /* 0x000fe40000004100 */
[-C--:B--2---:R-:W-:Y:S01]  /*f050*/  FMUL R13, R13, R2.reuse ;  /* 0x000000020d0d7220 */ /* 0x084fe20000400000 */
[-C--:B---3--:R-:W-:Y:S01]  /*f060*/  FMUL R15, R15, R2.reuse ;  /* 0x000000020f0f7220 */ /* 0x088fe20000400000 */
[-C--:B----4-:R-:W-:Y:S01]  /*f070*/  FMUL R17, R17, R2.reuse ;  /* 0x0000000211117220 */ /* 0x090fe20000400000 */
[-C--:B-----5:R-:W-:Y:S01]  /*f080*/  FMUL R19, R19, R2.reuse ;  /* 0x0000000213137220 */ /* 0x0a0fe20000400000 */
[-C--:B------:R-:W-:Y:S01]  /*f090*/  FMUL R21, R21, R2.reuse ;  /* 0x0000000215157220 */ /* 0x080fe20000400000 */
[-C--:B------:R-:W-:Y:S01]  /*f0a0*/  FMUL R25, R25, R2.reuse ;  /* 0x0000000219197220 */ /* 0x080fe20000400000 */
[-C--:B------:R-:W-:Y:S01]  /*f0b0*/  FMUL R27, R27, R2.reuse ;  /* 0x000000021b1b7220 */ /* 0x080fe20000400000 */
[-C--:B------:R-:W-:Y:S01]  /*f0c0*/  FMUL R29, R29, R2.reuse ;  /* 0x000000021d1d7220 */ /* 0x080fe20000400000 */
[----:B------:R-:W-:Y:S01]  /*f0d0*/  FMUL R31, R30, R2 ;  /* 0x000000021e1f7220 */ /* 0x000fe20000400000 */
[----:B------:R-:W-:-:S02]  /*f0e0*/  HADD2.F32 R30, -RZ, R5.H0_H0 ;  /* 0x20000005ff1e7230 */ /* 0x000fc40000004100 */
[-C--:B------:R-:W-:Y:S01]  /*f0f0*/  FMUL R33, R28, R2.reuse ;  /* 0x000000021c217220 */ /* 0x080fe20000400000 */
[--C-:B------:R-:W-:Y:S02]  /*f100*/  HADD2.F32 R28, -RZ, R4.reuse.H1_H1 ;  /* 0x30000004ff1c7230 */ /* 0x100fe40000004100 */
[-C--:B------:R-:W-:Y:S01]  /*f110*/  FMUL R35, R26, R2.reuse ;  /* 0x000000021a237220 */ /* 0x080fe20000400000 */
[----:B------:R-:W-:Y:S02]  /*f120*/  HADD2.F32 R26, -RZ, R4.H0_H0 ;  /* 0x20000004ff1a7230 */ /* 0x000fe40000004100 */
[----:B------:R-:W-:Y:S01]  /*f130*/  FMUL R37, R12, R2 ;  /* 0x000000020c257220 */ /* 0x000fe20000400000 */
[----:B------:R-:W-:Y:S02]  /*f140*/  HADD2.F32 R12, -RZ, R8.H0_H0 ;  /* 0x20000008ff0c7230 */ /* 0x000fe40000004100 */
[-C--:B------:R-:W-:Y:S01]  /*f150*/  FFMA R31, R26, R0.reuse, R31 ;  /* 0x000000001a1f7223 */ /* 0x080fe2000000001f */
[----:B------:R-:W-:Y:S01]  /*f160*/  FFMA R35, R30, R0, R35 ;  /* 0x000000001e237223 */ /* 0x000fe20000000023 */
[----:B------:R-:W-:Y:S01]  /*f170*/  FMUL R39, R24, R2 ;  /* 0x0000000218277220 */ /* 0x000fe20000400000 */
[----:B------:R-:W-:-:S02]  /*f180*/  HADD2.F32 R24, -RZ, R10.H1_H1 ;  /* 0x3000000aff187230 */ /* 0x000fc40000004100 */
[----:B------:R-:W-:Y:S01]  /*f190*/  FFMA R13, R12, R0, R13 ;  /* 0x000000000c0d7223 */ /* 0x000fe2000000000d */
[----:B------:R-:W-:Y:S02]  /*f1a0*/  HADD2.F32 R12, -RZ, R8.H1_H1 ;  /* 0x30000008ff0c7230 */ /* 0x000fe40000004100 */
[-C--:B------:R-:W-:Y:S01]  /*f1b0*/  FMUL R41, R18, R2.reuse ;  /* 0x0000000212297220 */ /* 0x080fe20000400000 */
[----:B------:R-:W-:Y:S02]  /*f1c0*/  HADD2.F32 R18, -RZ, R10.H0_H0 ;  /* 0x2000000aff127230 */ /* 0x000fe40000004100 */
[----:B------:R-:W-:Y:S02]  /*f1d0*/  HADD2.F32 R26, -RZ, R5.H1_H1 ;  /* 0x30000005ff1a7230 */ /* 0x000fe40000004100 */
[----:B------:R-:W-:Y:S01]  /*f1e0*/  FMUL R43, R16, R2 ;  /* 0x00000002102b7220 */ /* 0x000fe20000400000 */
[----:B------:R-:W-:Y:S02]  /*f1f0*/  HADD2.F32 R16, -RZ, R9.H1_H1 ;  /* 0x30000009ff107230 */ /* 0x000fe40000004100 */
[----:B------:R-:W-:Y:S01]  /*f200*/  FFMA R21, R18, R0, R21 ;  /* 0x0000000012157223 */ /* 0x000fe20000000015 */
[----:B------:R-:W-:-:S02]  /*f210*/  HADD2.F32 R18, -RZ, R11.H0_H0 ;  /* 0x2000000bff127230 */ /* 0x000fc40000004100 */
[----:B------:R-:W-:Y:S01]  /*f220*/  FMUL R45, R14, R2 ;  /* 0x000000020e2d7220 */ /* 0x000fe20000400000 */
[----:B------:R-:W-:Y:S02]  /*f230*/  HADD2.F32 R14, -RZ, R9.H0_H0 ;  /* 0x20000009ff0e7230 */ /* 0x000fe40000004100 */
[-C--:B------:R-:W-:Y:S01]  /*f240*/  FFMA R12, R12, R0.reuse, R15 ;  /* 0x000000000c0c7223 */ /* 0x080fe2000000000f */
[----:B------:R-:W-:Y:S02]  /*f250*/  HADD2.F32 R30, -RZ, R6.H1_H1 ;  /* 0x30000006ff1e7230 */ /* 0x000fe40000004100 */
[-C--:B------:R-:W-:Y:S01]  /*f260*/  FFMA R27, R18, R0.reuse, R27 ;  /* 0x00000000121b7223 */ /* 0x080fe2000000001b */
[-C--:B------:R-:W-:Y:S01]  /*f270*/  FFMA R26, R26, R0.reuse, R37 ;  /* 0x000000001a1a7223 */ /* 0x080fe20000000025 */
[-C--:B------:R-:W-:Y:S01]  /*f280*/  FFMA R17, R14, R0.reuse, R17 ;  /* 0x000000000e117223 */ /* 0x080fe20000000011 */
[-C--:B------:R-:W-:Y:S01]  /*f290*/  FFMA R14, R16, R0.reuse, R19 ;  /* 0x00000000100e7223 */ /* 0x080fe20000000013 */
[----:B------:R-:W-:Y:S01]  /*f2a0*/  FFMA R16, R24, R0, R25 ;  /* 0x0000000018107223 */ /* 0x000fe20000000019 */
[----:B------:R-:W-:-:S02]  /*f2b0*/  HADD2.F32 R24, -RZ, R11.H1_H1 ;  /* 0x3000000bff187230 */ /* 0x000fc40000004100 */
[-C--:B------:R-:W-:Y:S01]  /*f2c0*/  FFMA R43, R32, R0.reuse, R43 ;  /* 0x00000000202b7223 */ /* 0x080fe2000000002b */
[----:B------:R-:W-:Y:S02]  /*f2d0*/  F2FP.F16.F32.PACK_AB R12, R12, R13 ;  /* 0x0000000d0c0c723e */ /* 0x000fe400000000ff */
[----:B------:R-:W-:Y:S01]  /*f2e0*/  F2FP.F16.F32.PACK_AB R13, R14, R17 ;  /* 0x000000110e0d723e */ /* 0x000fe200000000ff */
[-C--:B------:R-:W-:Y:S01]  /*f2f0*/  FFMA R18, R24, R0.reuse, R29 ;  /* 0x0000000018127223 */ /* 0x080fe2000000001d */
[-C--:B------:R-:W-:Y:S01]  /*f300*/  FFMA R24, R28, R0.reuse, R33 ;  /* 0x000000001c187223 */ /* 0x080fe20000000021 */
[----:B------:R-:W-:Y:S01]  /*f310*/  HADD2.F32 R28, -RZ, R6.H0_H0 ;  /* 0x20000006ff1c7230 */ /* 0x000fe20000004100 */
[----:B------:R-:W-:Y:S02]  /*f320*/  F2FP.F16.F32.PACK_AB R14, R16, R21 ;  /* 0x00000015100e723e */ /* 0x000fe400000000ff */
[----:B------:R-:W-:Y:S02]  /*f330*/  F2FP.F16.F32.PACK_AB R15, R18, R27 ;  /* 0x0000001b120f723e */ /* 0x000fe400000000ff */
[-C--:B------:R-:W-:Y:S01]  /*f340*/  FFMA R39, R28, R0.reuse, R39 ;  /* 0x000000001c277223 */ /* 0x080fe20000000027 */
[-C--:B------:R-:W-:Y:S01]  /*f350*/  FFMA R28, R30, R0.reuse, R41 ;  /* 0x000000001e1c7223 */ /* 0x080fe20000000029 */
[----:B------:R-:W-:Y:S01]  /*f360*/  FFMA R30, R34, R0, R45 ;  /* 0x00000000221e7223 */ /* 0x000fe2000000002d */
[----:B------:R-:W-:Y:S01]  /*f370*/  F2FP.F16.F32.PACK_AB R25, R26, R35 ;  /* 0x000000231a19723e */ /* 0x000fe200000000ff */
[----:B------:R1:W-:Y:S01]  /*f380*/  STSM.16.MT88.4 [R3+0x30000], R12 ;  /* 0x0300000c03007844 */ /* 0x0003e20000004200 */
        /* <DEDUP_REMOVED lines=18> */
.L_x_130:
[----:B------:R-:W-:Y:S05]  /*f4b0*/  BSYNC B0 ;  /* 0x0000000000007941 */ /* 0x000fea0003800000 */
.L_x_129:
[----:B------:R-:W-:Y:S06]  /*f4c0*/  BAR.SYNC.DEFER_BLOCKING 0x1, 0x80 ;  /* 0x0042000000007b1d */ /* 0x000fec0000010000 */
[----:B------:R-:W-:Y:S05]  /*f4d0*/  @!P0 BRA `(.L_x_131) ;  /* 0x0000000000048947 */ /* 0x000fea0003800000 */
[----:B------:R-:W-:Y:S01]  /*f4e0*/  BPT.TRAP 0x1 ;  /* 0x000000040000795c */ /* 0x000fe20000300000 */
.L_x_131:
[----:B------:R-:W-:Y:S01]  /*f4f0*/  SYNCS.ARRIVE.TRANS64.RED.A1T0 RZ, [UR10], RZ ;  /* 0x000000ffffff79a7 */ /* 0x000fe2000810040a */
[----:B------:R-:W-:Y:S05]  /*f500*/  @!P0 BRA `(.L_x_132) ;  /* 0x0000000000048947 */ /* 0x000fea0003800000 */
[----:B------:R-:W-:Y:S01]  /*f510*/  BPT.TRAP 0x1 ;  /* 0x000000040000795c */ /* 0x000fe20000300000 */
.L_x_132:
[----:B------:R-:W2:Y:S02]  /*f520*/  SYNCS.PHASECHK.TRANS64.TRYWAIT P3, [UR47+0x344c8], R20 ;  /* 0x0344c814ff0075a7 */ /* 0x000ea4000806016f */
[----:B--2---:R-:W-:Y:S05]  /*f530*/  @!P3 BRA `(.L_x_133) ;  /* 0x0000008400a4b947 */ /* 0x004fea0003800000 */
.L_x_379:
        /* <DEDUP_REMOVED lines=33> */
[--C-:B-1----:R-:W-:Y:S02]  /*f750*/  HADD2.F32 R26, -RZ, R4.reuse.H0_H0 ;  /* 0x20000004ff1a7230 */ /* 0x102fe40000004100 */
[-C--:B------:R-:W-:Y:S01]  /*f760*/  FFMA R19, R18, R0.reuse, R19 ;  /* 0x0000000012137223 */ /* 0x080fe20000000013 */
[----:B------:R-:W-:Y:S02]  /*f770*/  HADD2.F32 R28, -RZ, R4.H1_H1 ;  /* 0x30000004ff1c7230 */ /* 0x000fe40000004100 */
[----:B------:R-:W-:Y:S01]  /*f780*/  FFMA R18, R24, R0, R207 ;  /* 0x0000000018127223 */ /* 0x000fe200000000cf */
[----:B------:R-:W-:-:S02]  /*f790*/  HADD2.F32 R30, -RZ, R5.H0_H0 ;  /* 0x20000005ff1e7230 */ /* 0x000fc40000004100 */
[-C--:B------:R-:W-:Y:S01]  /*f7a0*/  FFMA R21, R26, R0.reuse, R21 ;  /* 0x000000001a157223 */ /* 0x080fe20000000015 */
[----:B------:R-:W-:Y:S02]  /*f7b0*/  HADD2.F32 R12, -RZ, R8.H1_H1 ;  /* 0x30000008ff0c7230 */ /* 0x000fe40000004100 */
        /* <DEDUP_REMOVED lines=37> */
.L_x_135:
[----:B------:R-:W-:Y:S05]  /*fa10*/  BSYNC B0 ;  /* 0x0000000000007941 */ /* 0x000fea0003800000 */
.L_x_134:
[----:B------:R-:W-:Y:S06]  /*fa20*/  BAR.SYNC.DEFER_BLOCKING 0x1, 0x80 ;  /* 0x0042000000007b1d */ /* 0x000fec0000010000 */
[----:B------:R-:W-:Y:S05]  /*fa30*/  @!P0 BRA `(.L_x_136) ;  /* 0x0000000000048947 */ /* 0x000fea0003800000 */
[----:B------:R-:W-:Y:S01]  /*fa40*/  BPT.TRAP 0x1 ;  /* 0x000000040000795c */ /* 0x000fe20000300000 */
.L_x_136:
[----:B------:R-:W-:Y:S01]  /*fa50*/  SYNCS.ARRIVE.TRANS64.RED.A1T0 RZ, [UR7], RZ ;  /* 0x000000ffffff79a7 */ /* 0x000fe20008100407 */
[----:B------:R-:W-:Y:S05]  /*fa60*/  @!P0 BRA `(.L_x_137) ;  /* 0x0000000000048947 */ /* 0x000fea0003800000 */
[----:B------:R-:W-:Y:S01]  /*fa70*/  BPT.TRAP 0x1 ;  /* 0x000000040000795c */ /* 0x000fe20000300000 */
.L_x_137:
[----:B------:R-:W2:Y:S02]  /*fa80*/  SYNCS.PHASECHK.TRANS64.TRYWAIT P3, [UR47+0x344d0], R20 ;  /* 0x0344d014ff0075a7 */ /* 0x000ea4000806016f */
[----:B--2---:R-:W-:Y:S05]  /*fa90*/  @!P3 BRA `(.L_x_138) ;  /* 0x000000800064b947 */ /* 0x004fea0003800000 */
.L_x_380:
        /* <DEDUP_REMOVED lines=77> */
.L_x_140:
[----:B------:R-:W-:Y:S05]  /*ff70*/  BSYNC B0 ;  /* 0x0000000000007941 */ /* 0x000fea0003800000 */
.L_x_139:
[----:B------:R-:W-:Y:S06]  /*ff80*/  BAR.SYNC.DEFER_BLOCKING 0x1, 0x80 ;  /* 0x0042000000007b1d */ /* 0x000fec0000010000 */
[----:B------:R-:W-:Y:S05]  /*ff90*/  @!P0 BRA `(.L_x_141) ;  /* 0x0000000000048947 */ /* 0x000fea0003800000 */
[----:B------:R-:W-:Y:S01]  /*ffa0*/  BPT.TRAP 0x1 ;  /* 0x000000040000795c */ /* 0x000fe20000300000 */
.L_x_141:
[----:B------:R-:W-:Y:S01]  /*ffb0*/  SYNCS.ARRIVE.TRANS64.RED.A1T0 RZ, [UR8], RZ ;  /* 0x000000ffffff79a7 */ /* 0x000fe20008100408 */
[----:B------:R-:W-:Y:S05]  /*ffc0*/  @!P0 BRA `(.L_x_142) ;  /* 0x0000000000048947 */ /* 0x000fea0003800000 */
[----:B------:R-:W-:Y:S01]  /*ffd0*/  BPT.TRAP 0x1 ;  /* 0x000000040000795c */ /* 0x000fe20000300000 */
.L_x_142:
[----:B------:R-:W2:Y:S02]  /*ffe0*/  SYNCS.PHASECHK.TRANS64.TRYWAIT P3, [UR47+0x344d8], R20 ;  /* 0x0344d814ff0075a7 */ /* 0x000ea4000806016f */
[----:B--2---:R-:W-:Y:S05]  /*fff0*/  @!P3 BRA `(.L_x_143) ;  /* 0x0000007c0024b947 */ /* 0x004fea0003800000 */
.L_x_381:
        /* <DEDUP_REMOVED lines=39> */
[--C-:B------:R-:W-:Y:S02]  /*10270*/  HADD2.F32 R27, -RZ, R4.reuse.H0_H0 ;  /* 0x20000004ff1b7230 */ /* 0x100fe40000004100 */
[-C--:B------:R-:W-:Y:S01]  /*10280*/  FFMA R31, R31, R0.reuse, R82 ;  /* 0x000000001f1f7223 */ /* 0x080fe20000000052 */
[----:B------:R-:W-:Y:S02]  /*10290*/  HADD2.F32 R29, -RZ, R4.H1_H1 ;  /* 0x30000004ff1d7230 */ /* 0x000fe40000004100 */
        /* <DEDUP_REMOVED lines=35> */
.L_x_145:
[----:B------:R-:W-:Y:S05]  /*104d0*/  BSYNC B0 ;  /* 0x0000000000007941 */ /* 0x000fea0003800000 */
.L_x_144:
[----:B------:R-:W-:Y:S06]  /*104e0*/  BAR.SYNC.DEFER_BLOCKING 0x1, 0x80 ;  /* 0x0042000000007b1d */ /* 0x000fec0000010000 */
[----:B------:R-:W-:Y:S05]  /*104f0*/  @!P0 BRA `(.L_x_146) ;  /* 0x0000000000048947 */ /* 0x000fea0003800000 */
[----:B------:R-:W-:Y:S01]  /*10500*/  BPT.TRAP 0x1 ;  /* 0x000000040000795c */ /* 0x000fe20000300000 */
.L_x_146:
[----:B------:R-:W-:Y:S01]  /*10510*/  UISETP.NE.AND UP0, UPT, UR53, 0x3, UPT ;  /* 0x000000033500788c */ /* 0x000fe2000bf05270 */
[----:B------:R-:W-:Y:S05]  /*10520*/  SYNCS.ARRIVE.TRANS64.RED.A1T0 RZ, [UR9], RZ ;  /* 0x000000ffffff79a7 */ /* 0x000fea0008100409 */
[----:B------:R-:W-:-:S13]  /*10530*/  PLOP3.LUT P1, PT, PT, PT, UP0, 0x80, 0x0 ;  /* 0x000000000000781c */ /* 0x000fda0003f2f008 */
[----:B------:R-:W-:Y:S05]  /*10540*/  @!P1 BRA `(.L_x_147) ;  /* 0x0000000000049947 */ /* 0x000fea0003800000 */
[----:B------:R-:W-:Y:S01]  /*10550*/  BPT.TRAP 0x1 ;  /* 0x000000040000795c */ /* 0x000fe20000300000 */
.L_x_147:
[----:B------:R-:W2:Y:S01]  /*10560*/  LDL R2, [R1+0x100] ;  /* 0x0001000001027983 */ /* 0x000ea20000100800 */
[----:B------:R-:W-:Y:S02]  /*10570*/  SHF.L.U32 R0, R216, 0x1f, RZ ;  /* 0x0000001fd8007819 */ /* 0x000fe400000006ff */
[C---:B--2---:R-:W-:Y:S02]  /*10580*/  R2UR UR4, R2.reuse ;  /* 0x00000000020472ca */ /* 0x044fe400000e0000 */
[----:B------:R-:W-:-:S11]  /*10590*/  LEA R19, R2, UR47, 0x4 ;  /* 0x0000002f02137c11 */ /* 0x000fd6000f8e20ff */
[----:B------:R-:W-:-:S09]  /*105a0*/  ULEA UR4, UR4, UR47, 0x3 ;  /* 0x0000002f04047291 */ /* 0x000fd2000f8e183f */
[----:B------:R-:W2:Y:S02]  /*105b0*/  SYNCS.PHASECHK.TRANS64.TRYWAIT P2, [UR4+0x34400], R0 ;  /* 0x03440000ff0075a7 */ /* 0x000ea40008040144 */
[----:B--2---:R-:W-:Y:S05]  /*105c0*/  @!P2 BRA `(.L_x_148) ;  /* 0x0000007400c8a947 */ /* 0x004fea0003800000 */
.L_x_382:
[----:B------:R-:W2:Y:S01]  /*105d0*/  LDS.128 R16, [R19+0x34530] ;  /* 0x0345300013107984 */ /* 0x000ea20000000c00 */
        /* <DEDUP_REMOVED lines=8> */
.L_x_149:
[----:B-1----:R-:W4:Y:S01]  /*10660*/  LDL.LU R0, [R1+0x100] ;  /* 0x0001000001007983 */ /* 0x002f220000300800 */
[----:B------:R-:W-:Y:S01]  /*10670*/  UIADD3 UR4, UR4, 0x34440, URZ ;  /* 0x0003444004047890 */ /* 0x000fe2000fffe03f */
[----:B--2---:R-:W-:Y:S02]  /*10680*/  ISETP.NE.AND P3, PT, R19, RZ, PT ;  /* 0x000000ff1300720c */ /* 0x004fe40003f65270 */
[----:B------:R-:W-:Y:S01]  /*10690*/  MOV R19, RZ ;  /* 0x000000ff00137202 */ /* 0x000fe20000000f00 */
[----:B------:R-:W-:-:S09]  /*106a0*/  UPRMT UR4, UR57, 0x654, UR4 ;  /* 0x0000065439047896 */ /* 0x000fd20008000004 */
[----:B---3--:R-:W-:Y:S01]  /*106b0*/  SYNCS.ARRIVE.TRANS64.RED.A1T0 RZ, [UR4], RZ ;  /* 0x000000ffffff79a7 */ /* 0x008fe20008100404 */
[----:B----4-:R-:W-:-:S05]  /*106c0*/  VIADD R0, R0, 0x1 ;  /* 0x0000000100007836 */ /* 0x010fca0000000000 */
[----:B------:R-:W-:-:S04]  /*106d0*/  ISETP.NE.AND P2, PT, R0, 0x8, PT ;  /* 0x000000080000780c */ /* 0x000fc80003f45270 */
[----:B------:R-:W-:Y:S02]  /*106e0*/  SEL R4, R0, RZ, P2 ;  /* 0x000000ff00047207 */ /* 0x000fe40001000000 */
[----:B------:R-:W-:-:S03]  /*106f0*/  SEL R3, RZ, 0x1, P2 ;  /* 0x00000001ff037807 */ /* 0x000fc60001000000 */
[----:B------:R1:W-:Y:S01]  /*10700*/  STL [R1+0x100], R4 ;  /* 0x0001000401007387 */ /* 0x0003e20000100800 */
[----:B------:R-:W-:Y:S01]  /*10710*/  LOP3.LUT R216, R216, R3, RZ, 0x3c, !PT ;  /* 0x00000003d8d87212 */ /* 0x000fe200078e3cff */
[----:B------:R-:W-:Y:S06]  /*10720*/  @!P3 BRA `(.L_x_150) ;  /* 0x0000000000b8b947 */ /* 0x000fec0003800000 */
[----:B------:R-:W2:Y:S02]  /*10730*/  LDC.64 R2, c[0x0][0x290] ;  /* 0x0000a400ff027b82 */ /* 0x000ea40000000a00 */
[----:B--2---:R-:W-:-:S06]  /*10740*/  IMAD.WIDE R2, R18, 0xc, R2 ;  /* 0x0000000c12027825 */ /* 0x004fcc00078e0202 */
[----:B------:R-:W2:Y:S02]  /*10750*/  LDG.E R2, desc[UR38][R2.64+0x8] ;  /* 0x0000082602027981 */ /* 0x000ea4000c1e1900 */
[----:B--2---:R-:W-:-:S13]  /*10760*/  R2UR UR4, R2 ;  /* 0x00000000020472ca */ /* 0x004fda00000e0000 */
[----:B------:R-:W-:-:S04]  /*10770*/  UIADD3 UR4, UR4, 0x7f, URZ ;  /* 0x0000007f04047890 */ /* 0x000fc8000fffe03f */
[----:B------:R-:W-:-:S04]  /*10780*/  USHF.R.S32.HI UR5, URZ, 0x1f, UR4 ;  /* 0x0000001f3f057899 */ /* 0x000fc80008011404 */
[----:B------:R-:W-:-:S04]  /*10790*/  ULEA.HI UR5, UR5, UR4, URZ, 0x7 ;  /* 0x0000000405057291 */ /* 0x000fc8000f8f383f */
[----:B------:R-:W-:-:S04]  /*107a0*/  USHF.R.S32.HI UR5, URZ, 0x7, UR5 ;  /* 0x000000073f057899 */ /* 0x000fc80008011405 */
[----:B------:R-:W-:-:S04]  /*107b0*/  UIADD3 UR40, UR40, UR5, URZ ;  /* 0x0000000528287290 */ /* 0x000fc8000fffe03f */
[----:B------:R-:W-:Y:S02]  /*107c0*/  USHF.R.U32.HI UR4, URZ, 0x2, UR40 ;  /* 0x000000023f047899 */ /* 0x000fe40008011628 */
[----:B------:R-:W-:Y:S02]  /*107d0*/  UISETP.GT.U32.AND UP0, UPT, UR40, 0x3, UPT ;  /* 0x000000032800788c */ /* 0x000fe4000bf04070 */
[----:B------:R-:W-:Y:S02]  /*107e0*/  ULOP3.LUT UR4, UR4, 0x1, URZ, 0xc0, !UPT ;  /* 0x0000000104047892 */ /* 0x000fe4000f8ec03f */
[----:B------:R-:W-:Y:S02]  /*107f0*/  UISETP.LT.U32.AND UP0, UPT, UR5, 0x4, UP0 ;  /* 0x000000040500788c */ /* 0x000fe40008701070 */
[----:B------:R-:W-:-:S04]  /*10800*/  UISETP.NE.U32.AND UP1, UPT, UR4, 0x1, UPT ;  /* 0x000000010400788c */ /* 0x000fc8000bf25070 */
[----:B------:R-:W-:Y:S02]  /*10810*/  UISETP.GT.U32.AND UP1, UPT, UR5, 0x3, !UP1 ;  /* 0x000000030500788c */ /* 0x000fe4000cf24070 */
[----:B------:R-:W-:Y:S02]  /*10820*/  USEL UR5, URZ, 0x1, !UP0 ;  /* 0x000000013f057887 */ /* 0x000fe4000c000000 */
[----:B------:R-:W-:-:S04]  /*10830*/  USEL UR4, URZ, 0x1, !UP1 ;  /* 0x000000013f047887 */ /* 0x000fc8000c800000 */
[----:B------:R-:W-:Y:S01]  /*10840*/  ULOP3.LUT UR41, UR4, UR41, UR5, 0x96, !UPT ;  /* 0x0000002904297292 */ /* 0x000fe2000f8e9605 */
[----:B------:R-:W-:Y:S11]  /*10850*/  @!P1 BRA `(.L_x_151) ;  /* 0x0000000000049947 */ /* 0x000ff60003800000 */
[----:B------:R-:W-:Y:S01]  /*10860*/  BPT.TRAP 0x1 ;  /* 0x000000040000795c */ /* 0x000fe20000300000 */
.L_x_151:
[----:B------:R-:W-:Y:S02]  /*10870*/  R2UR UR4, R4 ;  /* 0x00000000040472ca */ /* 0x000fe400000e0000 */
[----:B------:R-:W-:Y:S02]  /*10880*/  SHF.L.U32 R2, R216, 0x1f, RZ ;  /* 0x0000001fd8027819 */ /* 0x000fe400000006ff */
[----:B------:R-:W-:-:S09]  /*10890*/  LEA R0, R4, UR47, 0x4 ;  /* 0x0000002f04007c11 */ /* 0x000fd2000f8e20ff */
[----:B------:R-:W-:-:S09]  /*108a0*/  ULEA UR4, UR4, UR47, 0x3 ;  /* 0x0000002f04047291 */ /* 0x000fd2000f8e183f */
[----:B------:R-:W2:Y:S02]  /*108b0*/  SYNCS.PHASECHK.TRANS64.TRYWAIT P2, [UR4+0x34400], R2 ;  /* 0x03440002ff0075a7 */ /* 0x000ea40008040144 */
[----:B--2---:R-:W-:Y:S05]  /*108c0*/  @!P2 BRA `(.L_x_152) ;  /* 0x000000740020a947 */ /* 0x004fea0003800000 */
.L_x_383:
[----:B------:R3:W4:Y:S01]  /*108d0*/  LDS.128 R16, [R0+0x34530] ;  /* 0x0345300000107984 */ /* 0x0007220000000c00 */
[----:B------:R-:W-:Y:S01]  /*108e0*/  @!PT LDS RZ, [RZ] ;  /* 0x00000000fffff984 */ /* 0x000fe20000000800 */
[----:B------:R-:W-:Y:S01]  /*108f0*/  @!PT LDS RZ, [RZ] ;  /* 0x00000000fffff984 */ /* 0x000fe20000000800 */
[----:B------:R-:W-:Y:S01]  /*10900*/  @!PT LDS RZ, [RZ] ;  /* 0x00000000fffff984 */ /* 0x000fe20000000800 */
[----:B------:R-:W-:Y:S01]  /*10910*/  @!PT LDS RZ, [RZ] ;  /* 0x00000000fffff984 */ /* 0x000fe20000000800 */
[----:B------:R5:W-:Y:S06]  /*10920*/  MEMBAR.ALL.CTA ;  /* 0x0000000000007992 */ /* 0x000bec0000008000 */
[----:B-----5:R-:W1:Y:S01]  /*10930*/  FENCE.VIEW.ASYNC.S ;  /* 0x00000000000073c6 */ /* 0x020e620000000000 */
[----:B---3--:R-:W-:Y:S05]  /*10940*/  @!P1 BRA `(.L_x_153) ;  /* 0x0000000000049947 */ /* 0x008fea0003800000 */
[----:B------:R-:W-:Y:S01]  /*10950*/  BPT.TRAP 0x1 ;  /* 0x000000040000795c */ /* 0x000fe20000300000 */
.L_x_153:
[----:B------:R-:W3:Y:S01]  /*10960*/  LDL.LU R0, [R1+0x100] ;  /* 0x0001000001007983 */ /* 0x000ee20000300800 */
[----:B------:R-:W-:Y:S02]  /*10970*/  UIADD3 UR4, UR4, 0x34440, URZ ;  /* 0x0003444004047890 */ /* 0x000fe4000fffe03f */
[----:B------:R-:W-:Y:S02]  /*10980*/  ULOP3.LUT UR40, UR40, 0x3, URZ, 0xc0, !UPT ;  /* 0x0000000328287892 */ /* 0x000fe4000f8ec03f */
[----:B------:R-:W-:-:S09]  /*10990*/  UPRMT UR4, UR57, 0x654, UR4 ;  /* 0x0000065439047896 */ /* 0x000fd20008000004 */
[----:B-1----:R-:W-:Y:S01]  /*109a0*/  SYNCS.ARRIVE.TRANS64.RED.A1T0 RZ, [UR4], RZ ;  /* 0x000000ffffff79a7 */ /* 0x002fe20008100404 */
[----:B---3--:R-:W-:-:S05]  /*109b0*/  VIADD R0, R0, 0x1 ;  /* 0x0000000100007836 */ /* 0x008fca0000000000 */
[----:B------:R-:W-:-:S04]  /*109c0*/  ISETP.NE.AND P1, PT, R0, 0x8, PT ;  /* 0x000000080000780c */ /* 0x000fc80003f25270 */
[----:B------:R-:W-:Y:S02]  /*109d0*/  SEL R0, R0, RZ, P1 ;  /* 0x000000ff00007207 */ /* 0x000fe40000800000 */
[----:B--2---:R-:W-:-:S03]  /*109e0*/  SEL R3, RZ, 0x1, P1 ;  /* 0x00000001ff037807 */ /* 0x004fc60000800000 */
[----:B------:R2:W-:Y:S01]  /*109f0*/  STL [R1+0x100], R0 ;  /* 0x0001000001007387 */ /* 0x0005e20000100800 */
[----:B------:R-:W-:-:S07]  /*10a00*/  LOP3.LUT R216, R216, R3, RZ, 0x3c, !PT ;  /* 0x00000003d8d87212 */ /* 0x000fce00078e3cff */
.L_x_150:
[----:B----4-:R-:W-:Y:S02]  /*10a10*/  ISETP.NE.AND P1, PT, R19, RZ, PT ;  /* 0x000000ff1300720c */ /* 0x010fe40003f25270 */
[CC--:B------:R-:W-:Y:S02]  /*10a20*/  ISETP.NE.AND P2, PT, R219.reuse, R18.reuse, PT ;  /* 0x00000012db00720c */ /* 0x0c0fe40003f45270 */
[----:B------:R-:W-:-:S13]  /*10a30*/  ISETP.EQ.OR P3, PT, R219, R18, !P1 ;  /* 0x00000012db00720c */ /* 0x000fda0004f62670 */
[----:B------:R-:W-:Y:S05]  /*10a40*/  @P3 BRA `(.L_x_154) ;  /* 0x0000000000fc3947 */ /* 0x000fea0003800000 */
[----:B------:R-:W-:-:S13]  /*10a50*/  ISETP.NE.AND P3, PT, RZ, UR51, PT ;  /* 0x00000033ff007c0c */ /* 0x000fda000bf65270 */
[----:B------:R-:W-:Y:S05]  /*10a60*/  @P3 BRA `(.L_x_154) ;  /* 0x0000000000f43947 */ /* 0x000fea0003800000 */
[----:B--2---:R-:W2:Y:S01]  /*10a70*/  S2R R0, SR_LANEID ;  /* 0x0000000000007919 */ /* 0x004ea20000000000 */
[----:B------:R-:W-:Y:S01]  /*10a80*/  ELECT P3, URZ, PT ;  /* 0x00000000003f782f */ /* 0x000fe20003860000 */
[----:B------:R-:W-:Y:S01]  /*10a90*/  BSSY B0, `(.L_x_155) ;  /* 0x000002f000007945 */ /* 0x000fe20003800000 */
[----:B--2---:R-:W-:-:S11]  /*10aa0*/  SHF.L.U32 R15, R0, 0x2, RZ ;  /* 0x00000002000f7819 */ /* 0x004fd600000006ff */
[----:B------:R-:W-:Y:S05]  /*10ab0*/  @!P3 BRA `(.L_x_156) ;  /* 0x0000000000b0b947 */ /* 0x000fea0003800000 */
[----:B------:R-:W-:Y:S01]  /*10ac0*/  IMAD.SHL.U32 R0, R18, 0x8, RZ ;  /* 0x0000000812007824 */ /* 0x000fe200078e00ff */
[----:B------:R-:W-:Y:S01]  /*10ad0*/  SHF.R.S32.HI R3, RZ, 0x1f, R18 ;  /* 0x0000001fff037819 */ /* 0x000fe20000011412 */
[----:B------:R-:W-:-:S03]  /*10ae0*/  ULDC.64 UR4, c[0x0][0x820] ;  /* 0x0002080000047ab9 */ /* 0x000fc60000000a00 */
[----:B------:R-:W-:Y:S02]  /*10af0*/  SHF.L.U64.HI R8, R18, 0x3, R3 ;  /* 0x0000000312087819 */ /* 0x000fe40000010203 */
[----:B-1----:R-:W-:Y:S01]  /*10b00*/  IADD3 R4, P3, R0, UR4, RZ ;  /* 0x0000000400047c10 */ /* 0x002fe2000ff7e0ff */
[----:B------:R-:W1:Y:S03]  /*10b10*/  LDC.64 R2, c[0x0][0x290] ;  /* 0x0000a400ff027b82 */ /* 0x000e660000000a00 */
[----:B------:R-:W-:Y:S01]  /*10b20*/  IADD3.X R5, R8, UR5, RZ, P3, !PT ;  /* 0x0000000508057c10 */ /* 0x000fe20009ffe4ff */
[----:B------:R-:W-:-:S05]  /*10b30*/  ULDC.64 UR4, c[0x0][0x818] ;  /* 0x0002060000047ab9 */ /* 0x000fca0000000a00 */
[----:B------:R-:W2:Y:S01]  /*10b40*/  LDG.E.64 R4, desc[UR38][R4.64] ;  /* 0x0000002604047981 */ /* 0x000ea2000c1e1b00 */
[----:B-1----:R-:W-:Y:S01]  /*10b50*/  IMAD.WIDE R6, R18, 0xc, R2 ;  /* 0x0000000c12067825 */ /* 0x002fe200078e0202 */
[----:B------:R-:W-:Y:S02]  /*10b60*/  IADD3 R2, P3, R0, UR4, RZ ;  /* 0x0000000400027c10 */ /* 0x000fe4000ff7e0ff */
[----:B------:R-:W1:Y:S02]  /*10b70*/  LDS R0, [UR49+0x1c] ;  /* 0x00001c31ff007984 */ /* 0x000e640008000800 */
[----:B------:R-:W-:Y:S02]  /*10b80*/  IADD3.X R3, R8, UR5, RZ, P3, !PT ;  /* 0x0000000508037c10 */ /* 0x000fe40009ffe4ff */
[----:B------:R-:W3:Y:S04]  /*10b90*/  LDG.E R12, desc[UR38][R6.64] ;  /* 0x00000026060c7981 */ /* 0x000ee8000c1e1900 */
[----:B------:R4:W5:Y:S04]  /*10ba0*/  LDG.E R13, desc[UR38][R6.64+0x4] ;  /* 0x00000426060d7981 */ /* 0x000968000c1e1900 */
[----:B------:R-:W5:Y:S01]  /*10bb0*/  LDG.E.64 R2, desc[UR38][R2.64] ;  /* 0x0000002602027981 */ /* 0x000f62000c1e1b00 */
[----:B------:R-:W-:-:S03]  /*10bc0*/  MOV R8, UR49 ;  /* 0x0000003100087c02 */ /* 0x000fc60008000f00 */
[----:B------:R-:W-:Y:S01]  /*10bd0*/  STS [UR49+0x30], RZ ;  /* 0x000030ffff007988 */ /* 0x000fe20008000831 */
[----:B------:R-:W-:Y:S02]  /*10be0*/  SHF.R.U64 R8, R8, 0x4, RZ ;  /* 0x0000000408087819 */ /* 0x000fe400000012ff */
[----:B----4-:R-:W-:-:S03]  /*10bf0*/  CS2R R6, SRZ ;  /* 0x0000000000067805 */ /* 0x010fc6000001ff00 */
[----:B------:R-:W-:Y:S04]  /*10c00*/  STS [UR49+0x10], R8 ;  /* 0x00001008ff007988 */ /* 0x000fe80008000831 */
[----:B------:R-:W-:Y:S01]  /*10c10*/  STS [UR49+0x14], R8 ;  /* 0x00001408ff007988 */ /* 0x000fe20008000831 */
[C---:B--2---:R-:W-:Y:S01]  /*10c20*/  SHF.L.U64.HI R11, R4.reuse, 0x1, R5 ;  /* 0x00000001040b7819 */ /* 0x044fe20000010205 */
[----:B------:R-:W-:-:S03]  /*10c30*/  IMAD.SHL.U32 R10, R4, 0x2, RZ ;  /* 0x00000002040a7824 */ /* 0x000fc600078e00ff */
[----:B------:R-:W-:Y:S02]  /*10c40*/  LOP3.LUT R11, R11, 0x1fffffff, RZ, 0xc0, !PT ;  /* 0x1fffffff0b0b7812 */ /* 0x000fe400078ec0ff */
[----:B------:R-:W-:Y:S02]  /*10c50*/  LOP3.LUT R10, R10, 0xfffffffe, RZ, 0xc0, !PT ;  /* 0xfffffffe0a0a7812 */ /* 0x000fe400078ec0ff */
[--C-:B------:R-:W-:Y:S02]  /*10c60*/  SHF.R.U32.HI R5, RZ, 0x4, R11.reuse ;  /* 0x00000004ff057819 */ /* 0x100fe4000001160b */
[----:B------:R-:W-:Y:S02]  /*10c70*/  SHF.R.U64 R10, R10, 0x4, R11 ;  /* 0x000000040a0a7819 */ /* 0x000fe4000000120b */
[----:B-1----:R-:W-:-:S03]  /*10c80*/  LOP3.LUT R0, R0, 0xf, R5, 0xb8, !PT ;  /* 0x0000000f00007812 */ /* 0x002fc600078eb805 */
[----:B------:R-:W-:Y:S04]  /*10c90*/  STS [UR49+0xc], R10 ;  /* 0x00000c0aff007988 */ /* 0x000fe80008000831 */
[----:B------:R-:W-:Y:S01]  /*10ca0*/  STS [UR49+0x1c], R0 ;  /* 0x00001c00ff007988 */ /* 0x000fe20008000831 */
[----:B---3--:R-:W-:-:S03]  /*10cb0*/  IADD3 R4, R12, -0x1, RZ ;  /* 0xffffffff0c047810 */ /* 0x008fc60007ffe0ff */
[----:B------:R-:W1:Y:S04]  /*10cc0*/  LDS R5, [UR49+0x1c] ;  /* 0x00001c31ff057984 */ /* 0x000e680008000800 */
[----:B-----5:R-:W-:Y:S01]  /*10cd0*/  STS.64 [UR49], R2 ;  /* 0x00000002ff007988 */ /* 0x020fe20008000a31 */
[----:B-1----:R-:W-:-:S05]  /*10ce0*/  LOP3.LUT R5, R5, 0xf0, RZ, 0xb8, !PT ;  /* 0x000000f005057812 */ /* 0x002fca00078eb8ff */
[----:B------:R1:W-:Y:S04]  /*10cf0*/  STS [UR49+0x1c], R5 ;  /* 0x00001c05ff007988 */ /* 0x0003e80008000831 */
[----:B------:R-:W2:Y:S01]  /*10d00*/  LDS R9, [UR49+0x1c] ;  /* 0x00001c31ff097984 */ /* 0x000ea20008000800 */
[----:B-1----:R-:W-:-:S05]  /*10d10*/  VIADD R5, R13, 0xffffffff ;  /* 0xffffffff0d057836 */ /* 0x002fca0000000000 */
[----:B------:R-:W-:Y:S01]  /*10d20*/  STS.128 [UR49+0x20], R4 ;  /* 0x00002004ff007988 */ /* 0x000fe20008000c31 */
[----:B--2---:R-:W-:-:S05]  /*10d30*/  LOP3.LUT R9, R9, 0xf00, RZ, 0xb8, !PT ;  /* 0x00000f0009097812 */ /* 0x004fca00078eb8ff */
[----:B------:R-:W-:Y:S04]  /*10d40*/  STS.64 [UR49+0x18], R8 ;  /* 0x00001808ff007988 */ /* 0x000fe80008000a31 */
[----:B------:R-:W1:Y:S02]  /*10d50*/  LDS R14, [UR49+0x1c] ;  /* 0x00001c31ff0e7984 */ /* 0x000e640008000800 */
[----:B-1----:R-:W-:-:S05]  /*10d60*/  LOP3.LUT R0, R14, 0xf000, RZ, 0xb8, !PT ;  /* 0x0000f0000e007812 */ /* 0x002fca00078eb8ff */
[----:B------:R2:W-:Y:S02]  /*10d70*/  STS [UR49+0x1c], R0 ;  /* 0x00001c00ff007988 */ /* 0x0005e40008000831 */
.L_x_156:
[----:B------:R-:W-:Y:S05]  /*10d80*/  BSYNC B0 ;  /* 0x0000000000007941 */ /* 0x000fea0003800000 */
.L_x_155:
[----:B------:R-:W-:Y:S01]  /*10d90*/  NOP ;  /* 0x0000000000007918 */ /* 0x000fe20000000000 */
[----:B------:R3:W4:Y:S01]  /*10da0*/  LDS R5, [R15+UR49] ;  /* 0x000000310f057984 */ /* 0x0007220008000800 */
[----:B------:R-:W-:Y:S02]  /*10db0*/  ELECT P3, URZ, PT ;  /* 0x00000000003f782f */ /* 0x000fe40003860000 */
[----:B------:R-:W-:Y:S01]  /*10dc0*/  IADD3 R2, P4, R15, UR36, RZ ;  /* 0x000000240f027c10 */ /* 0x000fe2000ff9e0ff */
[----:B------:R-:W-:Y:S03]  /*10dd0*/  BSSY B0, `(.L_x_157) ;  /* 0x0000005000007945 */ /* 0x000fe60003800000 */
[----:B------:R-:W-:-:S07]  /*10de0*/  IADD3.X R3, RZ, UR37, RZ, P4, !PT ;  /* 0x00000025ff037c10 */ /* 0x000fce000a7fe4ff */
[----:B---3--:R-:W-:Y:S05]  /*10df0*/  @!P3 BRA `(.L_x_158) ;  /* 0x000000000008b947 */ /* 0x008fea0003800000 */
[----:B------:R0:W-:Y:S01]  /*10e00*/  UTMACMDFLUSH ;  /* 0x00000000000079b7 */ /* 0x0001e20000000000 */
[----:B------:R-:W-:-:S04]  /*10e10*/  DEPBAR.LE SB0, 0x0 ;  /* 0x000080000000791a */ /* 0x000fc80000000000 */
.L_x_158:
[----:B------:R-:W-:Y:S05]  /*10e20*/  BSYNC B0 ;  /* 0x0000000000007941 */ /* 0x000fea0003800000 */
.L_x_157:
[----:B----4-:R3:W5:Y:S02]  /*10e30*/  ATOMG.E.EXCH.STRONG.GPU PT, RZ, [R2], R5 ;  /* 0x0000000502ff73a8 */ /* 0x01076400041ee100 */
.L_x_154:
[----:B------:R-:W-:-:S04]  /*10e40*/  DEPBAR.LE SB0, 0x0 ;  /* 0x000080000000791a */ /* 0x000fc80000000000 */
[----:B------:R-:W-:Y:S05]  /*10e50*/  @!P0 BRA `(.L_x_159) ;  /* 0x0000000000048947 */ /* 0x000fea0003800000 */
[----:B------:R-:W-:Y:S01]  /*10e60*/  BPT.TRAP 0x1 ;  /* 0x000000040000795c */ /* 0x000fe20000300000 */
.L_x_159:
[----:B--2---:R-:W-:Y:S01]  /*10e70*/  IMAD.U32 R0, RZ, RZ, UR54 ;  /* 0x00000036ff007e24 */ /* 0x004fe2000f8e00ff */
[----:B-----5:R-:W-:Y:S01]  /*10e80*/  SYNCS.ARRIVE.TRANS64.RED.A1T0 RZ, [UR10], RZ ;  /* 0x000000ffffff79a7 */ /* 0x020fe2000810040a */
[----:B------:R-:W-:Y:S02]  /*10e90*/  SEL R7, RZ, 0x1, !P2 ;  /* 0x00000001ff077807 */ /* 0x000fe40005000000 */
[----:B------:R-:W-:Y:S01]  /*10ea0*/  LOP3.LUT R217, R217, 0x1, RZ, 0x3c, !PT ;  /* 0x00000001d9d97812 */ /* 0x000fe200078e3cff */
[----:B------:R2:W-:Y:S01]  /*10eb0*/  SYNCS.ARRIVE.TRANS64.A1T0 RZ, [R0+UR48], RZ ;  /* 0x000000ff00ff79a7 */ /* 0x0005e20008100030 */
[----:B------:R-:W-:Y:S05]  /*10ec0*/  @P1 BRA `(.L_x_160) ;  /* 0xffffff2c00b41947 */ /* 0x000fea000383ffff */
[----:B------:R-:W-:Y:S05]  /*10ed0*/  EXIT ;  /* 0x000000000000794d */ /* 0x000fea0003800000 */
.L_x_27:
[----:B------:R-:W-:-:S08]  /*10ee0*/  NOP ;  /* 0x0000000000007918 */ /* 0x000fd00000000000 */
[----:B----45:R-:W1:-:S00]  /*10ef0*/  USETMAXREG.DEALLOC.CTAPOOL 0x28 ;  /* 0x00000028000079c8 */ /* 0x030e4000080e0500 */
[----:B------:R-:W-:-:S06]  /*10f00*/  UISETP.NE.AND UP1, UPT, UR51, 0x3, UPT ;  /* 0x000000033300788c */ /* 0x000fcc000bf25270 */
[----:B------:R-:W-:-:S13]  /*10f10*/  PLOP3.LUT P1, PT, PT, PT, UP1, 0x80, 0x0 ;  /* 0x000000000000781c */ /* 0x000fda0003f2f018 */
[----:B-1----:R-:W-:Y:S05]  /*10f20*/  @!P1 BRA `(.L_x_161) ;  /* 0x00000040008c9947 */ /* 0x002fea0003800000 */
[----:B------:R-:W-:-:S13]  /*10f30*/  ISETP.NE.AND P0, PT, RZ, UR51, PT ;  /* 0x00000033ff007c0c */ /* 0x000fda000bf05270 */
[----:B------:R-:W-:Y:S05]  /*10f40*/  @!P0 BRA `(.L_x_162) ;  /* 0x0000002400b08947 */ /* 0x000fea0003800000 */
[----:B------:R-:W-:-:S06]  /*10f50*/  UISETP.NE.AND UP0, UPT, UR51, 0x2, UPT ;  /* 0x000000023300788c */ /* 0x000fcc000bf05270 */
[----:B------:R-:W-:-:S13]  /*10f60*/  PLOP3.LUT P0, PT, PT, PT, UP0, 0x80, 0x0 ;  /* 0x000000000000781c */ /* 0x000fda0003f0f008 */
[----:B--2---:R-:W-:Y:S05]  /*10f70*/  @P0 EXIT ;  /* 0x000000000000094d */ /* 0x004fea0003800000 */
[----:B------:R-:W1:Y:S01]  /*10f80*/  S2UR UR4, SR_CTAID.Y ;  /* 0x00000000000479c3 */ /* 0x000e620000002600 */
[----:B------:R-:W-:Y:S01]  /*10f90*/  ELECT P0, URZ, PT ;  /* 0x00000000003f782f */ /* 0x000fe20003800000 */
[----:B------:R-:W-:Y:S01]  /*10fa0*/  BSSY B0, `(.L_x_163) ;  /* 0x000001f000007945 */ /* 0x000fe20003800000 */
[----:B-1----:R-:W-:-:S11]  /*10fb0*/  UIMAD UR4, UR4, UR60, UR52 ;  /* 0x0000003c040472a4 */ /* 0x002fd6000f8e0234 */
[----:B------:R-:W-:Y:S05]  /*10fc0*/  @!P0 BRA `(.L_x_164) ;  /* 0x0000000000708947 */ /* 0x000fea0003800000 */
[----:B------:R1:W-:Y:S01]  /*10fd0*/  STL [R1+0x104], R13 ;  /* 0x0001040d01007387 */ /* 0x0003e20000100800 */
[----:B------:R-:W2:Y:S01]  /*10fe0*/  LDC.64 R14, c[0x0][0x618] ;  /* 0x00018600ff0e7b82 */ /* 0x000ea20000000a00 */
[----:B------:R-:W-:Y:S02]  /*10ff0*/  UMOV UR5, 0x400 ;  /* 0x0000040000057882 */ /* 0x000fe40000000000 */
[----:B------:R-:W-:-:S05]  /*11000*/  ULEA UR5, UR58, UR5, 0x18 ;  /* 0x000000053a057291 */ /* 0x000fca000f8ec03f */
[----:B------:R-:W3:Y:S08]  /*11010*/  LDC.64 R4, c[0x0][0x600] ;  /* 0x00018000ff047b82 */ /* 0x000ef00000000a00 */
[----:B-1----:R-:W2:Y:S08]  /*11020*/  LDC.64 R12, c[0x0][0x610] ;  /* 0x00018400ff0c7b82 */ /* 0x002eb00000000a00 */
[----:B------:R-:W3:Y:S08]  /*11030*/  LDC.64 R6, c[0x0][0x608] ;  /* 0x00018200ff067b82 */ /* 0x000ef00000000a00 */
[----:B------:R-:W1:Y:S01]  /*11040*/  LDC.64 R32, c[0x0][0x620] ;  /* 0x00018800ff207b82 */ /* 0x000e620000000a00 */
[----:B--2---:R2:W-:Y:S07]  /*11050*/  STS.128 [UR5+0x34710], R12 ;  /* 0x0347100cff007988 */ /* 0x0045ee0008000c05 */
[----:B------:R-:W1:Y:S01]  /*11060*/  LDC.64 R34, c[0x0][0x628] ;  /* 0x00018a00ff227b82 */ /* 0x000e620000000a00 */
[----:B---3--:R3:W-:Y:S07]  /*11070*/  STS.128 [UR5+0x34700], R4 ;  /* 0x03470004ff007988 */ /* 0x0087ee0008000c05 */
[----:B------:R-:W4:Y:S01]  /*11080*/  LDC.64 R28, c[0x0][0x630] ;  /* 0x00018c00ff1c7b82 */ /* 0x000f220000000a00 */
[----:B--2---:R2:W5:Y:S07]  /*11090*/  LDL.LU R13, [R1+0x104] ;  /* 0x00010400010d7983 */ /* 0x00456e0000300800 */
[----:B------:R-:W4:Y:S08]  /*110a0*/  LDC.64 R30, c[0x0][0x638] ;  /* 0x00018e00ff1e7b82 */ /* 0x000f300000000a00 */
[----:B------:R-:W2:Y:S08]  /*110b0*/  LDC.64 R24, c[0x0][0x640] ;  /* 0x00019000ff187b82 */ /* 0x000eb00000000a00 */
[----:B------:R-:W2:Y:S08]  /*110c0*/  LDC.64 R26, c[0x0][0x648] ;  /* 0x00019200ff1a7b82 */ /* 0x000eb00000000a00 */
[----:B------:R-:W2:Y:S08]  /*110d0*/  LDC.64 R20, c[0x0][0x650] ;  /* 0x00019400ff147b82 */ /* 0x000eb00000000a00 */
[----:B------:R-:W2:Y:S08]  /*110e0*/  LDC.64 R22, c[0x0][0x658] ;  /* 0x00019600ff167b82 */ /* 0x000eb00000000a00 */
[----:B------:R-:W2:Y:S08]  /*110f0*/  LDC.64 R8, c[0x0][0x660] ;  /* 0x00019800ff087b82 */ /* 0x000eb00000000a00 */
[----:B------:R-:W2:Y:S08]  /*11100*/  LDC.64 R10, c[0x0][0x668] ;  /* 0x00019a00ff0a7b82 */ /* 0x000eb00000000a00 */
[----:B---3--:R-:W3:Y:S08]  /*11110*/  LDC.64 R4, c[0x0][0x670] ;  /* 0x00019c00ff047b82 */ /* 0x008ef00000000a00 */
[----:B------:R-:W3:Y:S01]  /*11120*/  LDC.64 R6, c[0x0][0x678] ;  /* 0x00019e00ff067b82 */ /* 0x000ee20000000a00 */
[----:B-1----:R1:W-:Y:S04]  /*11130*/  STS.128 [UR5+0x34720], R32 ;  /* 0x03472020ff007988 */ /* 0x0023e80008000c05 */
[----:B----4-:R1:W-:Y:S04]  /*11140*/  STS.128 [UR5+0x34730], R28 ;  /* 0x0347301cff007988 */ /* 0x0103e80008000c05 */
[----:B--2---:R1:W-:Y:S04]  /*11150*/  STS.128 [UR5+0x34740], R24 ;  /* 0x03474018ff007988 */ /* 0x0043e80008000c05 */
[----:B------:R1:W-:Y:S04]  /*11160*/  STS.128 [UR5+0x34750], R20 ;  /* 0x03475014ff007988 */ /* 0x0003e80008000c05 */
[----:B------:R1:W-:Y:S04]  /*11170*/  STS.128 [UR5+0x34760], R8 ;  /* 0x03476008ff007988 */ /* 0x0003e80008000c05 */
[----:B---3--:R1:W-:Y:S02]  /*11180*/  STS.128 [UR5+0x34770], R4 ;  /* 0x03477004ff007988 */ /* 0x0083e40008000c05 */
.L_x_164:
[----:B------:R-:W-:Y:S05]  /*11190*/  BSYNC B0 ;  /* 0x0000000000007941 */ /* 0x000fea0003800000 */
.L_x_163:
[----:B------:R-:W-:Y:S01]  /*111a0*/  ELECT P0, URZ, PT ;  /* 0x00000000003f782f */ /* 0x000fe20003800000 */
[----:B------:R-:W-:Y:S01]  /*111b0*/  NOP ;  /* 0x0000000000007918 */ /* 0x000fe20000000000 */
[----:B------:R-:W-:Y:S01]  /*111c0*/  ULDC UR5, c[0x0][0x884] ;  /* 0x0002210000057ab9 */ /* 0x000fe20000000800 */
[----:B------:R-:W-:Y:S01]  /*111d0*/  ULDC.64 UR12, c[0x0][0x800] ;  /* 0x00020000000c7ab9 */ /* 0x000fe20000000a00 */
[----:B------:R-:W-:Y:S01]  /*111e0*/  ULEA UR4, UR5, UR4, 0x1 ;  /* 0x0000000405047291 */ /* 0x000fe2000f8e083f */
[----:B------:R-:W-:Y:S03]  /*111f0*/  BSSY B0, `(.L_x_165) ;  /* 0x0000033000007945 */ /* 0x000fe60003800000 */
[----:B------:R-:W-:-:S05]  /*11200*/  UIMAD.WIDE UR12, UR4, 0x80, UR12 ;  /* 0x00000080040c78a5 */ /* 0x000fca000f8e020c */
[----:B------:R-:W-:Y:S07]  /*11210*/  @!P0 BRA `(.L_x_166) ;  /* 0x0000000000c08947 */ /* 0x000fee0003800000 */
[----:B------:R-:W-:Y:S01]  /*11220*/  ULDC.64 UR4, c[0x0][0x808] ;  /* 0x0002020000047ab9 */ /* 0x000fe20000000a00 */
[----:B------:R-:W-:Y:S01]  /*11230*/  ULDC.64 UR6, c[0x0][0x810] ;  /* 0x0002040000067ab9 */ /* 0x000fe20000000a00 */
[----:B------:R-:W-:Y:S02]  /*11240*/  ISETP.NE.U32.AND P0, PT, RZ, UR4, PT ;  /* 0x00000004ff007c0c */ /* 0x000fe4000bf05070 */
[----:B------:R-:W-:Y:S02]  /*11250*/  ISETP.NE.U32.AND P1, PT, RZ, UR6, PT ;  /* 0x00000006ff007c0c */ /* 0x000fe4000bf25070 */
[----:B------:R-:W-:Y:S02]  /*11260*/  ISETP.NE.AND.EX P0, PT, RZ, UR5, PT, P0 ;  /* 0x00000005ff007c0c */ /* 0x000fe4000bf05300 */
[----:B------:R-:W-:-:S11]  /*11270*/  ISETP.NE.AND.EX P1, PT, RZ, UR7, PT, P1 ;  /* 0x00000007ff007c0c */ /* 0x000fd6000bf25310 */
[----:B------:R-:W-:Y:S05]  /*11280*/  @!P0 BRA `(.L_x_167) ;  /* 0x0000000000188947 */ /* 0x000fea0003800000 */
[----:B------:R-:W2:Y:S02]  /*11290*/  LDC.64 R2, c[0x0][0x808] ;  /* 0x00020200ff027b82 */ /* 0x000ea40000000a00 */
[----:B--2---:R-:W-:-:S06]  /*112a0*/  IMAD.WIDE R2, R18, 0x8, R2 ;  /* 0x0000000812027825 */ /* 0x004fcc00078e0202 */
[----:B------:R-:W2:Y:S01]  /*112b0*/  LDG.E.64 R2, desc[UR38][R2.64] ;  /* 0x0000002602027981 */ /* 0x000ea2000c1e1b00 */
[----:B------:R-:W-:Y:S02]  /*112c0*/  UMOV UR4, 0x400 ;  /* 0x0000040000047882 */ /* 0x000fe40000000000 */
[----:B------:R-:W-:-:S09]  /*112d0*/  ULEA UR4, UR58, UR4, 0x18 ;  /* 0x000000043a047291 */ /* 0x000fd2000f8ec03f */
[----:B--2---:R2:W-:Y:S03]  /*112e0*/  STS.64 [UR4+0x34700], R2 ;  /* 0x03470002ff007988 */ /* 0x0045e60008000a04 */
.L_x_167:
[----:B------:R-:W-:Y:S05]  /*112f0*/  @!P1 BRA `(.L_x_166) ;  /* 0x0000000000889947 */ /* 0x000fea0003800000 */
[----:B--2---:R-:W2:Y:S02]  /*11300*/  LDC.64 R2, c[0x0][0x810] ;  /* 0x00020400ff027b82 */ /* 0x004ea40000000a00 */
[----:B--2---:R-:W-:-:S06]  /*11310*/  IMAD.WIDE R2, R18, 0x8, R2 ;  /* 0x0000000812027825 */ /* 0x004fcc00078e0202 */
[----:B------:R-:W2:Y:S01]  /*11320*/  LDG.E.64 R2, desc[UR38][R2.64] ;  /* 0x0000002602027981 */ /* 0x000ea2000c1e1b00 */
[----:B------:R-:W-:Y:S01]  /*11330*/  UMOV UR4, 0x400 ;  /* 0x0000040000047882 */ /* 0x000fe20000000000 */
[----:B-1---5:R-:W-:Y:S01]  /*11340*/  IADD3 R4, R13, -0x1, RZ ;  /* 0xffffffff0d047810 */ /* 0x022fe20007ffe0ff */
[----:B------:R-:W-:-:S04]  /*11350*/  ULEA UR4, UR58, UR4, 0x18 ;  /* 0x000000043a047291 */ /* 0x000fc8000f8ec03f */
[----:B------:R-:W-:-:S05]  /*11360*/  UIADD3 UR5, UR4, 0x34700, URZ ;  /* 0x0003470004057890 */ /* 0x000fca000fffe03f */
[----:B------:R-:W1:Y:S01]  /*11370*/  LDS R0, [UR4+0x3471c] ;  /* 0x03471c04ff007984 */ /* 0x000e620008000800 */
[----:B------:R-:W-:-:S03]  /*11380*/  MOV R8, UR5 ;  /* 0x0000000500087c02 */ /* 0x000fc60008000f00 */
[----:B------:R-:W-:Y:S01]  /*11390*/  STS [UR4+0x34730], RZ ;  /* 0x034730ffff007988 */ /* 0x000fe20008000804 */
[----:B------:R-:W-:-:S05]  /*113a0*/  SHF.R.U64 R8, R8, 0x4, RZ ;  /* 0x0000000408087819 */ /* 0x000fca00000012ff */
        /* <DEDUP_REMOVED lines=8> */
[----:B-1----:R-:W-:Y:S01]  /*11430*/  LOP3.LUT R0, R0, 0xf, R5, 0xb8, !PT ;  /* 0x0000000f00007812 */ /* 0x002fe200078eb805 */
[----:B------:R-:W-:Y:S02]  /*11440*/  VIADD R5, R19, 0xffffffff ;  /* 0xffffffff13057836 */ /* 0x000fe40000000000 */
[----:B------:R-:W-:Y:S04]  /*11450*/  STS [UR4+0x3470c], R2 ;  /* 0x03470c02ff007988 */ /* 0x000fe80008000804 */
[----:B------:R-:W-:Y:S04]  /*11460*/  STS [UR4+0x3471c], R0 ;  /* 0x03471c00ff007988 */ /* 0x000fe80008000804 */
[----:B------:R-:W1:Y:S02]  /*11470*/  LDS R6, [UR4+0x3471c] ;  /* 0x03471c04ff067984 */ /* 0x000e640008000800 */
[----:B-1----:R-:W-:-:S05]  /*11480*/  LOP3.LUT R6, R6, 0xf0, RZ, 0xb8, !PT ;  /* 0x000000f006067812 */ /* 0x002fca00078eb8ff */
[----:B------:R1:W-:Y:S04]  /*11490*/  STS [UR4+0x3471c], R6 ;  /* 0x03471c06ff007988 */ /* 0x0003e80008000804 */
[----:B------:R-:W2:Y:S01]  /*114a0*/  LDS R9, [UR4+0x3471c] ;  /* 0x03471c04ff097984 */ /* 0x000ea20008000800 */
[----:B-1----:R-:W-:-:S05]  /*114b0*/  CS2R R6, SRZ ;  /* 0x0000000000067805 */ /* 0x002fca000001ff00 */
[----:B------:R-:W-:Y:S01]  /*114c0*/  STS.128 [UR4+0x34720], R4 ;  /* 0x03472004ff007988 */ /* 0x000fe20008000c04 */
[----:B--2---:R-:W-:-:S05]  /*114d0*/  LOP3.LUT R9, R9, 0xf00, RZ, 0xb8, !PT ;  /* 0x00000f0009097812 */ /* 0x004fca00078eb8ff */
[----:B------:R-:W-:Y:S04]  /*114e0*/  STS.64 [UR4+0x34718], R8 ;  /* 0x03471808ff007988 */ /* 0x000fe80008000a04 */
[----:B------:R-:W1:Y:S02]  /*114f0*/  LDS R3, [UR4+0x3471c] ;  /* 0x03471c04ff037984 */ /* 0x000e640008000800 */
[----:B-1----:R-:W-:-:S05]  /*11500*/  LOP3.LUT R0, R3, 0xf000, RZ, 0xb8, !PT ;  /* 0x0000f00003007812 */ /* 0x002fca00078eb8ff */
[----:B------:R3:W-:Y:S02]  /*11510*/  STS [UR4+0x3471c], R0 ;  /* 0x03471c00ff007988 */ /* 0x0007e40008000804 */
.L_x_166:
[----:B------:R-:W-:Y:S05]  /*11520*/  BSYNC B0 ;  /* 0x0000000000007941 */ /* 0x000fea0003800000 */
.L_x_165:
[----:B---3--:R-:W3:Y:S01]  /*11530*/  S2R R0, SR_LANEID ;  /* 0x0000000000007919 */ /* 0x008ee20000000000 */
[----:B------:R-:W-:Y:S01]  /*11540*/  ELECT P0, URZ, PT ;  /* 0x00000000003f782f */ /* 0x000fe20003800000 */
[----:B------:R-:W-:Y:S01]  /*11550*/  NOP ;  /* 0x0000000000007918 */ /* 0x000fe20000000000 */
[----:B------:R-:W-:Y:S11]  /*11560*/  BSSY B0, `(.L_x_168) ;  /* 0x0000004000007945 */ /* 0x000ff60003800000 */
[----:B------:R-:W-:Y:S05]  /*11570*/  @!P0 BRA `(.L_x_169) ;  /* 0x0000000000088947 */ /* 0x000fea0003800000 */
[----:B------:R0:W-:Y:S01]  /*11580*/  UTMACMDFLUSH ;  /* 0x00000000000079b7 */ /* 0x0001e20000000000 */
[----:B------:R-:W-:-:S04]  /*11590*/  DEPBAR.LE SB0, 0x0 ;  /* 0x000080000000791a */ /* 0x000fc80000000000 */
.L_x_169:
[----:B------:R-:W-:Y:S05]  /*115a0*/  BSYNC B0 ;  /* 0x0000000000007941 */ /* 0x000fea0003800000 */
.L_x_168:
[----:B------:R-:W-:Y:S01]  /*115b0*/  UMOV UR6, 0x400 ;  /* 0x0000040000067882 */ /* 0x000fe20000000000 */
[----:B-1-3--:R-:W-:Y:S01]  /*115c0*/  SHF.L.U32 R4, R0, 0x2, RZ ;  /* 0x0000000200047819 */ /* 0x00afe200000006ff */
[----:B------:R-:W-:-:S03]  /*115d0*/  ULEA UR6, UR58, UR6, 0x18 ;  /* 0x000000063a067291 */ /* 0x000fc6000f8ec03f */
[----:B--2---:R-:W-:Y:S01]  /*115e0*/  IADD3 R2, P0, R4, UR12, RZ ;  /* 0x0000000c04027c10 */ /* 0x004fe2000ff1e0ff */
[----:B------:R-:W-:Y:S01]  /*115f0*/  UIADD3 UR5, UR6, 0x34700, URZ ;  /* 0x0003470006057890 */ /* 0x000fe2000fffe03f */
[----:B------:R-:W-:-:S03]  /*11600*/  MOV R0, RZ ;  /* 0x000000ff00007202 */ /* 0x000fc60000000f00 */
[----:B------:R-:W-:-:S05]  /*11610*/  IMAD.X R3, RZ, RZ, UR13, P0 ;  /* 0x0000000dff037e24 */ /* 0x000fca00080e06ff */
[----:B------:R-:W1:Y:S01]  /*11620*/  LDS R5, [R4+UR5] ;  /* 0x0000000504057984 */ /* 0x000e620008000800 */
[----:B------:R-:W-:-:S03]  /*11630*/  SHF.L.U32 R0, R0, 0x1f, RZ ;  /* 0x0000001f00007819 */ /* 0x000fc600000006ff */
[----:B-1----:R1:W2:Y:S02]  /*11640*/  ATOMG.E.EXCH.STRONG.GPU PT, RZ, [R2], R5 ;  /* 0x0000000502ff73a8 */ /* 0x0022a400041ee100 */
[----:B--2---:R-:W2:Y:S01]  /*11650*/  SYNCS.PHASECHK.TRANS64.TRYWAIT P0, [UR6+0x34508], R0 ;  /* 0x03450800ff0075a7 */ /* 0x004ea20008000146 */
[----:B------:R-:W-:Y:S02]  /*11660*/  ULOP3.LUT UR4, UR59, 0x1, URZ, 0xfc, !UPT ;  /* 0x000000013b047892 */ /* 0x000fe4000f8efc3f */
[----:B------:R-:W-:Y:S01]  /*11670*/  ULOP3.LUT UR37, UR61, 0x2, URZ, 0xfc, !UPT ;  /* 0x000000023d257892 */ /* 0x000fe2000f8efc3f */
[----:B-12---:R-:W-:Y:S11]  /*11680*/  @!P0 BRA `(.L_x_170) ;  /* 0x0000006400c88947 */ /* 0x006ff60003800000 */
.L_x_384:
[----:B------:R-:W-:Y:S01]  /*11690*/  IMAD.MOV.U32 R2, RZ, RZ, 0x1 ;  /* 0x00000001ff027424 */ /* 0x000fe200078e00ff */
[----:B-1----:R-:W-:Y:S01]  /*116a0*/  MOV R0, RZ ;  /* 0x000000ff00007202 */ /* 0x002fe20000000f00 */
[----:B------:R-:W-:Y:S01]  /*116b0*/  ULDC UR40, c[0x0][0x598] ;  /* 0x0001660000287ab9 */ /* 0x000fe20000000800 */
[----:B------:R-:W-:Y:S01]  /*116c0*/  ULDC UR41, c[0x0][0x580] ;  /* 0x0001600000297ab9 */ /* 0x000fe20000000800 */
[----:B------:R-:W-:Y:S01]  /*116d0*/  ULDC.64 UR10, c[0x0][0x590] ;  /* 0x00016400000a7ab9 */ /* 0x000fe20000000a00 */
[----:B------:R-:W-:-:S05]  /*116e0*/  ULDC.64 UR8, c[0x0][0x588] ;  /* 0x0001620000087ab9 */ /* 0x000fca0000000a00 */
.L_x_279:
[----:B------:R-:W-:-:S06]  /*116f0*/  UISETP.NE.AND UP0, UPT, UR4, 0x3, UPT ;  /* 0x000000030400788c */ /* 0x000fcc000bf05270 */
[----:B------:R-:W-:-:S13]  /*11700*/  PLOP3.LUT P1, PT, PT, PT, UP0, 0x80, 0x0 ;  /* 0x000000000000781c */ /* 0x000fda0003f2f008 */
[----:B-1---5:R-:W-:Y:S05]  /*11710*/  @!P1 BRA `(.L_x_171) ;  /* 0x0000000000049947 */ /* 0x022fea0003800000 */
[----:B------:R-:W-:Y:S01]  /*11720*/  BPT.TRAP 0x1 ;  /* 0x000000040000795c */ /* 0x000fe20000300000 */
.L_x_171:
[----:B------:R-:W2:Y:S01]  /*11730*/  LDL R4, [R1+0x100] ;  /* 0x0001000001047983 */ /* 0x000ea20000100800 */
[----:B------:R-:W-:Y:S02]  /*11740*/  SHF.L.U32 R3, R0, 0x1f, RZ ;  /* 0x0000001f00037819 */ /* 0x000fe400000006ff */
[C---:B--2---:R-:W-:Y:S02]  /*11750*/  R2UR UR7, R4.reuse ;  /* 0x00000000040772ca */ /* 0x044fe400000e0000 */
[----:B------:R-:W-:-:S11]  /*11760*/  LEA R4, R4, UR6, 0x4 ;  /* 0x0000000604047c11 */ /* 0x000fd6000f8e20ff */
[----:B------:R-:W-:-:S09]  /*11770*/  ULEA UR7, UR7, UR6, 0x3 ;  /* 0x0000000607077291 */ /* 0x000fd2000f8e183f */
[----:B------:R-:W1:Y:S02]  /*11780*/  SYNCS.PHASECHK.TRANS64.TRYWAIT P0, [UR7+0x34400], R3 ;  /* 0x03440003ff0075a7 */ /* 0x000e640008000147 */
[----:B-1----:R-:W-:Y:S05]  /*11790*/  @!P0 BRA `(.L_x_172) ;  /* 0x00000064009c8947 */ /* 0x002fea0003800000 */
.L_x_385:
[----:B-1----:R-:W1:Y:S01]  /*117a0*/  LDS.128 R4, [R4+0x34530] ;  /* 0x0345300004047984 */ /* 0x002e620000000c00 */
[----:B------:R-:W-:Y:S01]  /*117b0*/  @!PT LDS RZ, [RZ] ;  /* 0x00000000fffff984 */ /* 0x000fe20000000800 */
[----:B------:R-:W-:Y:S01]  /*117c0*/  @!PT LDS RZ, [RZ] ;  /* 0x00000000fffff984 */ /* 0x000fe20000000800 */
[----:B------:R-:W-:Y:S01]  /*117d0*/  @!PT LDS RZ, [RZ] ;  /* 0x00000000fffff984 */ /* 0x000fe20000000800 */
[----:B------:R-:W-:Y:S01]  /*117e0*/  @!PT LDS RZ, [RZ] ;  /* 0x00000000fffff984 */ /* 0x000fe20000000800 */
[----:B------:R2:W-:Y:S06]  /*117f0*/  MEMBAR.ALL.CTA ;  /* 0x0000000000007992 */ /* 0x0005ec0000008000 */
[----:B--2---:R-:W2:Y:S01]  /*11800*/  FENCE.VIEW.ASYNC.S ;  /* 0x00000000000073c6 */ /* 0x004ea20000000000 */
[----:B------:R-:W-:Y:S05]  /*11810*/  @!P1 BRA `(.L_x_173) ;  /* 0x0000000000049947 */ /* 0x000fea0003800000 */
[----:B------:R-:W-:Y:S01]  /*11820*/  BPT.TRAP 0x1 ;  /* 0x000000040000795c */ /* 0x000fe20000300000 */
.L_x_173:
[----:B------:R-:W-:Y:S01]  /*11830*/  UIADD3 UR7, UR7, 0x34440, URZ ;  /* 0x0003444007077890 */ /* 0x000fe2000fffe03f */
[----:B------:R-:W-:Y:S02]  /*11840*/  R2UR UR18, R16 ;  /* 0x00000000101272ca */ /* 0x000fe400000e0000 */
[----:B------:R-:W-:Y:S01]  /*11850*/  R2UR UR19, R17 ;  /* 0x00000000111372ca */ /* 0x000fe200000e0000 */
[----:B------:R-:W-:Y:S01]  /*11860*/  UPRMT UR7, UR58, 0x654, UR7 ;  /* 0x000006543a077896 */ /* 0x000fe20008000007 */
[----:B------:R-:W-:Y:S02]  /*11870*/  LOP3.LUT P1, RZ, R2, 0xff, RZ, 0xc0, !PT ;  /* 0x000000ff02ff7812 */ /* 0x000fe4000782c0ff */
[----:B------:R-:W-:-:S04]  /*11880*/  ISETP.NE.U32.AND P0, PT, RZ, UR10, PT ;  /* 0x0000000aff007c0c */ /* 0x000fc8000bf05070 */
[----:B------:R-:W-:Y:S02]  /*11890*/  ISETP.NE.AND.EX P0, PT, RZ, UR11, PT, P0 ;  /* 0x0000000bff007c0c */ /* 0x000fe4000bf05300 */
[----:B--2---:R-:W-:Y:S01]  /*118a0*/  SYNCS.ARRIVE.TRANS64.RED.A1T0 RZ, [UR7], RZ ;  /* 0x000000ffffff79a7 */ /* 0x004fe20008100407 */
[----:B------:R-:W-:Y:S02]  /*118b0*/  USHF.L.U32 UR18, UR18, 0x8, URZ ;  /* 0x0000000812127899 */ /* 0x000fe4000800063f */
[----:B------:R-:W-:Y:S02]  /*118c0*/  USHF.L.U32 UR19, UR19, 0x7, URZ ;  /* 0x0000000713137899 */ /* 0x000fe4000800063f */
[----:B------:R-:W-:Y:S10]  /*118d0*/  @!P1 BRA `(.L_x_174) ;  /* 0x00000000000c9947 */ /* 0x000ff40003800000 */
[----:B------:R-:W-:-:S04]  /*118e0*/  DEPBAR {5,4,3,2,1,0} ;  /* 0x0000003f0000791a */ /* 0x000fc80000000000 */
[----:B------:R2:W-:Y:S02]  /*118f0*/  UTMACCTL.IV [UR12] ;  /* 0x000000000c0079b9 */ /* 0x0005e40008000000 */
[----:B--2---:R-:W-:Y:S01]  /*11900*/  NOP ;  /* 0x0000000000007918 */ /* 0x004fe20000000000 */
.L_x_174:
[----:B------:R-:W-:Y:S05]  /*11910*/  @!P0 BRA `(.L_x_175) ;  /* 0x0000000000188947 */ /* 0x000fea0003800000 */
[----:B------:R-:W2:Y:S02]  /*11920*/  LDC.64 R2, c[0x0][0x590] ;  /* 0x00016400ff027b82 */ /* 0x000ea40000000a00 */
[----:B--2---:R-:W-:-:S06]  /*11930*/  IMAD.WIDE R2, R18, 0x8, R2 ;  /* 0x0000000812027825 */ /* 0x004fcc00078e0202 */
[----:B------:R-:W2:Y:S04]  /*11940*/  LDG.E.64 R2, desc[UR38][R2.64] ;  /* 0x0000002602027981 */ /* 0x000ea8000c1e1b00 */
[----:B--2---:R-:W2:Y:S02]  /*11950*/  LD.E R8, desc[UR38][R2.64] ;  /* 0x0000002602087980 */ /* 0x004ea4000c101900 */
[----:B--2---:R-:W-:Y:S01]  /*11960*/  FSETP.NEU.AND P0, PT, R8, RZ, PT ;  /* 0x000000ff0800720b */ /* 0x004fe20003f0d000 */
[----:B------:R-:W-:-:S12]  /*11970*/  BRA `(.L_x_176) ;  /* 0x0000000000247947 */ /* 0x000fd80003800000 */
.L_x_175:
[----:B------:R-:W-:Y:S02]  /*11980*/  ISETP.NE.U32.AND P1, PT, RZ, UR8, PT ;  /* 0x00000008ff007c0c */ /* 0x000fe4000bf25070 */
[----:B------:R-:W-:Y:S02]  /*11990*/  FSETP.NEU.AND P0, PT, RZ, UR41, PT ;  /* 0x00000029ff007c0b */ /* 0x000fe4000bf0d000 */
[----:B------:R-:W-:-:S13]  /*119a0*/  ISETP.NE.AND.EX P1, PT, RZ, UR9, PT, P1 ;  /* 0x00000009ff007c0c */ /* 0x000fda000bf25310 */
[----:B------:R-:W-:Y:S05]  /*119b0*/  @!P1 BRA `(.L_x_176) ;  /* 0x0000000000149947 */ /* 0x000fea0003800000 */
[----:B------:R-:W2:Y:S01]  /*119c0*/  LDC.64 R2, c[0x0][0x588] ;  /* 0x00016200ff027b82 */ /* 0x000ea20000000a00 */
[----:B------:R-:W-:-:S04]  /*119d0*/  IMAD R9, R18, UR40, RZ ;  /* 0x0000002812097c24 */ /* 0x000fc8000f8e02ff */
[----:B--2---:R-:W-:-:S06]  /*119e0*/  IMAD.WIDE R2, R9, 0x4, R2 ;  /* 0x0000000409027825 */ /* 0x004fcc00078e0202 */
[----:B------:R-:W2:Y:S02]  /*119f0*/  LDG.E R2, desc[UR38][R2.64] ;  /* 0x0000002602027981 */ /* 0x000ea4000c1e1900 */
[----:B--2---:R-:W-:-:S13]  /*11a00*/  FSETP.NEU.AND P0, PT, R2, RZ, PT ;  /* 0x000000ff0200720b */ /* 0x004fda0003f0d000 */
.L_x_176:
[----:B------:R-:W-:Y:S01]  /*11a10*/  UISETP.NE.AND UP0, UPT, UR37, 0x3, UPT ;  /* 0x000000032500788c */ /* 0x000fe2000bf05270 */
[----:B------:R-:W-:-:S05]  /*11a20*/  ELECT P1, URZ, PT ;  /* 0x00000000003f782f */ /* 0x000fca0003820000 */
[----:B------:R-:W-:Y:S02]  /*11a30*/  PLOP3.LUT P2, PT, PT, PT, UP0, 0x80, 0x0 ;  /* 0x000000000000781c */ /* 0x000fe40003f4f008 */
[----:B------:R-:W-:-:S11]  /*11a40*/  PLOP3.LUT P0, PT, P0, P1, PT, 0x2a, 0x0 ;  /* 0x000000000000781c */ /* 0x000fd60000702572 */
[----:B------:R-:W-:Y:S05]  /*11a50*/  @!P2 BRA `(.L_x_177) ;  /* 0x000000000004a947 */ /* 0x000fea0003800000 */
[----:B------:R-:W-:Y:S01]  /*11a60*/  BPT.TRAP 0x1 ;  /* 0x000000040000795c */ /* 0x000fe20000300000 */
.L_x_177:
[----:B------:R-:W-:-:S05]  /*11a70*/  IMAD.MOV.U32 R8, RZ, RZ, 0x1 ;  /* 0x00000001ff087424 */ /* 0x000fca00078e00ff */
[----:B------:R-:W-:-:S04]  /*11a80*/  SHF.L.U32 R8, R8, 0x1f, RZ ;  /* 0x0000001f08087819 */ /* 0x000fc800000006ff */
[----:B------:R-:W2:Y:S02]  /*11a90*/  SYNCS.PHASECHK.TRANS64.TRYWAIT P1, [UR6+0x344e0], R8 ;  /* 0x0344e008ff0075a7 */ /* 0x000ea40008020146 */
[----:B--2---:R-:W-:Y:S05]  /*11aa0*/  @!P1 BRA `(.L_x_178) ;  /* 0x0000006000f09947 */ /* 0x004fea0003800000 */
.L_x_386:
[----:B------:R-:W-:Y:S04]  /*11ab0*/  BSSY B0, `(.L_x_179) ;  /* 0x000000b000007945 */ /* 0x000fe80003800000 */
[----:B------:R-:W-:Y:S05]  /*11ac0*/  @P0 BRA `(.L_x_180) ;  /* 0x0000000000240947 */ /* 0x000fea0003800000 */
[----:B------:R-:W-:Y:S02]  /*11ad0*/  UIADD3 UR16, UR6, 0x30000, URZ ;  /* 0x0003000006107890 */ /* 0x000fe4000fffe03f */
[----:B------:R-:W-:Y:S01]  /*11ae0*/  UIADD3 UR17, UR6, 0x344c0, URZ ;  /* 0x000344c006117890 */ /* 0x000fe2000fffe03f */
[----:B------:R-:W-:Y:S01]  /*11af0*/  UMOV UR14, 0x0 ;  /* 0x00000000000e7882 */ /* 0x000fe20000000000 */
[----:B------:R-:W-:-:S07]  /*11b00*/  UMOV UR15, 0x10000000 ;  /* 0x10000000000f7882 */ /* 0x000fce0000000000 */
[----:B------:R3:W-:Y:S02]  /*11b10*/  UTMALDG.2D [UR16], [UR12], desc[UR14] ;  /* 0x00000e100c0075b4 */ /* 0x0007e40008009000 */
[----:B---3--:R-:W-:Y:S05]  /*11b20*/  @!P2 BRA `(.L_x_181) ;  /* 0x000000000004a947 */ /* 0x008fea0003800000 */
[----:B------:R-:W-:Y:S01]  /*11b30*/  BPT.TRAP 0x1 ;  /* 0x000000040000795c */ /* 0x000fe20000300000 */
.L_x_181:
[----:B------:R-:W3:Y:S02]  /*11b40*/  LDC R2, c[0x0][0x828] ;  /* 0x00020a00ff027b82 */ /* 0x000ee40000000800 */
[----:B---3--:R3:W-:Y:S02]  /*11b50*/  SYNCS.ARRIVE.TRANS64.RED.A0TR RZ, [UR6+0x344c0], R2 ;  /* 0x0344c002ffff79a7 */ /* 0x0087e40008300406 */
.L_x_180:
[----:B------:R-:W-:Y:S05]  /*11b60*/  BSYNC B0 ;  /* 0x0000000000007941 */ /* 0x000fea0003800000 */
.L_x_179:
[----:B------:R-:W-:Y:S05]  /*11b70*/  @!P2 BRA `(.L_x_182) ;  /* 0x000000000004a947 */ /* 0x000fea0003800000 */
[----:B------:R-:W-:Y:S01]  /*11b80*/  BPT.TRAP 0x1 ;  /* 0x000000040000795c */ /* 0x000fe20000300000 */
.L_x_182:
[----:B------:R-:W-:-:S04]  /*11b90*/  UIADD3 UR21, UR6, 0x344c0, URZ ;  /* 0x000344c006157890 */ /* 0x000fc8000fffe03f */
[----:B------:R-:W-:-:S09]  /*11ba0*/  UPRMT UR15, UR58, 0x654, UR21 ;  /* 0x000006543a0f7896 */ /* 0x000fd20008000015 */
[----:B------:R-:W-:Y:S01]  /*11bb0*/  SYNCS.ARRIVE.TRANS64.RED.A1T0 RZ, [UR15], RZ ;  /* 0x000000ffffff79a7 */ /* 0x000fe2000810040f */
[----:B------:R-:W-:Y:S05]  /*11bc0*/  @!P2 BRA `(.L_x_183) ;  /* 0x000000000004a947 */ /* 0x000fea0003800000 */
[----:B------:R-:W-:Y:S01]  /*11bd0*/  BPT.TRAP 0x1 ;  /* 0x000000040000795c */ /* 0x000fe20000300000 */
.L_x_183:
[----:B------:R-:W4:Y:S02]  /*11be0*/  SYNCS.PHASECHK.TRANS64.TRYWAIT P1, [UR6+0x344e8], R8 ;  /* 0x0344e808ff0075a7 */ /* 0x000f240008020146 */
[----:B----4-:R-:W-:Y:S05]  /*11bf0*/  @!P1 BRA `(.L_x_184) ;  /* 0x0000006000b49947 */ /* 0x010fea0003800000 */
.L_x_387:
[----:B------:R-:W-:Y:S04]  /*11c00*/  BSSY B0, `(.L_x_185) ;  /* 0x000000d000007945 */ /* 0x000fe80003800000 */
[----:B------:R-:W-:Y:S05]  /*11c10*/  @P0 BRA `(.L_x_186) ;  /* 0x00000000002c0947 */ /* 0x000fea0003800000 */
[----:B------:R-:W-:Y:S02]  /*11c20*/  UIADD3 UR26, UR18, 0x40, URZ ;  /* 0x00000040121a7890 */ /* 0x000fe4000fffe03f */
[----:B------:R-:W-:Y:S02]  /*11c30*/  UIADD3 UR24, UR6, 0x31000, URZ ;  /* 0x0003100006187890 */ /* 0x000fe4000fffe03f */
[----:B------:R-:W-:Y:S01]  /*11c40*/  UIADD3 UR25, UR6, 0x344c8, URZ ;  /* 0x000344c806197890 */ /* 0x000fe2000fffe03f */
[----:B------:R-:W-:Y:S01]  /*11c50*/  UMOV UR16, 0x0 ;  /* 0x0000000000107882 */ /* 0x000fe20000000000 */
[----:B------:R-:W-:Y:S01]  /*11c60*/  UMOV UR17, 0x10000000 ;  /* 0x1000000000117882 */ /* 0x000fe20000000000 */
[----:B------:R-:W-:-:S06]  /*11c70*/  UMOV UR27, UR19 ;  /* 0x00000013001b7c82 */ /* 0x000fcc0008000000 */
[----:B------:R4:W-:Y:S02]  /*11c80*/  UTMALDG.2D [UR24], [UR12], desc[UR16] ;  /* 0x000010180c0075b4 */ /* 0x0009e40008009000 */
[----:B----4-:R-:W-:Y:S05]  /*11c90*/  @!P2 BRA `(.L_x_187) ;  /* 0x000000000004a947 */ /* 0x010fea0003800000 */
[----:B------:R-:W-:Y:S01]  /*11ca0*/  BPT.TRAP 0x1 ;  /* 0x000000040000795c */ /* 0x000fe20000300000 */
.L_x_187:
[----:B---3--:R-:W3:Y:S02]  /*11cb0*/  LDC R2, c[0x0][0x828] ;  /* 0x00020a00ff027b82 */ /* 0x008ee40000000800 */
[----:B---3--:R4:W-:Y:S02]  /*11cc0*/  SYNCS.ARRIVE.TRANS64.RED.A0TR RZ, [UR6+0x344c8], R2 ;  /* 0x0344c802ffff79a7 */ /* 0x0089e40008300406 */
.L_x_186:
[----:B------:R-:W-:Y:S05]  /*11cd0*/  BSYNC B0 ;  /* 0x0000000000007941 */ /* 0x000fea0003800000 */
.L_x_185:
[----:B------:R-:W-:Y:S05]  /*11ce0*/  @!P2 BRA `(.L_x_188) ;  /* 0x000000000004a947 */ /* 0x000fea0003800000 */
[----:B------:R-:W-:Y:S01]  /*11cf0*/  BPT.TRAP 0x1 ;  /* 0x000000040000795c */ /* 0x000fe20000300000 */
.L_x_188:
[----:B------:R-:W-:-:S04]  /*11d00*/  UIADD3 UR25, UR6, 0x344c8, URZ ;  /* 0x000344c806197890 */ /* 0x000fc8000fffe03f */
[----:B------:R-:W-:-:S09]  /*11d10*/  UPRMT UR7, UR58, 0x654, UR25 ;  /* 0x000006543a077896 */ /* 0x000fd20008000019 */
[----:B------:R-:W-:Y:S01]  /*11d20*/  SYNCS.ARRIVE.TRANS64.RED.A1T0 RZ, [UR7], RZ ;  /* 0x000000ffffff79a7 */ /* 0x000fe20008100407 */
[----:B------:R-:W-:Y:S05]  /*11d30*/  @!P2 BRA `(.L_x_189) ;  /* 0x000000000004a947 */ /* 0x000fea0003800000 */
[----:B------:R-:W-:Y:S01]  /*11d40*/  BPT.TRAP 0x1 ;  /* 0x000000040000795c */ /* 0x000fe20000300000 */
.L_x_189:
[----:B------:R-:W1:Y:S02]  /*11d50*/  SYNCS.PHASECHK.TRANS64.TRYWAIT P1, [UR6+0x344f0], R8 ;  /* 0x0344f008ff0075a7 */ /* 0x000e640008020146 */
[----:B-1----:R-:W-:Y:S05]  /*11d60*/  @!P1 BRA `(.L_x_190) ;  /* 0x0000006000709947 */ /* 0x002fea0003800000 */
.L_x_388:
        /* <DEDUP_REMOVED lines=9> */
[----:B-1----:R-:W-:Y:S05]  /*11e00*/  @!P2 BRA `(.L_x_193) ;  /* 0x000000000004a947 */ /* 0x002fea0003800000 */
[----:B------:R-:W-:Y:S01]  /*11e10*/  BPT.TRAP 0x1 ;  /* 0x000000040000795c */ /* 0x000fe20000300000 */
.L_x_193:
[----:B---34-:R-:W1:Y:S02]  /*11e20*/  LDC R2, c[0x0][0x828] ;  /* 0x00020a00ff027b82 */ /* 0x018e640000000800 */
[----:B-1----:R1:W-:Y:S02]  /*11e30*/  SYNCS.ARRIVE.TRANS64.RED.A0TR RZ, [UR6+0x344d0], R2 ;  /* 0x0344d002ffff79a7 */ /* 0x0023e40008300406 */
.L_x_192:
[----:B------:R-:W-:Y:S05]  /*11e40*/  BSYNC B0 ;  /* 0x0000000000007941 */ /* 0x000fea0003800000 */
.L_x_191:
[----:B------:R-:W-:Y:S05]  /*11e50*/  @!P2 BRA `(.L_x_194) ;  /* 0x000000000004a947 */ /* 0x000fea0003800000 */
[----:B------:R-:W-:Y:S01]  /*11e60*/  BPT.TRAP 0x1 ;  /* 0x000000040000795c */ /* 0x000fe20000300000 */
.L_x_194:
[----:B------:R-:W-:-:S04]  /*11e70*/  UIADD3 UR29, UR6, 0x344d0, URZ ;  /* 0x000344d0061d7890 */ /* 0x000fc8000fffe03f */
[----:B------:R-:W-:-:S09]  /*11e80*/  UPRMT UR14, UR58, 0x654, UR29 ;  /* 0x000006543a0e7896 */ /* 0x000fd2000800001d */
[----:B------:R-:W-:Y:S01]  /*11e90*/  SYNCS.ARRIVE.TRANS64.RED.A1T0 RZ, [UR14], RZ ;  /* 0x000000ffffff79a7 */ /* 0x000fe2000810040e */
[----:B------:R-:W-:Y:S05]  /*11ea0*/  @!P2 BRA `(.L_x_195) ;  /* 0x000000000004a947 */ /* 0x000fea0003800000 */
[----:B------:R-:W-:Y:S01]  /*11eb0*/  BPT.TRAP 0x1 ;  /* 0x000000040000795c */ /* 0x000fe20000300000 */
.L_x_195:
[----:B------:R-:W1:Y:S02]  /*11ec0*/  SYNCS.PHASECHK.TRANS64.TRYWAIT P1, [UR6+0x344f8], R8 ;  /* 0x0344f808ff0075a7 */ /* 0x000e640008020146 */
[----:B-1----:R-:W-:Y:S05]  /*11ed0*/  @!P1 BRA `(.L_x_196) ;  /* 0x00000060002c9947 */ /* 0x002fea0003800000 */
.L_x_389:
        /* <DEDUP_REMOVED lines=11> */
.L_x_199:
[----:B---34-:R-:W1:Y:S02]  /*11f90*/  LDC R2, c[0x0][0x828] ;  /* 0x00020a00ff027b82 */ /* 0x018e640000000800 */
[----:B-1----:R1:W-:Y:S02]  /*11fa0*/  SYNCS.ARRIVE.TRANS64.RED.A0TR RZ, [UR6+0x344d8], R2 ;  /* 0x0344d802ffff79a7 */ /* 0x0023e40008300406 */
.L_x_198:
[----:B------:R-:W-:Y:S05]  /*11fb0*/  BSYNC B0 ;  /* 0x0000000000007941 */ /* 0x000fea0003800000 */
.L_x_197:
[----:B------:R-:W-:Y:S05]  /*11fc0*/  @!P2 BRA `(.L_x_200) ;  /* 0x000000000004a947 */ /* 0x000fea0003800000 */
[----:B------:R-:W-:Y:S01]  /*11fd0*/  BPT.TRAP 0x1 ;  /* 0x000000040000795c */ /* 0x000fe20000300000 */
.L_x_200:
[----:B------:R-:W-:Y:S02]  /*11fe0*/  UIADD3 UR33, UR6, 0x344d8, URZ ;  /* 0x000344d806217890 */ /* 0x000fe4000fffe03f */
[----:B------:R-:W-:Y:S02]  /*11ff0*/  UIADD3 UR23, UR19, 0x20, URZ ;  /* 0x0000002013177890 */ /* 0x000fe4000fffe03f */
[----:B------:R-:W-:-:S09]  /*12000*/  UPRMT UR36, UR58, 0x654, UR33 ;  /* 0x000006543a247896 */ /* 0x000fd20008000021 */
[----:B------:R-:W-:Y:S01]  /*12010*/  SYNCS.ARRIVE.TRANS64.RED.A1T0 RZ, [UR36], RZ ;  /* 0x000000ffffff79a7 */ /* 0x000fe20008100424 */
[----:B------:R-:W-:Y:S05]  /*12020*/  @!P2 BRA `(.L_x_201) ;  /* 0x000000000004a947 */ /* 0x000fea0003800000 */
[----:B------:R-:W-:Y:S01]  /*12030*/  BPT.TRAP 0x1 ;  /* 0x000000040000795c */ /* 0x000fe20000300000 */
.L_x_201:
[----:B-1-34-:R-:W-:-:S04]  /*12040*/  SHF.L.U32 R2, RZ, 0x1f, RZ ;  /* 0x0000001fff027819 */ /* 0x01afc800000006ff */
[----:B------:R-:W1:Y:S02]  /*12050*/  SYNCS.PHASECHK.TRANS64.TRYWAIT P1, [UR6+0x344e0], R2 ;  /* 0x0344e002ff0075a7 */ /* 0x000e640008020146 */
[----:B-1----:R-:W-:Y:S05]  /*12060*/  @!P1 BRA `(.L_x_202) ;  /* 0x0000005c00e09947 */ /* 0x002fea0003800000 */
.L_x_390:
[----:B------:R-:W-:Y:S04]  /*12070*/  BSSY B0, `(.L_x_203) ;  /* 0x000000b000007945 */ /* 0x000fe80003800000 */
[----:B------:R-:W-:Y:S05]  /*12080*/  @P0 BRA `(.L_x_204) ;  /* 0x0000000000240947 */ /* 0x000fea0003800000 */
[----:B------:R-:W-:Y:S01]  /*12090*/  UIADD3 UR20, UR6, 0x30000, URZ ;  /* 0x0003000006147890 */ /* 0x000fe2000fffe03f */
[----:B------:R-:W-:Y:S01]  /*120a0*/  UMOV UR16, 0x0 ;  /* 0x0000000000107882 */ /* 0x000fe20000000000 */
[----:B------:R-:W-:Y:S01]  /*120b0*/  UMOV UR17, 0x10000000 ;  /* 0x1000000000117882 */ /* 0x000fe20000000000 */
[----:B------:R-:W-:-:S06]  /*120c0*/  UMOV UR22, UR18 ;  /* 0x0000001200167c82 */ /* 0x000fcc0008000000 */
[----:B------:R3:W-:Y:S02]  /*120d0*/  UTMALDG.2D [UR20], [UR12], desc[UR16] ;  /* 0x000010140c0075b4 */ /* 0x0007e40008009000 */
[----:B---3--:R-:W-:Y:S05]  /*120e0*/  @!P2 BRA `(.L_x_205) ;  /* 0x000000000004a947 */ /* 0x008fea0003800000 */
[----:B------:R-:W-:Y:S01]  /*120f0*/  BPT.TRAP 0x1 ;  /* 0x000000040000795c */ /* 0x000fe20000300000 */
.L_x_205:
[----:B-12---:R-:W1:Y:S02]  /*12100*/  LDC R3, c[0x0][0x828] ;  /* 0x00020a00ff037b82 */ /* 0x006e640000000800 */
[----:B-1----:R3:W-:Y:S02]  /*12110*/  SYNCS.ARRIVE.TRANS64.RED.A0TR RZ, [UR6+0x344c0], R3 ;  /* 0x0344c003ffff79a7 */ /* 0x0027e40008300406 */
.L_x_204:
[----:B------:R-:W-:Y:S05]  /*12120*/  BSYNC B0 ;  /* 0x0000000000007941 */ /* 0x000fea0003800000 */
.L_x_203:
[----:B------:R-:W-:Y:S05]  /*12130*/  @!P2 BRA `(.L_x_206) ;  /* 0x000000000004a947 */ /* 0x000fea0003800000 */
[----:B------:R-:W-:Y:S01]  /*12140*/  BPT.TRAP 0x1 ;  /* 0x000000040000795c */ /* 0x000fe20000300000 */
.L_x_206:
[----:B------:R-:W-:Y:S01]  /*12150*/  SYNCS.ARRIVE.TRANS64.RED.A1T0 RZ, [UR15], RZ ;  /* 0x000000ffffff79a7 */ /* 0x000fe2000810040f */
[----:B------:R-:W-:Y:S05]  /*12160*/  @!P2 BRA `(.L_x_207) ;  /* 0x000000000004a947 */ /* 0x000fea0003800000 */
[----:B------:R-:W-:Y:S01]  /*12170*/  BPT.TRAP 0x1 ;  /* 0x000000040000795c */ /* 0x000fe20000300000 */
.L_x_207:
[----:B------:R-:W4:Y:S02]  /*12180*/  SYNCS.PHASECHK.TRANS64.TRYWAIT P1, [UR6+0x344e8], R2 ;  /* 0x0344e802ff0075a7 */ /* 0x000f240008020146 */
[----:B----4-:R-:W-:Y:S05]  /*12190*/  @!P1 BRA `(.L_x_208) ;  /* 0x0000005c00ac9947 */ /* 0x010fea0003800000 */
.L_x_391:
[----:B------:R-:W-:Y:S04]  /*121a0*/  BSSY B0, `(.L_x_209) ;  /* 0x000000c000007945 */ /* 0x000fe80003800000 */
[----:B------:R-:W-:Y:S05]  /*121b0*/  @P0 BRA `(.L_x_210) ;  /* 0x0000000000280947 */ /* 0x000fea0003800000 */
        /* <DEDUP_REMOVED lines=8> */
.L_x_211:
[----:B-123--:R-:W1:Y:S02]  /*12240*/  LDC R3, c[0x0][0x828] ;  /* 0x00020a00ff037b82 */ /* 0x00ee640000000800 */
[----:B-1----:R4:W-:Y:S02]  /*12250*/  SYNCS.ARRIVE.TRANS64.RED.A0TR RZ, [UR6+0x344c8], R3 ;  /* 0x0344c803ffff79a7 */ /* 0x0029e40008300406 */
.L_x_210:
[----:B------:R-:W-:Y:S05]  /*12260*/  BSYNC B0 ;  /* 0x0000000000007941 */ /* 0x000fea0003800000 */
.L_x_209:
[----:B------:R-:W-:Y:S05]  /*12270*/  @!P2 BRA `(.L_x_212) ;  /* 0x000000000004a947 */ /* 0x000fea0003800000 */
[----:B------:R-:W-:Y:S01]  /*12280*/  BPT.TRAP 0x1 ;  /* 0x000000040000795c */ /* 0x000fe20000300000 */
.L_x_212:
[----:B------:R-:W-:Y:S01]  /*12290*/  SYNCS.ARRIVE.TRANS64.RED.A1T0 RZ, [UR7], RZ ;  /* 0x000000ffffff79a7 */ /* 0x000fe20008100407 */
[----:B------:R-:W-:Y:S05]  /*122a0*/  @!P2 BRA `(.L_x_213) ;  /* 0x000000000004a947 */ /* 0x000fea0003800000 */
[----:B------:R-:W-:Y:S01]  /*122b0*/  BPT.TRAP 0x1 ;  /* 0x000000040000795c */ /* 0x000fe20000300000 */
.L_x_213:
[----:B------:R-:W1:Y:S02]  /*122c0*/  SYNCS.PHASECHK.TRANS64.TRYWAIT P1, [UR6+0x344f0], R2 ;  /* 0x0344f002ff0075a7 */ /* 0x000e640008020146 */
[----:B-1----:R-:W-:Y:S05]  /*122d0*/  @!P1 BRA `(.L_x_214) ;  /* 0x0000005c00749947 */ /* 0x002fea0003800000 */
.L_x_392:
        /* <DEDUP_REMOVED lines=10> */
.L_x_217:
[----:B--234-:R-:W1:Y:S02]  /*12380*/  LDC R3, c[0x0][0x828] ;  /* 0x00020a00ff037b82 */ /* 0x01ce640000000800 */
[----:B-1----:R1:W-:Y:S02]  /*12390*/  SYNCS.ARRIVE.TRANS64.RED.A0TR RZ, [UR6+0x344d0], R3 ;  /* 0x0344d003ffff79a7 */ /* 0x0023e40008300406 */
.L_x_216:
[----:B------:R-:W-:Y:S05]  /*123a0*/  BSYNC B0 ;  /* 0x0000000000007941 */ /* 0x000fea0003800000 */
.L_x_215:
[----:B------:R-:W-:Y:S05]  /*123b0*/  @!P2 BRA `(.L_x_218) ;  /* 0x000000000004a947 */ /* 0x000fea0003800000 */
[----:B------:R-:W-:Y:S01]  /*123c0*/  BPT.TRAP 0x1 ;  /* 0x000000040000795c */ /* 0x000fe20000300000 */
.L_x_218:
[----:B------:R-:W-:Y:S01]  /*123d0*/  SYNCS.ARRIVE.TRANS64.RED.A1T0 RZ, [UR14], RZ ;  /* 0x000000ffffff79a7 */ /* 0x000fe2000810040e */
[----:B------:R-:W-:Y:S05]  /*123e0*/  @!P2 BRA `(.L_x_219) ;  /* 0x000000000004a947 */ /* 0x000fea0003800000 */
[----:B------:R-:W-:Y:S01]  /*123f0*/  BPT.TRAP 0x1 ;  /* 0x000000040000795c */ /* 0x000fe20000300000 */
.L_x_219:
[----:B------:R-:W1:Y:S02]  /*12400*/  SYNCS.PHASECHK.TRANS64.TRYWAIT P1, [UR6+0x344f8], R2 ;  /* 0x0344f802ff0075a7 */ /* 0x000e640008020146 */
[----:B-1----:R-:W-:Y:S05]  /*12410*/  @!P1 BRA `(.L_x_220) ;  /* 0x0000005c003c9947 */ /* 0x002fea0003800000 */
.L_x_393:
        /* <DEDUP_REMOVED lines=10> */
.L_x_223:
[----:B--234-:R-:W1:Y:S02]  /*124c0*/  LDC R3, c[0x0][0x828] ;  /* 0x00020a00ff037b82 */ /* 0x01ce640000000800 */
[----:B-1----:R1:W-:Y:S02]  /*124d0*/  SYNCS.ARRIVE.TRANS64.RED.A0TR RZ, [UR6+0x344d8], R3 ;  /* 0x0344d803ffff79a7 */ /* 0x0023e40008300406 */
.L_x_222:
[----:B------:R-:W-:Y:S05]  /*124e0*/  BSYNC B0 ;  /* 0x0000000000007941 */ /* 0x000fea0003800000 */
.L_x_221:
[----:B------:R-:W-:Y:S05]  /*124f0*/  @!P2 BRA `(.L_x_224) ;  /* 0x000000000004a947 */ /* 0x000fea0003800000 */
[----:B------:R-:W-:Y:S01]  /*12500*/  BPT.TRAP 0x1 ;  /* 0x000000040000795c */ /* 0x000fe20000300000 */
.L_x_224:
[----:B------:R-:W-:Y:S01]  /*12510*/  SYNCS.ARRIVE.TRANS64.RED.A1T0 RZ, [UR36], RZ ;  /* 0x000000ffffff79a7 */ /* 0x000fe20008100424 */
[----:B------:R-:W-:Y:S01]  /*12520*/  UIADD3 UR23, UR19, 0x40, URZ ;  /* 0x0000004013177890 */ /* 0x000fe2000fffe03f */
[----:B------:R-:W-:Y:S11]  /*12530*/  @!P2 BRA `(.L_x_225) ;  /* 0x000000000004a947 */ /* 0x000ff60003800000 */
[----:B------:R-:W-:Y:S01]  /*12540*/  BPT.TRAP 0x1 ;  /* 0x000000040000795c */ /* 0x000fe20000300000 */
.L_x_225:
[----:B------:R-:W1:Y:S02]  /*12550*/  SYNCS.PHASECHK.TRANS64.TRYWAIT P1, [UR6+0x344e0], R8 ;  /* 0x0344e008ff0075a7 */ /* 0x000e640008020146 */
[----:B-1----:R-:W-:Y:S05]  /*12560*/  @!P1 BRA `(.L_x_226) ;  /* 0x0000005c00009947 */ /* 0x002fea0003800000 */
.L_x_394:
[----:B------:R-:W-:Y:S04]  /*12570*/  BSSY B0, `(.L_x_227) ;  /* 0x000000b000007945 */ /* 0x000fe80003800000 */
[----:B------:R-:W-:Y:S05]  /*12580*/  @P0 BRA `(.L_x_228) ;  /* 0x0000000000240947 */ /* 0x000fea0003800000 */
[----:B------:R-:W-:Y:S01]  /*12590*/  UIADD3 UR20, UR6, 0x30000, URZ ;  /* 0x0003000006147890 */ /* 0x000fe2000fffe03f */
[----:B------:R-:W-:Y:S01]  /*125a0*/  UMOV UR16, 0x0 ;  /* 0x0000000000107882 */ /* 0x000fe20000000000 */
[----:B------:R-:W-:Y:S01]  /*125b0*/  UMOV UR17, 0x10000000 ;  /* 0x1000000000117882 */ /* 0x000fe20000000000 */
[----:B------:R-:W-:-:S06]  /*125c0*/  UMOV UR22, UR18 ;  /* 0x0000001200167c82 */ /* 0x000fcc0008000000 */
[----:B------:R1:W-:Y:S02]  /*125d0*/  UTMALDG.2D [UR20], [UR12], desc[UR16] ;  /* 0x000010140c0075b4 */ /* 0x0003e40008009000 */
[----:B-1----:R-:W-:Y:S05]  /*125e0*/  @!P2 BRA `(.L_x_229) ;  /* 0x000000000004a947 */ /* 0x002fea0003800000 */
[----:B------:R-:W-:Y:S01]  /*125f0*/  BPT.TRAP 0x1 ;  /* 0x000000040000795c */ /* 0x000fe20000300000 */
.L_x_229:
[----:B--234-:R-:W1:Y:S02]  /*12600*/  LDC R3, c[0x0][0x828] ;  /* 0x00020a00ff037b82 */ /* 0x01ce640000000800 */
[----:B-1----:R1:W-:Y:S02]  /*12610*/  SYNCS.ARRIVE.TRANS64.RED.A0TR RZ, [UR6+0x344c0], R3 ;  /* 0x0344c003ffff79a7 */ /* 0x0023e40008300406 */
.L_x_228:
[----:B------:R-:W-:Y:S05]  /*12620*/  BSYNC B0 ;  /* 0x0000000000007941 */ /* 0x000fea0003800000 */
.L_x_227:
[----:B------:R-:W-:Y:S05]  /*12630*/  @!P2 BRA `(.L_x_230) ;  /* 0x000000000004a947 */ /* 0x000fea0003800000 */
[----:B------:R-:W-:Y:S01]  /*12640*/  BPT.TRAP 0x1 ;  /* 0x000000040000795c */ /* 0x000fe20000300000 */
.L_x_230:
[----:B------:R-:W-:Y:S01]  /*12650*/  SYNCS.ARRIVE.TRANS64.RED.A1T0 RZ, [UR15], RZ ;  /* 0x000000ffffff79a7 */ /* 0x000fe2000810040f */
[----:B------:R-:W-:Y:S05]  /*12660*/  @!P2 BRA `(.L_x_231) ;  /* 0x000000000004a947 */ /* 0x000fea0003800000 */
[----:B------:R-:W-:Y:S01]  /*12670*/  BPT.TRAP 0x1 ;  /* 0x000000040000795c */ /* 0x000fe20000300000 */
.L_x_231:
[----:B------:R-:W1:Y:S02]  /*12680*/  SYNCS.PHASECHK.TRANS64.TRYWAIT P1, [UR6+0x344e8], R8 ;  /* 0x0344e808ff0075a7 */ /* 0x000e640008020146 */
[----:B-1----:R-:W-:Y:S05]  /*12690*/  @!P1 BRA `(.L_x_232) ;  /* 0x0000005800cc9947 */ /* 0x002fea0003800000 */
.L_x_395:
        /* <DEDUP_REMOVED lines=10> */
.L_x_235:
[----:B--234-:R-:W1:Y:S02]  /*12740*/  LDC R3, c[0x0][0x828] ;  /* 0x00020a00ff037b82 */ /* 0x01ce640000000800 */
[----:B-1----:R1:W-:Y:S02]  /*12750*/  SYNCS.ARRIVE.TRANS64.RED.A0TR RZ, [UR6+0x344c8], R3 ;  /* 0x0344c803ffff79a7 */ /* 0x0023e40008300406 */
.L_x_234:
[----:B------:R-:W-:Y:S05]  /*12760*/  BSYNC B0 ;  /* 0x0000000000007941 */ /* 0x000fea0003800000 */
.L_x_233:
[----:B------:R-:W-:Y:S05]  /*12770*/  @!P2 BRA `(.L_x_236) ;  /* 0x000000000004a947 */ /* 0x000fea0003800000 */
[----:B------:R-:W-:Y:S01]  /*12780*/  BPT.TRAP 0x1 ;  /* 0x000000040000795c */ /* 0x000fe20000300000 */
.L_x_236:
[----:B------:R-:W-:Y:S01]  /*12790*/  SYNCS.ARRIVE.TRANS64.RED.A1T0 RZ, [UR7], RZ ;  /* 0x000000ffffff79a7 */ /* 0x000fe20008100407 */
[----:B------:R-:W-:Y:S05]  /*127a0*/  @!P2 BRA `(.L_x_237) ;  /* 0x000000000004a947 */ /* 0x000fea0003800000 */
[----:B------:R-:W-:Y:S01]  /*127b0*/  BPT.TRAP 0x1 ;  /* 0x000000040000795c */ /* 0x000fe20000300000 */
.L_x_237:
[----:B------:R-:W1:Y:S02]  /*127c0*/  SYNCS.PHASECHK.TRANS64.TRYWAIT P1, [UR6+0x344f0], R8 ;  /* 0x0344f008ff0075a7 */ /* 0x000e640008020146 */
[----:B-1----:R-:W-:Y:S05]  /*127d0*/  @!P1 BRA `(.L_x_238) ;  /* 0x0000005800949947 */ /* 0x002fea0003800000 */
.L_x_396:
        /* <DEDUP_REMOVED lines=10> */
.L_x_241:
[----:B--234-:R-:W1:Y:S02]  /*12880*/  LDC R3, c[0x0][0x828] ;  /* 0x00020a00ff037b82 */ /* 0x01ce640000000800 */
[----:B-1----:R1:W-:Y:S02]  /*12890*/  SYNCS.ARRIVE.TRANS64.RED.A0TR RZ, [UR6+0x344d0], R3 ;  /* 0x0344d003ffff79a7 */ /* 0x0023e40008300406 */
.L_x_240:
[----:B------:R-:W-:Y:S05]  /*128a0*/  BSYNC B0 ;  /* 0x0000000000007941 */ /* 0x000fea0003800000 */
.L_x_239:
[----:B------:R-:W-:Y:S05]  /*128b0*/  @!P2 BRA `(.L_x_242) ;  /* 0x000000000004a947 */ /* 0x000fea0003800000 */
[----:B------:R-:W-:Y:S01]  /*128c0*/  BPT.TRAP 0x1 ;  /* 0x000000040000795c */ /* 0x000fe20000300000 */
.L_x_242:
[----:B------:R-:W-:Y:S01]  /*128d0*/  SYNCS.ARRIVE.TRANS64.RED.A1T0 RZ, [UR14], RZ ;  /* 0x000000ffffff79a7 */ /* 0x000fe2000810040e */
[----:B------:R-:W-:Y:S05]  /*128e0*/  @!P2 BRA `(.L_x_243) ;  /* 0x000000000004a947 */ /* 0x000fea0003800000 */
[----:B------:R-:W-:Y:S01]  /*128f0*/  BPT.TRAP 0x1 ;  /* 0x000000040000795c */ /* 0x000fe20000300000 */
.L_x_243:
[----:B------:R-:W1:Y:S02]  /*12900*/  SYNCS.PHASECHK.TRANS64.TRYWAIT P1, [UR6+0x344f8], R8 ;  /* 0x0344f808ff0075a7 */ /* 0x000e640008020146 */
[----:B-1----:R-:W-:Y:S05]  /*12910*/  @!P1 BRA `(.L_x_244) ;  /* 0x00000058005c9947 */ /* 0x002fea0003800000 */
.L_x_397:
        /* <DEDUP_REMOVED lines=10> */
.L_x_247:
[----:B--234-:R-:W1:Y:S02]  /*129c0*/  LDC R3, c[0x0][0x828] ;  /* 0x00020a00ff037b82 */ /* 0x01ce640000000800 */
[----:B-1----:R1:W-:Y:S02]  /*129d0*/  SYNCS.ARRIVE.TRANS64.RED.A0TR RZ, [UR6+0x344d8], R3 ;  /* 0x0344d803ffff79a7 */ /* 0x0023e40008300406 */
.L_x_246:
[----:B------:R-:W-:Y:S05]  /*129e0*/  BSYNC B0 ;  /* 0x0000000000007941 */ /* 0x000fea0003800000 */
.L_x_245:
[----:B------:R-:W-:Y:S05]  /*129f0*/  @!P2 BRA `(.L_x_248) ;  /* 0x000000000004a947 */ /* 0x000fea0003800000 */
[----:B------:R-:W-:Y:S01]  /*12a00*/  BPT.TRAP 0x1 ;  /* 0x000000040000795c */ /* 0x000fe20000300000 */
.L_x_248:
[----:B------:R-:W-:Y:S01]  /*12a10*/  SYNCS.ARRIVE.TRANS64.RED.A1T0 RZ, [UR36], RZ ;  /* 0x000000ffffff79a7 */ /* 0x000fe20008100424 */
[----:B------:R-:W-:Y:S01]  /*12a20*/  UIADD3 UR19, UR19, 0x60, URZ ;  /* 0x0000006013137890 */ /* 0x000fe2000fffe03f */
[----:B------:R-:W-:Y:S11]  /*12a30*/  @!P2 BRA `(.L_x_249) ;  /* 0x000000000004a947 */ /* 0x000ff60003800000 */
[----:B------:R-:W-:Y:S01]  /*12a40*/  BPT.TRAP 0x1 ;  /* 0x000000040000795c */ /* 0x000fe20000300000 */
.L_x_249:
[----:B------:R-:W1:Y:S02]  /*12a50*/  SYNCS.PHASECHK.TRANS64.TRYWAIT P1, [UR6+0x344e0], R2 ;  /* 0x0344e002ff0075a7 */ /* 0x000e640008020146 */
[----:B-1----:R-:W-:Y:S05]  /*12a60*/  @!P1 BRA `(.L_x_250) ;  /* 0x0000005800209947 */ /* 0x002fea0003800000 */
.L_x_398:
        /* <DEDUP_REMOVED lines=9> */
.L_x_253:
[----:B--234-:R-:W1:Y:S02]  /*12b00*/  LDC R3, c[0x0][0x828] ;  /* 0x00020a00ff037b82 */ /* 0x01ce640000000800 */
[----:B-1----:R1:W-:Y:S02]  /*12b10*/  SYNCS.ARRIVE.TRANS64.RED.A0TR RZ, [UR6+0x344c0], R3 ;  /* 0x0344c003ffff79a7 */ /* 0x0023e40008300406 */
.L_x_252:
[----:B------:R-:W-:Y:S05]  /*12b20*/  BSYNC B0 ;  /* 0x0000000000007941 */ /* 0x000fea0003800000 */
.L_x_251:
[----:B------:R-:W-:Y:S05]  /*12b30*/  @!P2 BRA `(.L_x_254) ;  /* 0x000000000004a947 */ /* 0x000fea0003800000 */
[----:B------:R-:W-:Y:S01]  /*12b40*/  BPT.TRAP 0x1 ;  /* 0x000000040000795c */ /* 0x000fe20000300000 */
.L_x_254:
[----:B------:R-:W-:Y:S01]  /*12b50*/  SYNCS.ARRIVE.TRANS64.RED.A1T0 RZ, [UR15], RZ ;  /* 0x000000ffffff79a7 */ /* 0x000fe2000810040f */
[----:B------:R-:W-:Y:S05]  /*12b60*/  @!P2 BRA `(.L_x_255) ;  /* 0x000000000004a947 */ /* 0x000fea0003800000 */
[----:B------:R-:W-:Y:S01]  /*12b70*/  BPT.TRAP 0x1 ;  /* 0x000000040000795c */ /* 0x000fe20000300000 */
.L_x_255:
[----:B------:R-:W1:Y:S02]  /*12b80*/  SYNCS.PHASECHK.TRANS64.TRYWAIT P1, [UR6+0x344e8], R2 ;  /* 0x0344e802ff0075a7 */ /* 0x000e640008020146 */
[----:B-1----:R-:W-:Y:S05]  /*12b90*/  @!P1 BRA `(.L_x_256) ;  /* 0x0000005400ec9947 */ /* 0x002fea0003800000 */
.L_x_399:
[----:B------:R-:W-:Y:S04]  /*12ba0*/  BSSY B0, `(.L_x_257) ;  /* 0x000000d000007945 */ /* 0x000fe80003800000 */
[----:B------:R-:W-:Y:S05]  /*12bb0*/  @P0 BRA `(.L_x_258) ;  /* 0x00000000002c0947 */ /* 0x000fea0003800000 */
[----:B------:R-:W-:Y:S02]  /*12bc0*/  UIADD3 UR22, UR18, 0x40, URZ ;  /* 0x0000004012167890 */ /* 0x000fe4000fffe03f */
[----:B------:R-:W-:Y:S01]  /*12bd0*/  UIADD3 UR20, UR6, 0x31000, URZ ;  /* 0x0003100006147890 */ /* 0x000fe2000fffe03f */
[----:B------:R-:W-:Y:S01]  /*12be0*/  UMOV UR16, 0x0 ;  /* 0x0000000000107882 */ /* 0x000fe20000000000 */
[----:B------:R-:W-:Y:S01]  /*12bf0*/  UMOV UR17, 0x10000000 ;  /* 0x1000000000117882 */ /* 0x000fe20000000000 */
[----:B------:R-:W-:Y:S01]  /*12c00*/  UMOV UR21, UR25 ;  /* 0x0000001900157c82 */ /* 0x000fe20008000000 */
[----:B------:R-:W-:-:S05]  /*12c10*/  UMOV UR23, UR19 ;  /* 0x0000001300177c82 */ /* 0x000fca0008000000 */
[----:B------:R1:W-:Y:S02]  /*12c20*/  UTMALDG.2D [UR20], [UR12], desc[UR16] ;  /* 0x000010140c0075b4 */ /* 0x0003e40008009000 */
[----:B-1----:R-:W-:Y:S05]  /*12c30*/  @!P2 BRA `(.L_x_259) ;  /* 0x000000000004a947 */ /* 0x002fea0003800000 */
[----:B------:R-:W-:Y:S01]  /*12c40*/  BPT.TRAP 0x1 ;  /* 0x000000040000795c */ /* 0x000fe20000300000 */
.L_x_259:
[----:B--234-:R-:W1:Y:S02]  /*12c50*/  LDC R3, c[0x0][0x828] ;  /* 0x00020a00ff037b82 */ /* 0x01ce640000000800 */
[----:B-1----:R1:W-:Y:S02]  /*12c60*/  SYNCS.ARRIVE.TRANS64.RED.A0TR RZ, [UR6+0x344c8], R3 ;  /* 0x0344c803ffff79a7 */ /* 0x0023e40008300406 */
.L_x_258:
[----:B------:R-:W-:Y:S05]  /*12c70*/  BSYNC B0 ;  /* 0x0000000000007941 */ /* 0x000fea0003800000 */
.L_x_257:
[----:B------:R-:W-:Y:S05]  /*12c80*/  @!P2 BRA `(.L_x_260) ;  /* 0x000000000004a947 */ /* 0x000fea0003800000 */
[----:B------:R-:W-:Y:S01]  /*12c90*/  BPT.TRAP 0x1 ;  /* 0x000000040000795c */ /* 0x000fe20000300000 */
.L_x_260:
[----:B------:R-:W-:Y:S01]  /*12ca0*/  SYNCS.ARRIVE.TRANS64.RED.A1T0 RZ, [UR7], RZ ;  /* 0x000000ffffff79a7 */ /* 0x000fe20008100407 */
[----:B------:R-:W-:Y:S05]  /*12cb0*/  @!P2 BRA `(.L_x_261) ;  /* 0x000000000004a947 */ /* 0x000fea0003800000 */
[----:B------:R-:W-:Y:S01]  /*12cc0*/  BPT.TRAP 0x1 ;  /* 0x000000040000795c */ /* 0x000fe20000300000 */
.L_x_261:
[----:B------:R-:W1:Y:S02]  /*12cd0*/  SYNCS.PHASECHK.TRANS64.TRYWAIT P1, [UR6+0x344f0], R2 ;  /* 0x0344f002ff0075a7 */ /* 0x000e640008020146 */
[----:B-1----:R-:W-:Y:S05]  /*12ce0*/  @!P1 BRA `(.L_x_262) ;  /* 0x0000005400b09947 */ /* 0x002fea0003800000 */
.L_x_400:
        /* <DEDUP_REMOVED lines=11> */
.L_x_265:
[----:B--234-:R-:W1:Y:S02]  /*12da0*/  LDC R3, c[0x0][0x828] ;  /* 0x00020a00ff037b82 */ /* 0x01ce640000000800 */
[----:B-1----:R1:W-:Y:S02]  /*12db0*/  SYNCS.ARRIVE.TRANS64.RED.A0TR RZ, [UR6+0x344d0], R3 ;  /* 0x0344d003ffff79a7 */ /* 0x0023e40008300406 */
.L_x_264:
[----:B------:R-:W-:Y:S05]  /*12dc0*/  BSYNC B0 ;  /* 0x0000000000007941 */ /* 0x000fea0003800000 */
.L_x_263:
[----:B------:R-:W-:Y:S05]  /*12dd0*/  @!P2 BRA `(.L_x_266) ;  /* 0x000000000004a947 */ /* 0x000fea0003800000 */
[----:B------:R-:W-:Y:S01]  /*12de0*/  BPT.TRAP 0x1 ;  /* 0x000000040000795c */ /* 0x000fe20000300000 */
.L_x_266:
[----:B------:R-:W-:Y:S01]  /*12df0*/  SYNCS.ARRIVE.TRANS64.RED.A1T0 RZ, [UR14], RZ ;  /* 0x000000ffffff79a7 */ /* 0x000fe2000810040e */
[----:B------:R-:W-:Y:S05]  /*12e00*/  @!P2 BRA `(.L_x_267) ;  /* 0x000000000004a947 */ /* 0x000fea0003800000 */
[----:B------:R-:W-:Y:S01]  /*12e10*/  BPT.TRAP 0x1 ;  /* 0x000000040000795c */ /* 0x000fe20000300000 */
.L_x_267:
[----:B------:R-:W1:Y:S02]  /*12e20*/  SYNCS.PHASECHK.TRANS64.TRYWAIT P1, [UR6+0x344f8], R2 ;  /* 0x0344f802ff0075a7 */ /* 0x000e640008020146 */
[----:B-1----:R-:W-:Y:S05]  /*12e30*/  @!P1 BRA `(.L_x_268) ;  /* 0x0000005400749947 */ /* 0x002fea0003800000 */
.L_x_401:
        /* <DEDUP_REMOVED lines=11> */
.L_x_271:
[----:B------:R-:W1:Y:S02]  /*12ef0*/  LDC R2, c[0x0][0x828] ;  /* 0x00020a00ff027b82 */ /* 0x000e640000000800 */
[----:B-1----:R1:W-:Y:S02]  /*12f00*/  SYNCS.ARRIVE.TRANS64.RED.A0TR RZ, [UR6+0x344d8], R2 ;  /* 0x0344d802ffff79a7 */ /* 0x0023e40008300406 */
.L_x_270:
[----:B------:R-:W-:Y:S05]  /*12f10*/  BSYNC B0 ;  /* 0x0000000000007941 */ /* 0x000fea0003800000 */
.L_x_269:
[----:B------:R-:W-:Y:S05]  /*12f20*/  @!P2 BRA `(.L_x_272) ;  /* 0x000000000004a947 */ /* 0x000fea0003800000 */
[----:B------:R-:W-:Y:S01]  /*12f30*/  BPT.TRAP 0x1 ;  /* 0x000000040000795c */ /* 0x000fe20000300000 */
.L_x_272:
[----:B------:R-:W-:Y:S01]  /*12f40*/  ISETP.NE.AND P0, PT, R7, RZ, PT ;  /* 0x000000ff0700720c */ /* 0x000fe20003f05270 */
[----:B------:R-:W-:Y:S01]  /*12f50*/  SYNCS.ARRIVE.TRANS64.RED.A1T0 RZ, [UR36], RZ ;  /* 0x000000ffffff79a7 */ /* 0x000fe20008100424 */
[CC--:B------:R-:W-:Y:S02]  /*12f60*/  ISETP.NE.AND P3, PT, R18.reuse, R6.reuse, PT ;  /* 0x000000061200720c */ /* 0x0c0fe40003f65270 */
[----:B------:R-:W-:-:S13]  /*12f70*/  ISETP.EQ.OR P0, PT, R18, R6, !P0 ;  /* 0x000000061200720c */ /* 0x000fda0004702670 */
[----:B------:R-:W-:Y:S05]  /*12f80*/  @P0 BRA `(.L_x_273) ;  /* 0x0000000400040947 */ /* 0x000fea0003800000 */
[----:B------:R-:W-:Y:S01]  /*12f90*/  ELECT P0, URZ, PT ;  /* 0x00000000003f782f */ /* 0x000fe20003800000 */
[----:B------:R-:W-:-:S12]  /*12fa0*/  BSSY B0, `(.L_x_274) ;  /* 0x0000032000007945 */ /* 0x000fd80003800000 */
[----:B------:R-:W-:Y:S05]  /*12fb0*/  @!P0 BRA `(.L_x_275) ;  /* 0x0000000000c08947 */ /* 0x000fea0003800000 */
[----:B-1234-:R-:W1:Y:S08]  /*12fc0*/  LDC.64 R2, c[0x0][0x290] ;  /* 0x0000a400ff027b82 */ /* 0x01ee700000000a00 */
[----:B------:R-:W2:Y:S08]  /*12fd0*/  LDC.64 R10, c[0x0][0x808] ;  /* 0x00020200ff0a7b82 */ /* 0x000eb00000000a00 */
[----:B------:R-:W3:Y:S01]  /*12fe0*/  LDC.64 R14, c[0x0][0x810] ;  /* 0x00020400ff0e7b82 */ /* 0x000ee20000000a00 */
[----:B-1----:R-:W-:-:S05]  /*12ff0*/  IMAD.WIDE R2, R6, 0xc, R2 ;  /* 0x0000000c06027825 */ /* 0x002fca00078e0202 */
[----:B------:R1:W5:Y:S04]  /*13000*/  LDG.E R12, desc[UR38][R2.64] ;  /* 0x00000026020c7981 */ /* 0x000368000c1e1900 */
[----:B-----5:R1:W5:Y:S01]  /*13010*/  LDG.E R13, desc[UR38][R2.64+0x4] ;  /* 0x00000426020d7981 */ /* 0x020362000c1e1900 */
[----:B--2---:R-:W-:Y:S02]  /*13020*/  ISETP.NE.U32.AND P0, PT, R10, RZ, PT ;  /* 0x000000ff0a00720c */ /* 0x004fe40003f05070 */
[----:B------:R-:W-:Y:S02]  /*13030*/  SHF.R.S32.HI R9, RZ, 0x1f, R6 ;  /* 0x0000001fff097819 */ /* 0x000fe40000011406 */
[----:B------:R-:W-:Y:S02]  /*13040*/  ISETP.NE.AND.EX P0, PT, R11, RZ, PT, P0 ;  /* 0x000000ff0b00720c */ /* 0x000fe40003f05300 */
[----:B---3--:R-:W-:-:S04]  /*13050*/  ISETP.NE.U32.AND P1, PT, R14, RZ, PT ;  /* 0x000000ff0e00720c */ /* 0x008fc80003f25070 */
[----:B------:R-:W-:-:S07]  /*13060*/  ISETP.NE.AND.EX P1, PT, R15, RZ, PT, P1 ;  /* 0x000000ff0f00720c */ /* 0x000fce0003f25310 */
[----:B-1----:R-:W-:Y:S06]  /*13070*/  @!P0 BRA `(.L_x_276) ;  /* 0x0000000000108947 */ /* 0x002fec0003800000 */
[----:B------:R-:W-:-:S04]  /*13080*/  LEA R2, P0, R6, R10, 0x3 ;  /* 0x0000000a06027211 */ /* 0x000fc800078018ff */
[----:B------:R-:W-:-:S06]  /*13090*/  LEA.HI.X R3, R6, R11, R9, 0x3, P0 ;  /* 0x0000000b06037211 */ /* 0x000fcc00000f1c09 */
[----:B------:R-:W2:Y:S04]  /*130a0*/  LDG.E.64 R2, desc[UR38][R2.64] ;  /* 0x0000002602027981 */ /* 0x000ea8000c1e1b00 */
[----:B--2---:R1:W-:Y:S02]  /*130b0*/  STS.64 [UR5], R2 ;  /* 0x00000002ff007988 */ /* 0x0043e40008000a05 */
.L_x_276:
[----:B------:R-:W-:Y:S05]  /*130c0*/  @!P1 BRA `(.L_x_275) ;  /* 0x00000000007c9947 */ /* 0x000fea0003800000 */
[----:B-1----:R-:W-:-:S04]  /*130d0*/  LEA R2, P0, R6, R14, 0x3 ;  /* 0x0000000e06027211 */ /* 0x002fc800078018ff */
[----:B------:R-:W-:Y:S02]  /*130e0*/  LEA.HI.X R3, R6, R15, R9, 0x3, P0 ;  /* 0x0000000f06037211 */ /* 0x000fe400000f1c09 */
[----:B------:R-:W1:Y:S04]  /*130f0*/  LDS R9, [UR5+0x1c] ;  /* 0x00001c05ff097984 */ /* 0x000e680008000800 */
[----:B------:R-:W2:Y:S01]  /*13100*/  LDG.E.64 R2, desc[UR38][R2.64] ;  /* 0x0000002602027981 */ /* 0x000ea2000c1e1b00 */
[----:B------:R-:W-:Y:S01]  /*13110*/  MOV R18, UR5 ;  /* 0x0000000500127c02 */ /* 0x000fe20008000f00 */
[----:B-----5:R-:W-:Y:S01]  /*13120*/  VIADD R13, R13, 0xffffffff ;  /* 0xffffffff0d0d7836 */ /* 0x020fe20000000000 */
[----:B------:R-:W-:Y:S02]  /*13130*/  IADD3 R12, R12, -0x1, RZ ;  /* 0xffffffff0c0c7810 */ /* 0x000fe40007ffe0ff */
[----:B------:R-:W-:-:S02]  /*13140*/  CS2R R14, SRZ ;  /* 0x00000000000e7805 */ /* 0x000fc4000001ff00 */
[----:B------:R-:W-:Y:S01]  /*13150*/  SHF.R.U64 R18, R18, 0x4, RZ ;  /* 0x0000000412127819 */ /* 0x000fe200000012ff */
[----:B------:R-:W-:Y:S04]  /*13160*/  STS [UR5+0x30], RZ ;  /* 0x000030ffff007988 */ /* 0x000fe80008000805 */
[----:B------:R-:W-:Y:S04]  /*13170*/  STS.128 [UR5+0x20], R12 ;  /* 0x0000200cff007988 */ /* 0x000fe80008000c05 */
        /* <DEDUP_REMOVED lines=10> */
[----:B------:R-:W-:Y:S04]  /*13220*/  STS [UR5+0x1c], R9 ;  /* 0x00001c09ff007988 */ /* 0x000fe80008000805 */
[----:B------:R-:W1:Y:S02]  /*13230*/  LDS R10, [UR5+0x1c] ;  /* 0x00001c05ff0a7984 */ /* 0x000e640008000800 */
[----:B-1----:R-:W-:-:S05]  /*13240*/  LOP3.LUT R10, R10, 0xf0, RZ, 0xb8, !PT ;  /* 0x000000f00a0a7812 */ /* 0x002fca00078eb8ff */
[----:B------:R-:W-:Y:S04]  /*13250*/  STS [UR5+0x1c], R10 ;  /* 0x00001c0aff007988 */ /* 0x000fe80008000805 */
[----:B------:R-:W1:Y:S02]  /*13260*/  LDS R11, [UR5+0x1c] ;  /* 0x00001c05ff0b7984 */ /* 0x000e640008000800 */
[----:B-1----:R-:W-:-:S05]  /*13270*/  LOP3.LUT R19, R11, 0xf00, RZ, 0xb8, !PT ;  /* 0x00000f000b137812 */ /* 0x002fca00078eb8ff */
[----:B------:R-:W-:Y:S04]  /*13280*/  STS.64 [UR5+0x18], R18 ;  /* 0x00001812ff007988 */ /* 0x000fe80008000a05 */
[----:B------:R-:W1:Y:S02]  /*13290*/  LDS R11, [UR5+0x1c] ;  /* 0x00001c05ff0b7984 */ /* 0x000e640008000800 */
[----:B-1----:R-:W-:-:S05]  /*132a0*/  LOP3.LUT R2, R11, 0xf000, RZ, 0xb8, !PT ;  /* 0x0000f0000b027812 */ /* 0x002fca00078eb8ff */
[----:B------:R1:W-:Y:S02]  /*132b0*/  STS [UR5+0x1c], R2 ;  /* 0x00001c02ff007988 */ /* 0x0003e40008000805 */
.L_x_275:
[----:B------:R-:W-:Y:S05]  /*132c0*/  BSYNC B0 ;  /* 0x0000000000007941 */ /* 0x000fea0003800000 */
.L_x_274:
[----:B-1----:R-:W1:Y:S01]  /*132d0*/  S2R R2, SR_LANEID ;  /* 0x0000000000027919 */ /* 0x002e620000000000 */
[----:B------:R-:W-:Y:S01]  /*132e0*/  NOP ;  /* 0x0000000000007918 */ /* 0x000fe20000000000 */
[----:B------:R-:W-:Y:S01]  /*132f0*/  ELECT P0, URZ, PT ;  /* 0x00000000003f782f */ /* 0x000fe20003800000 */
[----:B------:R-:W-:Y:S01]  /*13300*/  BSSY B0, `(.L_x_277) ;  /* 0x0000008000007945 */ /* 0x000fe20003800000 */
[----:B-1----:R-:W-:-:S04]  /*13310*/  SHF.L.U32 R10, R2, 0x2, RZ ;  /* 0x00000002020a7819 */ /* 0x002fc800000006ff */
[----:B------:R-:W-:Y:S01]  /*13320*/  IADD3 R2, P1, R10, UR12, RZ ;  /* 0x0000000c0a027c10 */ /* 0x000fe2000ff3e0ff */
[----:B------:R1:W1:Y:S04]  /*13330*/  LDS R9, [R10+UR5] ;  /* 0x000000050a097984 */ /* 0x0002680008000800 */
[----:B--234-:R-:W-:Y:S02]  /*13340*/  IMAD.X R3, RZ, RZ, UR13, P1 ;  /* 0x0000000dff037e24 */ /* 0x01cfe400088e06ff */
[----:B------:R-:W-:Y:S06]  /*13350*/  @!P0 BRA `(.L_x_278) ;  /* 0x0000000000088947 */ /* 0x000fec0003800000 */
[----:B------:R0:W-:Y:S01]  /*13360*/  UTMACMDFLUSH ;  /* 0x00000000000079b7 */ /* 0x0001e20000000000 */
[----:B------:R-:W-:-:S04]  /*13370*/  DEPBAR.LE SB0, 0x0 ;  /* 0x000080000000791a */ /* 0x000fc80000000000 */
.L_x_278:
[----:B------:R-:W-:Y:S05]  /*13380*/  BSYNC B0 ;  /* 0x0000000000007941 */ /* 0x000fea0003800000 */
.L_x_277:
[----:B-1----:R1:W5:Y:S02]  /*13390*/  ATOMG.E.EXCH.STRONG.GPU PT, RZ, [R2], R9 ;  /* 0x0000000902ff73a8 */ /* 0x00236400041ee100 */
.L_x_273:
[----:B-1----:R-:W2:Y:S01]  /*133a0*/  LDL.LU R2, [R1+0x100] ;  /* 0x0001000001027983 */ /* 0x002ea20000300800 */
[----:B------:R-:W-:Y:S01]  /*133b0*/  ISETP.NE.AND P1, PT, R7, RZ, PT ;  /* 0x000000ff0700720c */ /* 0x000fe20003f25270 */
[----:B------:R-:W-:Y:S01]  /*133c0*/  IMAD.MOV.U32 R16, RZ, RZ, R4 ;  /* 0x000000ffff107224 */ /* 0x000fe200078e0004 */
[----:B------:R-:W-:Y:S01]  /*133d0*/  MOV R17, R5 ;  /* 0x0000000500117202 */ /* 0x000fe20000000f00 */
[----:B------:R-:W-:Y:S01]  /*133e0*/  IMAD.MOV.U32 R18, RZ, RZ, R6 ;  /* 0x000000ffff127224 */ /* 0x000fe200078e0006 */
[----:B--234-:R-:W-:Y:S02]  /*133f0*/  IADD3 R3, R2, 0x1, RZ ;  /* 0x0000000102037810 */ /* 0x01cfe40007ffe0ff */
[----:B------:R-:W-:Y:S02]  /*13400*/  SEL R2, RZ, 0x1, !P3 ;  /* 0x00000001ff027807 */ /* 0x000fe40005800000 */
[----:B------:R-:W-:-:S04]  /*13410*/  ISETP.NE.AND P0, PT, R3, 0x8, PT ;  /* 0x000000080300780c */ /* 0x000fc80003f05270 */
[----:B------:R-:W-:Y:S02]  /*13420*/  SEL R3, R3, RZ, P0 ;  /* 0x000000ff03037207 */ /* 0x000fe40000000000 */
[----:B------:R-:W-:-:S03]  /*13430*/  SEL R9, RZ, 0x1, P0 ;  /* 0x00000001ff097807 */ /* 0x000fc60000000000 */
[----:B------:R1:W-:Y:S01]  /*13440*/  STL [R1+0x100], R3 ;  /* 0x0001000301007387 */ /* 0x0003e20000100800 */
[----:B------:R-:W-:Y:S01]  /*13450*/  LOP3.LUT R0, R0, R9, RZ, 0x3c, !PT ;  /* 0x0000000900007212 */ /* 0x000fe200078e3cff */
[----:B------:R-:W-:Y:S06]  /*13460*/  @P1 BRA `(.L_x_279) ;  /* 0xffffffe000a01947 */ /* 0x000fec000383ffff */
[----:B-----5:R-:W-:Y:S01]  /*13470*/  ELECT P0, URZ, PT ;  /* 0x00000000003f782f */ /* 0x020fe20003800000 */
[----:B------:R-:W-:-:S12]  /*13480*/  BSSY B0, `(.L_x_280) ;  /* 0x0000017000007945 */ /* 0x000fd80003800000 */
[----:B------:R-:W-:Y:S05]  /*13490*/  @!P0 BRA `(.L_x_281) ;  /* 0x0000000000548947 */ /* 0x000fea0003800000 */
[----:B------:R-:W-:Y:S05]  /*134a0*/  @!P2 BRA `(.L_x_282) ;  /* 0x000000000004a947 */ /* 0x000fea0003800000 */
[----:B------:R-:W-:Y:S01]  /*134b0*/  BPT.TRAP 0x1 ;  /* 0x000000040000795c */ /* 0x000fe20000300000 */
.L_x_282:
[----:B------:R-:W2:Y:S02]  /*134c0*/  SYNCS.PHASECHK.TRANS64.TRYWAIT P0, [UR6+0x344e0], R8 ;  /* 0x0344e008ff0075a7 */ /* 0x000ea40008000146 */
[----:B--2---:R-:W-:Y:S05]  /*134d0*/  @!P0 BRA `(.L_x_283) ;  /* 0x0000004c00e48947 */ /* 0x004fea0003800000 */
.L_x_402:
[----:B------:R-:W-:Y:S05]  /*134e0*/  @!P2 BRA `(.L_x_284) ;  /* 0x000000000004a947 */ /* 0x000fea0003800000 */
[----:B------:R-:W-:Y:S01]  /*134f0*/  BPT.TRAP 0x1 ;  /* 0x000000040000795c */ /* 0x000fe20000300000 */
.L_x_284:
[----:B------:R-:W2:Y:S02]  /*13500*/  SYNCS.PHASECHK.TRANS64.TRYWAIT P0, [UR6+0x344e8], R8 ;  /* 0x0344e808ff0075a7 */ /* 0x000ea40008000146 */
[----:B--2---:R-:W-:Y:S05]  /*13510*/  @!P0 BRA `(.L_x_285) ;  /* 0x0000004c00ec8947 */ /* 0x004fea0003800000 */
.L_x_403:
[----:B------:R-:W-:Y:S05]  /*13520*/  @!P2 BRA `(.L_x_286) ;  /* 0x000000000004a947 */ /* 0x000fea0003800000 */
[----:B------:R-:W-:Y:S01]  /*13530*/  BPT.TRAP 0x1 ;  /* 0x000000040000795c */ /* 0x000fe20000300000 */
.L_x_286:
[----:B------:R-:W2:Y:S02]  /*13540*/  SYNCS.PHASECHK.TRANS64.TRYWAIT P0, [UR6+0x344f0], R8 ;  /* 0x0344f008ff0075a7 */ /* 0x000ea40008000146 */
[----:B--2---:R-:W-:Y:S05]  /*13550*/  @!P0 BRA `(.L_x_287) ;  /* 0x0000004c00f48947 */ /* 0x004fea0003800000 */
.L_x_404:
[----:B------:R-:W-:Y:S05]  /*13560*/  @!P2 BRA `(.L_x_288) ;  /* 0x000000000004a947 */ /* 0x000fea0003800000 */
[----:B------:R-:W-:Y:S01]  /*13570*/  BPT.TRAP 0x1 ;  /* 0x000000040000795c */ /* 0x000fe20000300000 */
.L_x_288:
[----:B------:R-:W-:-:S04]  /*13580*/  MOV R0, 0x1 ;  /* 0x0000000100007802 */ /* 0x000fc80000000f00 */
[----:B------:R-:W-:-:S07]  /*13590*/  SHF.L.U32 R0, R0, 0x1f, RZ ;  /* 0x0000001f00007819 */ /* 0x000fce00000006ff */
.L_x_289:
[----:B-1----:R-:W-:-:S04]  /*135a0*/  IMAD.U32 R3, RZ, RZ, UR6 ;  /* 0x00000006ff037e24 */ /* 0x002fc8000f8e00ff */
[----:B------:R1:W2:Y:S03]  /*135b0*/  SYNCS.PHASECHK.TRANS64.TRYWAIT P0, [R3+URZ+0x344f8], R0 ;  /* 0x0344f800030075a7 */ /* 0x0002a6000800017f */
[----:B--2---:R-:W-:Y:S05]  /*135c0*/  @!P0 NANOSLEEP.SYNCS 0x989680 ;  /* 0x009896800000895d */ /* 0x004fea0003900000 */
[----:B------:R-:W2:Y:S02]  /*135d0*/  @!P0 SYNCS.PHASECHK.TRANS64 P0, [R3+URZ+0x344f8], R0 ;  /* 0x0344f800030085a7 */ /* 0x000ea4000800007f */
[----:B--2---:R-:W-:Y:S05]  /*135e0*/  @!P0 BRA `(.L_x_289) ;  /* 0xfffffffc00ec8947 */ /* 0x004fea000383ffff */
.L_x_281:
[----:B------:R-:W-:Y:S05]  /*135f0*/  BSYNC B0 ;  /* 0x0000000000007941 */ /* 0x000fea0003800000 */
.L_x_280:
[----:B------:R-:W-:Y:S05]  /*13600*/  EXIT ;  /* 0x000000000000794d */ /* 0x000fea0003800000 */
.L_x_162:
[----:B------:R-:W1:Y:S01]  /*13610*/  S2UR UR4, SR_CTAID.Y ;  /* 0x00000000000479c3 */ /* 0x000e620000002600 */
[----:B------:R-:W3:Y:S01]  /*13620*/  S2R R0, SR_LANEID ;  /* 0x0000000000007919 */ /* 0x000ee20000000000 */
[----:B------:R-:W-:Y:S01]  /*13630*/  ELECT P0, URZ, PT ;  /* 0x00000000003f782f */ /* 0x000fe20003800000 */
[----:B------:R-:W-:Y:S01]  /*13640*/  BSSY B0, `(.L_x_290) ;  /* 0x000003b000007945 */ /* 0x000fe20003800000 */
[----:B------:R-:W-:Y:S01]  /*13650*/  ULDC.64 UR12, c[0x0][0x508] ;  /* 0x00014200000c7ab9 */ /* 0x000fe20000000a00 */
[----:B-1----:R-:W-:-:S04]  /*13660*/  UIMAD UR4, UR4, UR60, UR52 ;  /* 0x0000003c040472a4 */ /* 0x002fc8000f8e0234 */
[----:B------:R-:W-:-:S06]  /*13670*/  UIMAD.WIDE UR12, UR4, 0x80, UR12 ;  /* 0x00000080040c78a5 */ /* 0x000fcc000f8e020c */
[----:B------:R-:W-:Y:S06]  /*13680*/  @!P0 BRA `(.L_x_291) ;  /* 0x0000000000d88947 */ /* 0x000fec0003800000 */
[----:B------:R1:W-:Y:S01]  /*13690*/  STL [R1+0x108], R13 ;  /* 0x0001080d01007387 */ /* 0x0003e20000100800 */
[----:B------:R-:W4:Y:S01]  /*136a0*/  LDC.64 R14, c[0x0][0x358] ;  /* 0x0000d600ff0e7b82 */ /* 0x000f220000000a00 */
[----:B------:R-:W-:Y:S02]  /*136b0*/  UMOV UR4, 0x400 ;  /* 0x0000040000047882 */ /* 0x000fe40000000000 */
[----:B------:R3:W-:Y:S01]  /*136c0*/  STL [R1+0x104], R11 ;  /* 0x0001040b01007387 */ /* 0x0007e20000100800 */
[----:B--2---:R-:W-:-:S04]  /*136d0*/  ULEA UR4, UR58, UR4, 0x18 ;  /* 0x000000043a047291 */ /* 0x004fc8000f8ec03f */
[----:B------:R-:W2:Y:S08]  /*136e0*/  LDC.64 R8, c[0x0][0x340] ;  /* 0x0000d000ff087b82 */ /* 0x000eb00000000a00 */
[----:B-1----:R-:W4:Y:S08]  /*136f0*/  LDC.64 R12, c[0x0][0x350] ;  /* 0x0000d400ff0c7b82 */ /* 0x002f300000000a00 */
[----:B---3--:R-:W2:Y:S08]  /*13700*/  LDC.64 R10, c[0x0][0x348] ;  /* 0x0000d200ff0a7b82 */ /* 0x008eb00000000a00 */
[----:B------:R-:W1:Y:S01]  /*13710*/  LDC.64 R32, c[0x0][0x300] ;  /* 0x0000c000ff207b82 */ /* 0x000e620000000a00 */
[----:B----4-:R3:W-:Y:S07]  /*13720*/  STS.128 [UR4+0x34650], R12 ;  /* 0x0346500cff007988 */ /* 0x0107ee0008000c04 */
[----:B------:R-:W1:Y:S01]  /*13730*/  LDC.64 R34, c[0x0][0x308] ;  /* 0x0000c200ff227b82 */ /* 0x000e620000000a00 */
[----:B--2---:R2:W-:Y:S07]  /*13740*/  STS.128 [UR4+0x34640], R8 ;  /* 0x03464008ff007988 */ /* 0x0045ee0008000c04 */
[----:B------:R-:W4:Y:S08]  /*13750*/  LDC.64 R28, c[0x0][0x310] ;  /* 0x0000c400ff1c7b82 */ /* 0x000f300000000a00 */
[----:B---3--:R-:W3:Y:S08]  /*13760*/  LDC.64 R12, c[0x0][0x420] ;  /* 0x00010800ff0c7b82 */ /* 0x008ef00000000a00 */
[----:B------:R-:W3:Y:S01]  /*13770*/  LDC.64 R14, c[0x0][0x428] ;  /* 0x00010a00ff0e7b82 */ /* 0x000ee20000000a00 */
[----:B-1----:R-:W-:Y:S07]  /*13780*/  STS.128 [UR4+0x34600], R32 ;  /* 0x03460020ff007988 */ /* 0x002fee0008000c04 */
[----:B--2---:R-:W1:Y:S08]  /*13790*/  LDC.64 R8, c[0x0][0x430] ;  /* 0x00010c00ff087b82 */ /* 0x004e700000000a00 */
[----:B------:R-:W1:Y:S01]  /*137a0*/  LDC.64 R10, c[0x0][0x438] ;  /* 0x00010e00ff0a7b82 */ /* 0x000e620000000a00 */
[----:B---3--:R2:W-:Y:S07]  /*137b0*/  STS.128 [UR4+0x346a0], R12 ;  /* 0x0346a00cff007988 */ /* 0x0085ee0008000c04 */
[----:B------:R-:W4:Y:S08]  /*137c0*/  LDC.64 R30, c[0x0][0x318] ;  /* 0x0000c600ff1e7b82 */ /* 0x000f300000000a00 */
[----:B------:R-:W3:Y:S01]  /*137d0*/  LDC.64 R24, c[0x0][0x320] ;  /* 0x0000c800ff187b82 */ /* 0x000ee20000000a00 */
[----:B--2---:R2:W5:Y:S07]  /*137e0*/  LDL.LU R13, [R1+0x108] ;  /* 0x00010800010d7983 */ /* 0x00456e0000300800 */
[----:B------:R-:W3:Y:S01]  /*137f0*/  LDC.64 R26, c[0x0][0x328] ;  /* 0x0000ca00ff1a7b82 */ /* 0x000ee20000000a00 */
[----:B-1----:R1:W-:Y:S07]  /*13800*/  STS.128 [UR4+0x346b0], R8 ;  /* 0x0346b008ff007988 */ /* 0x0023ee0008000c04 */
[----:B------:R-:W2:Y:S01]  /*13810*/  LDC.64 R4, c[0x0][0x330] ;  /* 0x0000cc00ff047b82 */ /* 0x000ea20000000a00 */
[----:B----4-:R4:W-:Y:S04]  /*13820*/  STS.128 [UR4+0x34610], R28 ;  /* 0x0346101cff007988 */ /* 0x0109e80008000c04 */
[----:B-1----:R1:W5:Y:S03]  /*13830*/  LDL.LU R11, [R1+0x104] ;  /* 0x00010400010b7983 */ /* 0x0023660000300800 */
[----:B------:R-:W2:Y:S01]  /*13840*/  LDC.64 R6, c[0x0][0x338] ;  /* 0x0000ce00ff067b82 */ /* 0x000ea20000000a00 */
[----:B---3--:R3:W-:Y:S07]  /*13850*/  STS.128 [UR4+0x34620], R24 ;  /* 0x03462018ff007988 */ /* 0x0087ee0008000c04 */
[----:B------:R-:W1:Y:S08]  /*13860*/  LDC.64 R32, c[0x0][0x360] ;  /* 0x0000d800ff207b82 */ /* 0x000e700000000a00 */
[----:B------:R-:W1:Y:S01]  /*13870*/  LDC.64 R34, c[0x0][0x368] ;  /* 0x0000da00ff227b82 */ /* 0x000e620000000a00 */
[----:B--2---:R2:W-:Y:S07]  /*13880*/  STS.128 [UR4+0x34630], R4 ;  /* 0x03463004ff007988 */ /* 0x0045ee0008000c04 */
[----:B----4-:R-:W4:Y:S08]  /*13890*/  LDC.64 R28, c[0x0][0x370] ;  /* 0x0000dc00ff1c7b82 */ /* 0x010f300000000a00 */
[----:B------:R-:W4:Y:S08]  /*138a0*/  LDC.64 R30, c[0x0][0x378] ;  /* 0x0000de00ff1e7b82 */ /* 0x000f300000000a00 */
[----:B---3--:R-:W3:Y:S01]  /*138b0*/  LDC.64 R24, c[0x0][0x400] ;  /* 0x00010000ff187b82 */ /* 0x008ee20000000a00 */
[----:B-1----:R1:W-:Y:S07]  /*138c0*/  STS.128 [UR4+0x34660], R32 ;  /* 0x03466020ff007988 */ /* 0x0023ee0008000c04 */
[----:B------:R-:W3:Y:S08]  /*138d0*/  LDC.64 R26, c[0x0][0x408] ;  /* 0x00010200ff1a7b82 */ /* 0x000ef00000000a00 */
[----:B--2---:R-:W2:Y:S01]  /*138e0*/  LDC.64 R4, c[0x0][0x410] ;  /* 0x00010400ff047b82 */ /* 0x004ea20000000a00 */
[----:B----4-:R4:W-:Y:S07]  /*138f0*/  STS.128 [UR4+0x34670], R28 ;  /* 0x0346701cff007988 */ /* 0x0109ee0008000c04 */
[----:B------:R-:W2:Y:S01]  /*13900*/  LDC.64 R6, c[0x0][0x418] ;  /* 0x00010600ff067b82 */ /* 0x000ea20000000a00 */
[----:B---3--:R3:W-:Y:S07]  /*13910*/  STS.128 [UR4+0x34680], R24 ;  /* 0x03468018ff007988 */ /* 0x0087ee0008000c04 */
[----:B-1----:R-:W1:Y:S08]  /*13920*/  LDC.64 R32, c[0x0][0x440] ;  /* 0x00011000ff207b82 */ /* 0x002e700000000a00 */
[----:B------:R-:W1:Y:S01]  /*13930*/  LDC.64 R34, c[0x0][0x448] ;  /* 0x00011200ff227b82 */ /* 0x000e620000000a00 */
[----:B--2---:R2:W-:Y:S07]  /*13940*/  STS.128 [UR4+0x34690], R4 ;  /* 0x03469004ff007988 */ /* 0x0045ee0008000c04 */
[----:B----4-:R-:W4:Y:S08]  /*13950*/  LDC.64 R28, c[0x0][0x450] ;  /* 0x00011400ff1c7b82 */ /* 0x010f300000000a00 */
[----:B------:R-:W4:Y:S08]  /*13960*/  LDC.64 R30, c[0x0][0x458] ;  /* 0x00011600ff1e7b82 */ /* 0x000f300000000a00 */
[----:B---3--:R-:W3:Y:S08]  /*13970*/  LDC.64 R24, c[0x0][0x460] ;  /* 0x00011800ff187b82 */ /* 0x008ef00000000a00 */
[----:B------:R-:W3:Y:S08]  /*13980*/  LDC.64 R26, c[0x0][0x468] ;  /* 0x00011a00ff1a7b82 */ /* 0x000ef00000000a00 */
[----:B--2---:R-:W2:Y:S08]  /*13990*/  LDC.64 R4, c[0x0][0x470] ;  /* 0x00011c00ff047b82 */ /* 0x004eb00000000a00 */
[----:B------:R-:W2:Y:S01]  /*139a0*/  LDC.64 R6, c[0x0][0x478] ;  /* 0x00011e00ff067b82 */ /* 0x000ea20000000a00 */
[----:B-1----:R1:W-:Y:S04]  /*139b0*/  STS.128 [UR4+0x346c0], R32 ;  /* 0x0346c020ff007988 */ /* 0x0023e80008000c04 */
[----:B----4-:R1:W-:Y:S04]  /*139c0*/  STS.128 [UR4+0x346d0], R28 ;  /* 0x0346d01cff007988 */ /* 0x0103e80008000c04 */
[----:B---3--:R1:W-:Y:S04]  /*139d0*/  STS.128 [UR4+0x346e0], R24 ;  /* 0x0346e018ff007988 */ /* 0x0083e80008000c04 */
[----:B--2---:R1:W-:Y:S02]  /*139e0*/  STS.128 [UR4+0x346f0], R4 ;  /* 0x0346f004ff007988 */ /* 0x0043e40008000c04 */
.L_x_291:
[----:B--2---:R-:W-:Y:S05]  /*139f0*/  BSYNC B0 ;  /* 0x0000000000007941 */ /* 0x004fea0003800000 */
.L_x_290:
[----:B------:R-:W-:Y:S01]  /*13a00*/  ELECT P0, URZ, PT ;  /* 0x00000000003f782f */ /* 0x000fe20003800000 */
[----:B------:R-:W-:Y:S01]  /*13a10*/  NOP ;  /* 0x0000000000007918 */ /* 0x000fe20000000000 */
[----:B------:R-:W-:Y:S11]  /*13a20*/  BSSY B0, `(.L_x_292) ;  /* 0x0000044000007945 */ /* 0x000ff60003800000 */
[----:B------:R-:W-:Y:S05]  /*13a30*/  @!P0 BRA `(.L_x_293) ;  /* 0x0000000400088947 */ /* 0x000fea0003800000 */
[----:B-1----:R-:W1:Y:S08]  /*13a40*/  LDC.64 R4, c[0x0][0x518] ;  /* 0x00014600ff047b82 */ /* 0x002e700000000a00 */
[----:B------:R-:W2:Y:S08]  /*13a50*/  LDC.64 R2, c[0x0][0x528] ;  /* 0x00014a00ff027b82 */ /* 0x000eb00000000a00 */
[----:B------:R-:W4:Y:S01]  /*13a60*/  LDC.64 R8, c[0x0][0x510] ;  /* 0x00014400ff087b82 */ /* 0x000f220000000a00 */
[----:B-1----:R-:W-:-:S07]  /*13a70*/  IMAD.WIDE R4, R18, 0x8, R4 ;  /* 0x0000000812047825 */ /* 0x002fce00078e0204 */
[----:B------:R-:W1:Y:S01]  /*13a80*/  LDC.64 R6, c[0x0][0x520] ;  /* 0x00014800ff067b82 */ /* 0x000e620000000a00 */
[----:B------:R-:W3:Y:S01]  /*13a90*/  LDG.E.64 R4, desc[UR38][R4.64] ;  /* 0x0000002604047981 */ /* 0x000ee2000c1e1b00 */
[----:B--2---:R-:W-:-:S06]  /*13aa0*/  IMAD.WIDE R2, R18, 0x8, R2 ;  /* 0x0000000812027825 */ /* 0x004fcc00078e0202 */
[----:B------:R-:W2:Y:S01]  /*13ab0*/  LDG.E.64 R2, desc[UR38][R2.64] ;  /* 0x0000002602027981 */ /* 0x000ea2000c1e1b00 */
[----:B----4-:R-:W-:-:S06]  /*13ac0*/  IMAD.WIDE R8, R18, 0x8, R8 ;  /* 0x0000000812087825 */ /* 0x010fcc00078e0208 */
[----:B------:R-:W4:Y:S01]  /*13ad0*/  LDG.E.64 R8, desc[UR38][R8.64] ;  /* 0x0000002608087981 */ /* 0x000f22000c1e1b00 */
[----:B-1----:R-:W-:-:S06]  /*13ae0*/  IMAD.WIDE R6, R18, 0x8, R6 ;  /* 0x0000000812067825 */ /* 0x002fcc00078e0206 */
[----:B------:R-:W4:Y:S01]  /*13af0*/  LDG.E.64 R6, desc[UR38][R6.64] ;  /* 0x0000002606067981 */ /* 0x000f22000c1e1b00 */
[----:B------:R-:W-:Y:S02]  /*13b00*/  UMOV UR4, 0x400 ;  /* 0x0000040000047882 */ /* 0x000fe40000000000 */
[----:B------:R-:W-:-:S09]  /*13b10*/  ULEA UR4, UR58, UR4, 0x18 ;  /* 0x000000043a047291 */ /* 0x000fd2000f8ec03f */
[----:B------:R-:W1:Y:S04]  /*13b20*/  LDS R10, [UR4+0x3461c] ;  /* 0x03461c04ff0a7984 */ /* 0x000e680008000800 */
[----:B------:R-:W1:Y:S01]  /*13b30*/  LDS R12, [UR4+0x3469c] ;  /* 0x03469c04ff0c7984 */ /* 0x000e620008000800 */
[----:B------:R-:W-:Y:S02]  /*13b40*/  UIADD3 UR6, UR4, 0x34680, URZ ;  /* 0x0003468004067890 */ /* 0x000fe4000fffe03f */
[----:B------:R-:W-:-:S04]  /*13b50*/  UIADD3 UR5, UR4, 0x34600, URZ ;  /* 0x0003460004057890 */ /* 0x000fc8000fffe03f */
[----:B------:R-:W-:Y:S02]  /*13b60*/  IMAD.U32 R24, RZ, RZ, UR6 ;  /* 0x00000006ff187e24 */ /* 0x000fe4000f8e00ff */
[----:B------:R-:W-:-:S03]  /*13b70*/  MOV R22, UR5 ;  /* 0x0000000500167c02 */ /* 0x000fc60008000f00 */
[----:B------:R-:W-:Y:S02]  /*13b80*/  SHF.R.U64 R24, R24, 0x4, RZ ;  /* 0x0000000418187819 */ /* 0x000fe400000012ff */
[----:B------:R-:W-:Y:S02]  /*13b90*/  SHF.R.U64 R22, R22, 0x4, RZ ;  /* 0x0000000416167819 */ /* 0x000fe400000012ff */
[----:B-----5:R-:W-:Y:S01]  /*13ba0*/  IADD3 R13, R13, -0x1, RZ ;  /* 0xffffffff0d0d7810 */ /* 0x020fe20007ffe0ff */
[----:B------:R-:W-:Y:S04]  /*13bb0*/  STS [UR4+0x34690], R24 ;  /* 0x03469018ff007988 */ /* 0x000fe80008000804 */
[----:B------:R-:W-:Y:S04]  /*13bc0*/  STS [UR4+0x34610], R22 ;  /* 0x03461016ff007988 */ /* 0x000fe80008000804 */
[----:B------:R-:W-:Y:S04]  /*13bd0*/  STS [UR4+0x34614], R22 ;  /* 0x03461416ff007988 */ /* 0x000fe80008000804 */
[----:B------:R-:W-:Y:S04]  /*13be0*/  STS [UR4+0x34694], R24 ;  /* 0x03469418ff007988 */ /* 0x000fe80008000804 */
[----:B------:R-:W-:Y:S04]  /*13bf0*/  STS [UR4+0x34630], RZ ;  /* 0x034630ffff007988 */ /* 0x000fe80008000804 */
[----:B------:R-:W-:Y:S01]  /*13c00*/  STS [UR4+0x346b0], RZ ;  /* 0x0346b0ffff007988 */ /* 0x000fe20008000804 */
[----:B---3--:R-:W-:-:S04]  /*13c10*/  LOP3.LUT R5, R5, 0x1fffffff, RZ, 0xc0, !PT ;  /* 0x1fffffff05057812 */ /* 0x008fc800078ec0ff */
[----:B------:R-:W-:Y:S02]  /*13c20*/  SHF.R.U32.HI R15, RZ, 0x4, R5 ;  /* 0x00000004ff0f7819 */ /* 0x000fe40000011605 */
[----:B--2---:R-:W-:Y:S02]  /*13c30*/  LOP3.LUT R3, R3, 0x1fffffff, RZ, 0xc0, !PT ;  /* 0x1fffffff03037812 */ /* 0x004fe400078ec0ff */
[----:B-1----:R-:W-:Y:S02]  /*13c40*/  LOP3.LUT R10, R10, 0xf, R15, 0xb8, !PT ;  /* 0x0000000f0a0a7812 */ /* 0x002fe400078eb80f */
[----:B------:R-:W-:-:S04]  /*13c50*/  SHF.R.U32.HI R15, RZ, 0x4, R3 ;  /* 0x00000004ff0f7819 */ /* 0x000fc80000011603 */
[----:B------:R-:W-:Y:S01]  /*13c60*/  LOP3.LUT R14, R12, 0xf, R15, 0xb8, !PT ;  /* 0x0000000f0c0e7812 */ /* 0x000fe200078eb80f */
[----:B------:R-:W-:Y:S04]  /*13c70*/  STS [UR4+0x3461c], R10 ;  /* 0x03461c0aff007988 */ /* 0x000fe80008000804 */
[----:B------:R-:W-:Y:S04]  /*13c80*/  STS [UR4+0x3469c], R14 ;  /* 0x03469c0eff007988 */ /* 0x000fe80008000804 */
[----:B------:R-:W1:Y:S04]  /*13c90*/  LDS R12, [UR4+0x3461c] ;  /* 0x03461c04ff0c7984 */ /* 0x000e680008000800 */
[----:B------:R-:W2:Y:S01]  /*13ca0*/  LDS R15, [UR4+0x3469c] ;  /* 0x03469c04ff0f7984 */ /* 0x000ea20008000800 */
[----:B-1----:R-:W-:-:S02]  /*13cb0*/  LOP3.LUT R12, R12, 0xf0, RZ, 0xb8, !PT ;  /* 0x000000f00c0c7812 */ /* 0x002fc400078eb8ff */
[----:B--2---:R-:W-:-:S03]  /*13cc0*/  LOP3.LUT R15, R15, 0xf0, RZ, 0xb8, !PT ;  /* 0x000000f00f0f7812 */ /* 0x004fc600078eb8ff */
[----:B------:R-:W-:Y:S04]  /*13cd0*/  STS [UR4+0x3461c], R12 ;  /* 0x03461c0cff007988 */ /* 0x000fe80008000804 */
[----:B------:R-:W-:Y:S04]  /*13ce0*/  STS [UR4+0x3469c], R15 ;  /* 0x03469c0fff007988 */ /* 0x000fe80008000804 */
[----:B------:R-:W1:Y:S04]  /*13cf0*/  LDS R23, [UR4+0x3461c] ;  /* 0x03461c04ff177984 */ /* 0x000e680008000800 */
[----:B------:R-:W2:Y:S01]  /*13d00*/  LDS R25, [UR4+0x3469c] ;  /* 0x03469c04ff197984 */ /* 0x000ea20008000800 */
[----:B-1----:R-:W-:-:S02]  /*13d10*/  LOP3.LUT R23, R23, 0xf00, RZ, 0xb8, !PT ;  /* 0x00000f0017177812 */ /* 0x002fc400078eb8ff */
[----:B--2---:R-:W-:-:S03]  /*13d20*/  LOP3.LUT R25, R25, 0xf00, RZ, 0xb8, !PT ;  /* 0x00000f0019197812 */ /* 0x004fc600078eb8ff */
[----:B------:R-:W-:Y:S04]  /*13d30*/  STS.64 [UR4+0x34618], R22 ;  /* 0x03461816ff007988 */ /* 0x000fe80008000a04 */
[----:B------:R-:W-:Y:S04]  /*13d40*/  STS.64 [UR4+0x34698], R24 ;  /* 0x03469818ff007988 */ /* 0x000fe80008000a04 */
[----:B------:R-:W1:Y:S04]  /*13d50*/  LDS R10, [UR4+0x3461c] ;  /* 0x03461c04ff0a7984 */ /* 0x000e680008000800 */
[----:B------:R-:W2:Y:S01]  /*13d60*/  LDS R21, [UR4+0x3469c] ;  /* 0x03469c04ff157984 */ /* 0x000ea20008000800 */
[----:B------:R-:W-:Y:S01]  /*13d70*/  VIADD R12, R11, 0xffffffff ;  /* 0xffffffff0b0c7836 */ /* 0x000fe20000000000 */
[----:B------:R-:W-:-:S02]  /*13d80*/  CS2R R14, SRZ ;  /* 0x00000000000e7805 */ /* 0x000fc4000001ff00 */
[----:B------:R-:W-:Y:S02]  /*13d90*/  SHF.R.U64 R5, R4, 0x4, R5 ;  /* 0x0000000404057819 */ /* 0x000fe40000001205 */
[----:B------:R-:W-:Y:S01]  /*13da0*/  SHF.R.U64 R4, R2, 0x4, R3 ;  /* 0x0000000402047819 */ /* 0x000fe20000001203 */
[----:B------:R3:W-:Y:S04]  /*13db0*/  STS.128 [UR4+0x34620], R12 ;  /* 0x0346200cff007988 */ /* 0x0007e80008000c04 */
[----:B------:R1:W-:Y:S04]  /*13dc0*/  STS [UR4+0x3460c], R5 ;  /* 0x03460c05ff007988 */ /* 0x0003e80008000804 */
[----:B------:R1:W-:Y:S01]  /*13dd0*/  STS [UR4+0x3468c], R4 ;  /* 0x03468c04ff007988 */ /* 0x0003e20008000804 */
[----:B---3--:R-:W-:-:S03]  /*13de0*/  IADD3 R13, R19, -0x1, RZ ;  /* 0xffffffff130d7810 */ /* 0x008fc60007ffe0ff */
[----:B----4-:R4:W-:Y:S04]  /*13df0*/  STS.64 [UR4+0x34600], R8 ;  /* 0x03460008ff007988 */ /* 0x0109e80008000a04 */
[----:B------:R4:W-:Y:S04]  /*13e00*/  STS.128 [UR4+0x346a0], R12 ;  /* 0x0346a00cff007988 */ /* 0x0009e80008000c04 */
[----:B------:R4:W-:Y:S01]  /*13e10*/  STS.64 [UR4+0x34680], R6 ;  /* 0x03468006ff007988 */ /* 0x0009e20008000a04 */
[----:B-1----:R-:W-:Y:S02]  /*13e20*/  LOP3.LUT R2, R10, 0xf000, RZ, 0xb8, !PT ;  /* 0x0000f0000a027812 */ /* 0x002fe400078eb8ff */
[----:B--2---:R-:W-:-:S03]  /*13e30*/  LOP3.LUT R3, R21, 0xf000, RZ, 0xb8, !PT ;  /* 0x0000f00015037812 */ /* 0x004fc600078eb8ff */
[----:B------:R4:W-:Y:S04]  /*13e40*/  STS [UR4+0x3461c], R2 ;  /* 0x03461c02ff007988 */ /* 0x0009e80008000804 */
[----:B------:R4:W-:Y:S02]  /*13e50*/  STS [UR4+0x3469c], R3 ;  /* 0x03469c03ff007988 */ /* 0x0009e40008000804 */
.L_x_293:
[----:B------:R-:W-:Y:S05]  /*13e60*/  BSYNC B0 ;  /* 0x0000000000007941 */ /* 0x000fea0003800000 */
.L_x_292:
[----:B------:R-:W-:Y:S01]  /*13e70*/  ELECT P0, URZ, PT ;  /* 0x00000000003f782f */ /* 0x000fe20003800000 */
[----:B------:R-:W-:Y:S01]  /*13e80*/  NOP ;  /* 0x0000000000007918 */ /* 0x000fe20000000000 */
[----:B------:R-:W-:Y:S11]  /*13e90*/  BSSY B0, `(.L_x_294) ;  /* 0x0000004000007945 */ /* 0x000ff60003800000 */
[----:B------:R-:W-:Y:S05]  /*13ea0*/  @!P0 BRA `(.L_x_295) ;  /* 0x0000000000088947 */ /* 0x000fea0003800000 */
[----:B------:R0:W-:Y:S01]  /*13eb0*/  UTMACMDFLUSH ;  /* 0x00000000000079b7 */ /* 0x0001e20000000000 */
[----:B------:R-:W-:-:S04]  /*13ec0*/  DEPBAR.LE SB0, 0x0 ;  /* 0x000080000000791a */ /* 0x000fc80000000000 */
.L_x_295:
[----:B------:R-:W-:Y:S05]  /*13ed0*/  BSYNC B0 ;  /* 0x0000000000007941 */ /* 0x000fea0003800000 */
.L_x_294:
[----:B------:R-:W-:Y:S01]  /*13ee0*/  UMOV UR4, 0x400 ;  /* 0x0000040000047882 */ /* 0x000fe20000000000 */
[----:B---3--:R-:W-:Y:S01]  /*13ef0*/  IMAD.SHL.U32 R0, R0, 0x4, RZ ;  /* 0x0000000400007824 */ /* 0x008fe200078e00ff */
[----:B------:R-:W-:Y:S01]  /*13f00*/  ULEA UR18, UR58, UR4, 0x18 ;  /* 0x000000043a127291 */ /* 0x000fe2000f8ec03f */
[----:B------:R-:W-:-:S03]  /*13f10*/  ULDC UR14, c[0x0][0x884] ;  /* 0x00022100000e7ab9 */ /* 0x000fc60000000800 */
[----:B------:R-:W-:Y:S01]  /*13f20*/  UIADD3 UR20, UR18, 0x34600, URZ ;  /* 0x0003460012147890 */ /* 0x000fe2000fffe03f */
[----:B-1----:R-:W-:Y:S01]  /*13f30*/  IADD3 R4, P0, R0, UR12, RZ ;  /* 0x0000000c00047c10 */ /* 0x002fe2000ff1e0ff */
[----:B------:R-:W-:-:S03]  /*13f40*/  UIMAD.WIDE UR14, UR14, 0x80, UR12 ;  /* 0x000000800e0e78a5 */ /* 0x000fc6000f8e020c */
[----:B------:R-:W-:-:S03]  /*13f50*/  IADD3.X R5, RZ, UR13, RZ, P0, !PT ;  /* 0x0000000dff057c10 */ /* 0x000fc600087fe4ff */
[----:B----4-:R-:W-:Y:S01]  /*13f60*/  IADD3 R2, P1, R0, UR14, RZ ;  /* 0x0000000e00027c10 */ /* 0x010fe2000ff3e0ff */
[----:B------:R-:W1:Y:S04]  /*13f70*/  LDS R7, [R0+UR20] ;  /* 0x0000001400077984 */ /* 0x000e680008000800 */
[----:B------:R2:W3:Y:S01]  /*13f80*/  LDS R9, [R0+UR20+0x80] ;  /* 0x0000801400097984 */ /* 0x0004e20008000800 */
[----:B------:R-:W-:Y:S02]  /*13f90*/  IMAD.X R3, RZ, RZ, UR15, P1 ;  /* 0x0000000fff037e24 */ /* 0x000fe400088e06ff */
[----:B------:R-:W-:Y:S01]  /*13fa0*/  IMAD.MOV.U32 R6, RZ, RZ, 0x1 ;  /* 0x00000001ff067424 */ /* 0x000fe200078e00ff */
[----:B------:R-:W-:Y:S01]  /*13fb0*/  BSSY B0, `(.L_x_296) ;  /* 0x00000eb000007945 */ /* 0x000fe20003800000 */
[----:B------:R-:W-:Y:S01]  /*13fc0*/  USHF.L.U32 UR4, UR58, 0x6, URZ ;  /* 0x000000063a047899 */ /* 0x000fe2000800063f */
[----:B------:R-:W-:Y:S01]  /*13fd0*/  MOV R10, RZ ;  /* 0x000000ff000a7202 */ /* 0x000fe20000000f00 */
[----:B------:R-:W-:Y:S01]  /*13fe0*/  USHF.L.U32 UR5, UR58, 0xd, URZ ;  /* 0x0000000d3a057899 */ /* 0x000fe2000800063f */
[----:B--2---:R-:W-:Y:S01]  /*13ff0*/  IMAD.MOV.U32 R0, RZ, RZ, 0x1 ;  /* 0x00000001ff007424 */ /* 0x004fe200078e00ff */
[----:B------:R-:W-:Y:S01]  /*14000*/  MOV R19, RZ ;  /* 0x000000ff00137202 */ /* 0x000fe20000000f00 */
[----:B------:R-:W-:-:S02]  /*14010*/  ULOP3.LUT UR22, UR59, 0x1, URZ, 0xfc, !UPT ;  /* 0x000000013b167892 */ /* 0x000fc4000f8efc3f */
[----:B------:R-:W-:Y:S02]  /*14020*/  ULOP3.LUT UR19, UR42, 0x2, URZ, 0xfc, !UPT ;  /* 0x000000022a137892 */ /* 0x000fe4000f8efc3f */
[----:B------:R-:W-:Y:S02]  /*14030*/  ULOP3.LUT UR16, UR4, 0x40, URZ, 0xc0, !UPT ;  /* 0x0000004004107892 */ /* 0x000fe4000f8ec03f */
[----:B------:R-:W-:Y:S02]  /*14040*/  ULOP3.LUT UR17, UR5, 0x2000, URZ, 0xc0, !UPT ;  /* 0x0000200005117892 */ /* 0x000fe4000f8ec03f */
[----:B------:R-:W-:Y:S01]  /*14050*/  UIADD3 UR21, UR18, 0x34680, URZ ;  /* 0x0003468012157890 */ /* 0x000fe2000fffe03f */
[----:B-1----:R1:W5:Y:S04]  /*14060*/  ATOMG.E.EXCH.STRONG.GPU PT, RZ, [R4], R7 ;  /* 0x0000000704ff73a8 */ /* 0x00236800041ee100 */
[----:B---3--:R2:W5:Y:S01]  /*14070*/  ATOMG.E.EXCH.STRONG.GPU PT, RZ, [R2], R9 ;  /* 0x0000000902ff73a8 */ /* 0x00856200041ee100 */
[----:B-1----:R-:W-:-:S02]  /*14080*/  MOV R4, 0x1 ;  /* 0x0000000100047802 */ /* 0x002fc40000000f00 */
[----:B--2---:R-:W-:Y:S02]  /*14090*/  PRMT R2, R6, 0x7610, R2 ;  /* 0x0000761006027816 */ /* 0x004fe40000000002 */
[----:B------:R-:W-:-:S07]  /*140a0*/  PRMT R3, R4, 0x7610, R3 ;  /* 0x0000761004037816 */ /* 0x000fce0000000003 */
.L_x_315:
[----:B------:R-:W-:Y:S01]  /*140b0*/  LOP3.LUT P0, RZ, R3, 0xff, RZ, 0xc0, !PT ;  /* 0x000000ff03ff7812 */ /* 0x000fe2000780c0ff */
[----:B-1---5:R-:W-:Y:S01]  /*140c0*/  VIADD R4, R11, 0x7f ;  /* 0x0000007f0b047836 */ /* 0x022fe20000000000 */
[----:B------:R-:W-:Y:S05]  /*140d0*/  YIELD ;  /* 0x0000000000007946 */ /* 0x000fea0003800000 */
[----:B------:R-:W-:Y:S01]  /*140e0*/  SHF.R.S32.HI R5, RZ, 0x1f, R4 ;  /* 0x0000001fff057819 */ /* 0x000fe20000011404 */
[----:B------:R-:W-:Y:S03]  /*140f0*/  BSSY B1, `(.L_x_297) ;  /* 0x0000008000017945 */ /* 0x000fe60003800000 */
[----:B------:R-:W-:-:S02]  /*14100*/  LEA.HI R5, R5, R4, RZ, 0x7 ;  /* 0x0000000405057211 */ /* 0x000fc400078f38ff */
[----:B------:R-:W-:Y:S05]  /*14110*/  @!P0 BRA `(.L_x_298) ;  /* 0x0000000000148947 */ /* 0x000fea0003800000 */
[----:B------:R-:W-:-:S04]  /*14120*/  DEPBAR {5,4,3,2,1,0} ;  /* 0x0000003f0000791a */ /* 0x000fc80000000000 */
[----:B------:R1:W-:Y:S01]  /*14130*/  UTMACCTL.IV [UR12] ;  /* 0x000000000c0079b9 */ /* 0x0003e20008000000 */
[----:B------:R-:W-:-:S04]  /*14140*/  DEPBAR {5,4,3,2,1,0} ;  /* 0x0000003f0000791a */ /* 0x000fc80000000000 */
[----:B------:R1:W-:Y:S02]  /*14150*/  UTMACCTL.IV [UR14] ;  /* 0x000000000e0079b9 */ /* 0x0003e40008000000 */
[----:B-1----:R-:W-:Y:S01]  /*14160*/  NOP ;  /* 0x0000000000007918 */ /* 0x002fe20000000000 */
.L_x_298:
[----:B------:R-:W-:Y:S05]  /*14170*/  BSYNC B1 ;  /* 0x0000000000017941 */ /* 0x000fea0003800000 */
.L_x_297:
[----:B------:R-:W-:Y:S01]  /*14180*/  UMOV UR4, 0xffffffff ;  /* 0xffffffff00047882 */ /* 0x000fe20000000000 */
[----:B------:R-:W-:Y:S02]  /*14190*/  SHF.R.S32.HI R7, RZ, 0x7, R5 ;  /* 0x00000007ff077819 */ /* 0x000fe40000011405 */
[----:B------:R-:W-:Y:S05]  /*141a0*/  BRA.DIV UR4, `(.L_x_299) ;  /* 0x0000004204f87947 */ /* 0x000fea000b800000 */
[----:B------:R-:W-:-:S13]  /*141b0*/  ELECT P6, URZ, PT ;  /* 0x00000000003f782f */ /* 0x000fda00038c0000 */
.L_x_407:
[----:B------:R-:W-:Y:S01]  /*141c0*/  ISETP.LT.OR P6, PT, R11, 0x1, !P6 ;  /* 0x000000010b00780c */ /* 0x000fe200077c1670 */
[----:B------:R-:W-:-:S12]  /*141d0*/  BSSY B1, `(.L_x_300) ;  /* 0x000002e000017945 */ /* 0x000fd80003800000 */
[----:B------:R-:W-:Y:S05]  /*141e0*/  @P6 BRA `(.L_x_301) ;  /* 0x0000000000b06947 */ /* 0x000fea0003800000 */
[----:B------:R-:W-:Y:S01]  /*141f0*/  LEA R17, R17, UR16, 0x7 ;  /* 0x0000001011117c11 */ /* 0x000fe2000f8e38ff */
[----:B------:R-:W-:Y:S01]  /*14200*/  VIADD R9, R7, 0x1 ;  /* 0x0000000107097836 */ /* 0x000fe20000000000 */
[----:B------:R-:W-:Y:S01]  /*14210*/  SHF.L.U32 R16, R16, 0x8, RZ ;  /* 0x0000000810107819 */ /* 0x000fe200000006ff */
[----:B------:R-:W-:Y:S01]  /*14220*/  IMAD.MOV.U32 R3, RZ, RZ, R0 ;  /* 0x000000ffff037224 */ /* 0x000fe200078e0000 */
[----:B------:R-:W-:Y:S02]  /*14230*/  MOV R12, RZ ;  /* 0x000000ff000c7202 */ /* 0x000fe40000000f00 */
[----:B------:R-:W-:-:S07]  /*14240*/  MOV R4, R10 ;  /* 0x0000000a00047202 */ /* 0x000fce0000000f00 */
.L_x_304:
[----:B-1----:R-:W-:Y:S01]  /*14250*/  LEA R8, R4, UR18, 0x3 ;  /* 0x0000001204087c11 */ /* 0x002fe2000f8e18ff */
[----:B------:R-:W-:Y:S05]  /*14260*/  YIELD ;  /* 0x0000000000007946 */ /* 0x000fea0003800000 */
[----:B------:R-:W-:Y:S02]  /*14270*/  SHF.L.U32 R5, R3, 0x1f, RZ ;  /* 0x0000001f03057819 */ /* 0x000fe400000006ff */
[----:B------:R-:W-:Y:S02]  /*14280*/  LOP3.LUT P1, RZ, R20, 0x7f, RZ, 0xc0, !PT ;  /* 0x0000007f14ff7812 */ /* 0x000fe4000782c0ff */
[----:B------:R-:W1:Y:S11]  /*14290*/  SYNCS.PHASECHK.TRANS64.TRYWAIT P0, [R8+URZ+0x344a0], R5 ;  /* 0x0344a005080075a7 */ /* 0x000e76000800017f */
[----:B------:R-:W2:Y:S01]  /*142a0*/  @!P1 LDC R6, c[0x0][0x500] ;  /* 0x00014000ff069b82 */ /* 0x000ea20000000800 */
[----:B-1----:R-:W-:Y:S05]  /*142b0*/  @!P0 BRA `(.L_x_302) ;  /* 0x0000004000d48947 */ /* 0x002fea0003800000 */
.L_x_408:
[----:B------:R-:W-:Y:S01]  /*142c0*/  UPRMT UR4, UR19, 0x9910, URZ ;  /* 0x0000991013047896 */ /* 0x000fe2000800003f */
[----:B--2---:R2:W-:Y:S03]  /*142d0*/  @!P1 SYNCS.ARRIVE.TRANS64 RZ, [R8+URZ+0x34480], R6 ;  /* 0x0344800608ff99a7 */ /* 0x0045e6000800003f */
[----:B------:R-:W-:-:S06]  /*142e0*/  UISETP.NE.AND UP0, UPT, UR4, 0x2, UPT ;  /* 0x000000020400788c */ /* 0x000fcc000bf05270 */
[----:B------:R-:W-:-:S13]  /*142f0*/  PLOP3.LUT P0, PT, PT, PT, UP0, 0x80, 0x0 ;  /* 0x000000000000781c */ /* 0x000fda0003f0f008 */
[----:B--2---:R-:W-:Y:S05]  /*14300*/  @P0 BRA `(.L_x_303) ;  /* 0x0000000000040947 */ /* 0x004fea0003800000 */
[----:B------:R-:W-:Y:S01]  /*14310*/  BPT.TRAP 0x1 ;  /* 0x000000040000795c */ /* 0x000fe20000300000 */
.L_x_303:
[C---:B------:R-:W-:Y:S01]  /*14320*/  R2UR UR4, R4.reuse ;  /* 0x00000000040472ca */ /* 0x040fe200000e0000 */
[----:B------:R-:W-:Y:S01]  /*14330*/  VIADD R4, R4, 0x1 ;  /* 0x0000000104047836 */ /* 0x000fe20000000000 */
[----:B------:R-:W-:Y:S01]  /*14340*/  R2UR UR5, R8 ;  /* 0x00000000080572ca */ /* 0x000fe200000e0000 */
[----:B------:R-:W-:Y:S01]  /*14350*/  UMOV UR24, 0x0 ;  /* 0x0000000000187882 */ /* 0x000fe20000000000 */
[----:B------:R-:W-:Y:S01]  /*14360*/  IADD3 R9, R9, -0x1, RZ ;  /* 0xffffffff09097810 */ /* 0x000fe20007ffe0ff */
[----:B------:R-:W-:Y:S01]  /*14370*/  UMOV UR25, 0x10000000 ;  /* 0x1000000000197882 */ /* 0x000fe20000000000 */
[----:B------:R-:W-:Y:S01]  /*14380*/  R2UR UR6, R12 ;  /* 0x000000000c0672ca */ /* 0x000fe200000e0000 */
[----:B------:R-:W-:Y:S01]  /*14390*/  UMOV UR23, 0x30000 ;  /* 0x0003000000177882 */ /* 0x000fe20000000000 */
[----:B------:R-:W-:Y:S01]  /*143a0*/  R2UR UR7, R16 ;  /* 0x00000000100772ca */ /* 0x000fe200000e0000 */
[----:B------:R-:W-:Y:S01]  /*143b0*/  VIADD R12, R12, 0x80 ;  /* 0x000000800c0c7836 */ /* 0x000fe20000000000 */
[----:B------:R-:W-:-:S02]  /*143c0*/  R2UR UR11, R17 ;  /* 0x00000000110b72ca */ /* 0x000fc400000e0000 */
[----:B------:R-:W-:Y:S01]  /*143d0*/  ISETP.GT.AND P1, PT, R9, 0x1, PT ;  /* 0x000000010900780c */ /* 0x000fe20003f24270 */
[----:B------:R-:W-:Y:S01]  /*143e0*/  ULEA UR8, UR4, UR17, 0xe ;  /* 0x0000001104087291 */ /* 0x000fe2000f8e703f */
[C---:B------:R-:W-:Y:S01]  /*143f0*/  ISETP.NE.AND P0, PT, R4.reuse, 0x4, PT ;  /* 0x000000040400780c */ /* 0x040fe20003f05270 */
[----:B------:R-:W-:Y:S02]  /*14400*/  ULEA UR4, UR4, UR18, 0xf ;  /* 0x0000001204047291 */ /* 0x000fe4000f8e783f */
[----:B------:R-:W-:Y:S01]  /*14410*/  UIADD3 UR5, UR5, 0x34480, URZ ;  /* 0x0003448005057890 */ /* 0x000fe2000fffe03f */
[----:B------:R-:W-:Y:S01]  /*14420*/  SEL R6, RZ, 0x1, P0 ;  /* 0x00000001ff067807 */ /* 0x000fe20000000000 */
[----:B------:R-:W-:Y:S01]  /*14430*/  UIADD3 UR8, UR18, 0x20000, UR8 ;  /* 0x0002000012087890 */ /* 0x000fe2000fffe008 */
[----:B------:R-:W-:Y:S01]  /*14440*/  SEL R4, R4, RZ, P0 ;  /* 0x000000ff04047207 */ /* 0x000fe20000000000 */
[----:B------:R-:W-:Y:S01]  /*14450*/  UMOV UR10, UR6 ;  /* 0x00000006000a7c82 */ /* 0x000fe20008000000 */
[----:B------:R-:W-:-:S02]  /*14460*/  LOP3.LUT R3, R3, R6, RZ, 0x3c, !PT ;  /* 0x0000000603037212 */ /* 0x000fc400078e3cff */
[----:B------:R-:W-:Y:S02]  /*14470*/  UMOV UR9, UR5 ;  /* 0x0000000500097c82 */ /* 0x000fe40008000000 */
[----:B------:R2:W-:Y:S02]  /*14480*/  UTMALDG.2D [UR4], [UR12], desc[UR24] ;  /* 0x000018040c0075b4 */ /* 0x0005e40008009000 */
[----:B------:R2:W-:Y:S02]  /*14490*/  UTMALDG.2D.MULTICAST [UR8], [UR14], UR23, desc[UR24] ;  /* 0x000018080e0073b4 */ /* 0x0005e40008009817 */
[----:B--2---:R-:W-:Y:S05]  /*144a0*/  @P1 BRA `(.L_x_304) ;  /* 0xfffffffc00681947 */ /* 0x004fea000383ffff */
.L_x_301:
[----:B------:R-:W-:Y:S05]  /*144b0*/  BSYNC B1 ;  /* 0x0000000000017941 */ /* 0x000fea0003800000 */
.L_x_300:
[----:B------:R-:W-:Y:S02]  /*144c0*/  IADD3 R10, R7, R10, RZ ;  /* 0x0000000a070a7210 */ /* 0x000fe40007ffe0ff */
[----:B------:R-:W-:Y:S02]  /*144d0*/  LOP3.LUT P0, RZ, R2, 0xff, RZ, 0xc0, !PT ;  /* 0x000000ff02ff7812 */ /* 0x000fe4000780c0ff */
[----:B------:R-:W-:-:S04]  /*144e0*/  SHF.R.U32.HI R2, RZ, 0x2, R10 ;  /* 0x00000002ff027819 */ /* 0x000fc8000001160a */
[----:B------:R-:W-:-:S04]  /*144f0*/  LOP3.LUT R2, R2, 0x1, RZ, 0xc0, !PT ;  /* 0x0000000102027812 */ /* 0x000fc800078ec0ff */
[----:B------:R-:W-:Y:S01]  /*14500*/  ISETP.NE.U32.AND P1, PT, R2, 0x1, PT ;  /* 0x000000010200780c */ /* 0x000fe20003f25070 */
[----:B------:R-:W-:Y:S02]  /*14510*/  IMAD.U32 R2, RZ, RZ, UR22 ;  /* 0x00000016ff027e24 */ /* 0x000fe4000f8e00ff */
[----:B------:R-:W-:Y:S01]  /*14520*/  @P0 SYNCS.ARRIVE.TRANS64.A1T0 RZ, [UR18+0x34508], RZ ;  /* 0x034508ffffff09a7 */ /* 0x000fe20008100012 */
[----:B------:R-:W-:Y:S02]  /*14530*/  ISETP.GT.U32.AND P0, PT, R10, 0x3, PT ;  /* 0x000000030a00780c */ /* 0x000fe40003f04070 */
[----:B------:R-:W-:Y:S02]  /*14540*/  ISETP.NE.AND P2, PT, R2, 0x3, PT ;  /* 0x000000030200780c */ /* 0x000fe40003f45270 */
[C---:B------:R-:W-:Y:S02]  /*14550*/  ISETP.LT.U32.AND P0, PT, R7.reuse, 0x4, P0 ;  /* 0x000000040700780c */ /* 0x040fe40000701070 */
[----:B------:R-:W-:-:S02]  /*14560*/  ISETP.GT.U32.AND P1, PT, R7, 0x3, !P1 ;  /* 0x000000030700780c */ /* 0x000fc40004f24070 */
[----:B------:R-:W-:Y:S02]  /*14570*/  SEL R3, RZ, 0x1, !P0 ;  /* 0x00000001ff037807 */ /* 0x000fe40004000000 */
[----:B------:R-:W-:Y:S02]  /*14580*/  SEL R2, RZ, 0x1, !P1 ;  /* 0x00000001ff027807 */ /* 0x000fe40004800000 */
[----:B------:R-:W-:Y:S02]  /*14590*/  LOP3.LUT R10, R10, 0x3, RZ, 0xc0, !PT ;  /* 0x000000030a0a7812 */ /* 0x000fe400078ec0ff */
[----:B------:R-:W-:Y:S01]  /*145a0*/  LOP3.LUT R0, R2, R0, R3, 0x96, !PT ;  /* 0x0000000002007212 */ /* 0x000fe200078e9603 */
[----:B------:R-:W-:Y:S06]  /*145b0*/  @!P2 BRA `(.L_x_305) ;  /* 0x000000000004a947 */ /* 0x000fec0003800000 */
[----:B------:R-:W-:Y:S01]  /*145c0*/  BPT.TRAP 0x1 ;  /* 0x000000040000795c */ /* 0x000fe20000300000 */
.L_x_305:
[----:B------:R-:W2:Y:S01]  /*145d0*/  LDL R4, [R1+0x100] ;  /* 0x0001000001047983 */ /* 0x000ea20000100800 */
[----:B------:R-:W-:Y:S01]  /*145e0*/  SHF.L.U32 R2, R19, 0x1f, RZ ;  /* 0x0000001f13027819 */ /* 0x000fe200000006ff */
[----:B------:R-:W-:Y:S01]  /*145f0*/  BSSY B1, `(.L_x_306) ;  /* 0x0000005000017945 */ /* 0x000fe20003800000 */
[C---:B--2---:R-:W-:Y:S02]  /*14600*/  LEA R3, R4.reuse, UR18, 0x3 ;  /* 0x0000001204037c11 */ /* 0x044fe4000f8e18ff */
[----:B------:R-:W-:Y:S02]  /*14610*/  LEA R4, R4, UR18, 0x4 ;  /* 0x0000001204047c11 */ /* 0x000fe4000f8e20ff */
[----:B------:R-:W2:Y:S02]  /*14620*/  SYNCS.PHASECHK.TRANS64.TRYWAIT P0, [R3+URZ+0x34400], R2 ;  /* 0x03440002030075a7 */ /* 0x000ea4000800017f */
[----:B--2---:R-:W-:Y:S05]  /*14630*/  @!P0 BRA `(.L_x_307) ;  /* 0x0000004000088947 */ /* 0x004fea0003800000 */
.L_x_409:
[----:B------:R-:W-:Y:S05]  /*14640*/  BSYNC B1 ;  /* 0x0000000000017941 */ /* 0x000fea0003800000 */
.L_x_306:
[----:B-1----:R-:W1:Y:S01]  /*14650*/  LDS.128 R4, [R4+0x34530] ;  /* 0x0345300004047984 */ /* 0x002e620000000c00 */
[----:B------:R-:W-:Y:S01]  /*14660*/  @!PT LDS RZ, [RZ] ;  /* 0x00000000fffff984 */ /* 0x000fe20000000800 */
[----:B------:R-:W-:Y:S01]  /*14670*/  @!PT LDS RZ, [RZ] ;  /* 0x00000000fffff984 */ /* 0x000fe20000000800 */
[----:B------:R-:W-:Y:S01]  /*14680*/  @!PT LDS RZ, [RZ] ;  /* 0x00000000fffff984 */ /* 0x000fe20000000800 */
[----:B------:R-:W-:Y:S01]  /*14690*/  @!PT LDS RZ, [RZ] ;  /* 0x00000000fffff984 */ /* 0x000fe20000000800 */
[----:B------:R3:W-:Y:S06]  /*146a0*/  MEMBAR.ALL.CTA ;  /* 0x0000000000007992 */ /* 0x0007ec0000008000 */
[----:B---3--:R-:W3:Y:S01]  /*146b0*/  FENCE.VIEW.ASYNC.S ;  /* 0x00000000000073c6 */ /* 0x008ee20000000000 */
[----:B-1----:R-:W-:Y:S01]  /*146c0*/  MOV R17, R5 ;  /* 0x0000000500117202 */ /* 0x002fe20000000f00 */
[----:B------:R-:W-:Y:S01]  /*146d0*/  IMAD.MOV.U32 R16, RZ, RZ, R4 ;  /* 0x000000ffff107224 */ /* 0x000fe200078e0004 */
[----:B---3--:R-:W-:Y:S06]  /*146e0*/  @!P2 BRA `(.L_x_308) ;  /* 0x000000000004a947 */ /* 0x008fec0003800000 */
[----:B------:R-:W-:Y:S01]  /*146f0*/  BPT.TRAP 0x1 ;  /* 0x000000040000795c */ /* 0x000fe20000300000 */
.L_x_308:
[----:B------:R-:W1:Y:S01]  /*14700*/  S2R R5, SR_CgaCtaId ;  /* 0x0000000000057919 */ /* 0x000e620000008800 */
[----:B------:R-:W-:Y:S02]  /*14710*/  ISETP.NE.AND P0, PT, R7, RZ, PT ;  /* 0x000000ff0700720c */ /* 0x000fe40003f05270 */
[----:B--2---:R-:W-:Y:S02]  /*14720*/  IADD3 R2, R3, 0x34440, RZ ;  /* 0x0003444003027810 */ /* 0x004fe40007ffe0ff */
[CC--:B------:R-:W-:Y:S02]  /*14730*/  ISETP.EQ.OR P0, PT, R6.reuse, R18.reuse, !P0 ;  /* 0x000000120600720c */ /* 0x0c0fe40004702670 */
[----:B------:R-:W-:Y:S02]  /*14740*/  ISETP.NE.AND P1, PT, R6, R18, PT ;  /* 0x000000120600720c */ /* 0x000fe40003f25270 */
[----:B-1----:R-:W-:-:S04]  /*14750*/  PRMT R2, R5, 0x654, R2 ;  /* 0x0000065405027816 */ /* 0x002fc80000000002 */
[----:B------:R1:W-:Y:S05]  /*14760*/  SYNCS.ARRIVE.TRANS64.RED.A1T0 RZ, [R2+URZ], RZ ;  /* 0x000000ff02ff79a7 */ /* 0x0003ea000810043f */
[----:B------:R-:W-:Y:S05]  /*14770*/  @P0 BRA `(.L_x_309) ;  /* 0x00000004008c0947 */ /* 0x000fea0003800000 */
[----:B-1----:R-:W1:Y:S02]  /*14780*/  LDC.64 R2, c[0x0][0x290] ;  /* 0x0000a400ff027b82 */ /* 0x002e640000000a00 */
[----:B-1----:R-:W-:-:S05]  /*14790*/  IMAD.WIDE R2, R6, 0xc, R2 ;  /* 0x0000000c06027825 */ /* 0x002fca00078e0202 */
[----:B------:R1:W5:Y:S01]  /*147a0*/  LDG.E R11, desc[UR38][R2.64+0x8] ;  /* 0x00000826020b7981 */ /* 0x000362000c1e1900 */
[----:B------:R-:W-:-:S03]  /*147b0*/  UMOV UR4, 0xffffffff ;  /* 0xffffffff00047882 */ /* 0x000fc60000000000 */
[----:B------:R-:W-:Y:S05]  /*147c0*/  BRA.DIV UR4, `(.L_x_310) ;  /* 0x0000003e04b87947 */ /* 0x000fea000b800000 */
[----:B------:R-:W-:-:S13]  /*147d0*/  ELECT P6, URZ, PT ;  /* 0x00000000003f782f */ /* 0x000fda00038c0000 */
.L_x_412:
[----:B------:R-:W-:Y:S04]  /*147e0*/  BSSY B1, `(.L_x_311) ;  /* 0x0000049000017945 */ /* 0x000fe80003800000 */
[----:B------:R-:W-:Y:S05]  /*147f0*/  @!P6 BRA `(.L_x_312) ;  /* 0x00000004001ce947 */ /* 0x000fea0003800000 */
[C---:B------:R-:W-:Y:S01]  /*14800*/  IMAD.SHL.U32 R21, R6.reuse, 0x8, RZ ;  /* 0x0000000806157824 */ /* 0x040fe200078e00ff */
[----:B------:R-:W-:Y:S01]  /*14810*/  SHF.R.S32.HI R5, RZ, 0x1f, R6 ;  /* 0x0000001fff057819 */ /* 0x000fe20000011406 */
[----:B------:R-:W-:Y:S01]  /*14820*/  ULDC.64 UR4, c[0x0][0x510] ;  /* 0x0001440000047ab9 */ /* 0x000fe20000000a00 */
[----:B------:R-:W-:Y:S01]  /*14830*/  ULDC.64 UR6, c[0x0][0x520] ;  /* 0x0001480000067ab9 */ /* 0x000fe20000000a00 */
[----:B------:R-:W2:Y:S01]  /*14840*/  LDG.E R18, desc[UR38][R2.64] ;  /* 0x0000002602127981 */ /* 0x000ea2000c1e1900 */
[----:B------:R-:W-:Y:S02]  /*14850*/  SHF.L.U64.HI R22, R6, 0x3, R5 ;  /* 0x0000000306167819 */ /* 0x000fe40000010205 */
[C---:B------:R-:W-:Y:S02]  /*14860*/  IADD3 R8, P0, R21.reuse, UR4, RZ ;  /* 0x0000000415087c10 */ /* 0x040fe4000ff1e0ff */
[C---:B------:R-:W-:Y:S02]  /*14870*/  IADD3 R4, P2, R21.reuse, UR6, RZ ;  /* 0x0000000615047c10 */ /* 0x040fe4000ff5e0ff */
[C---:B------:R-:W-:Y:S01]  /*14880*/  IADD3.X R9, R22.reuse, UR5, RZ, P0, !PT ;  /* 0x0000000516097c10 */ /* 0x040fe200087fe4ff */
[----:B------:R-:W-:Y:S01]  /*14890*/  ULDC.64 UR4, c[0x0][0x518] ;  /* 0x0001460000047ab9 */ /* 0x000fe20000000a00 */
[----:B------:R-:W-:Y:S01]  /*148a0*/  IADD3.X R5, R22, UR7, RZ, P2, !PT ;  /* 0x0000000716057c10 */ /* 0x000fe200097fe4ff */
[----:B-1----:R-:W3:Y:S04]  /*148b0*/  LDG.E R2, desc[UR38][R2.64+0x4] ;  /* 0x0000042602027981 */ /* 0x002ee8000c1e1900 */
[----:B------:R-:W4:Y:S04]  /*148c0*/  LDG.E.64 R14, desc[UR38][R8.64] ;  /* 0x00000026080e7981 */ /* 0x000f28000c1e1b00 */
[----:B------:R1:W2:Y:S02]  /*148d0*/  LDG.E.64 R12, desc[UR38][R4.64] ;  /* 0x00000026040c7981 */ /* 0x0002a4000c1e1b00 */
[----:B-1----:R-:W-:-:S04]  /*148e0*/  IADD3 R4, P0, R21, UR4, RZ ;  /* 0x0000000415047c10 */ /* 0x002fc8000ff1e0ff */
[----:B------:R-:W-:Y:S01]  /*148f0*/  IADD3.X R5, R22, UR5, RZ, P0, !PT ;  /* 0x0000000516057c10 */ /* 0x000fe200087fe4ff */
[----:B------:R-:W-:-:S04]  /*14900*/  ULDC.64 UR4, c[0x0][0x528] ;  /* 0x00014a0000047ab9 */ /* 0x000fc80000000a00 */
[----:B------:R1:W3:Y:S02]  /*14910*/  LDG.E.64 R8, desc[UR38][R4.64] ;  /* 0x0000002604087981 */ /* 0x0002e4000c1e1b00 */
[----:B-1----:R-:W-:-:S04]  /*14920*/  IADD3 R4, P0, R21, UR4, RZ ;  /* 0x0000000415047c10 */ /* 0x002fc8000ff1e0ff */
[----:B------:R-:W-:-:S06]  /*14930*/  IADD3.X R5, R22, UR5, RZ, P0, !PT ;  /* 0x0000000516057c10 */ /* 0x000fcc00087fe4ff */
[----:B------:R-:W3:Y:S04]  /*14940*/  LDG.E.64 R4, desc[UR38][R4.64] ;  /* 0x0000002604047981 */ /* 0x000ee8000c1e1b00 */
[----:B----4-:R-:W-:Y:S04]  /*14950*/  STS.64 [UR20], R14 ;  /* 0x0000000eff007988 */ /* 0x010fe80008000a14 */
[----:B--2---:R-:W-:Y:S04]  /*14960*/  STS.64 [UR21], R12 ;  /* 0x0000000cff007988 */ /* 0x004fe80008000a15 */
[----:B------:R-:W1:Y:S01]  /*14970*/  LDS R21, [UR20+0x1c] ;  /* 0x00001c14ff157984 */ /* 0x000e620008000800 */
[----:B---3--:R-:W-:-:S04]  /*14980*/  LOP3.LUT R25, R9, 0x1fffffff, RZ, 0xc0, !PT ;  /* 0x1fffffff09197812 */ /* 0x008fc800078ec0ff */
[----:B------:R-:W-:-:S04]  /*14990*/  SHF.R.U32.HI R22, RZ, 0x4, R25 ;  /* 0x00000004ff167819 */ /* 0x000fc80000011619 */
[----:B-1----:R-:W-:-:S05]  /*149a0*/  LOP3.LUT R21, R21, 0xf, R22, 0xb8, !PT ;  /* 0x0000000f15157812 */ /* 0x002fca00078eb816 */
[----:B------:R-:W-:Y:S04]  /*149b0*/  STS [UR20+0x1c], R21 ;  /* 0x00001c15ff007988 */ /* 0x000fe80008000814 */
[----:B------:R-:W1:Y:S02]  /*149c0*/  LDS R9, [UR20+0x1c] ;  /* 0x00001c14ff097984 */ /* 0x000e640008000800 */
[----:B-1----:R-:W-:-:S05]  /*149d0*/  LOP3.LUT R9, R9, 0xf0, RZ, 0xb8, !PT ;  /* 0x000000f009097812 */ /* 0x002fca00078eb8ff */
[----:B------:R-:W-:Y:S04]  /*149e0*/  STS [UR20+0x1c], R9 ;  /* 0x00001c09ff007988 */ /* 0x000fe80008000814 */
[----:B------:R-:W1:Y:S01]  /*149f0*/  LDS R23, [UR20+0x1c] ;  /* 0x00001c14ff177984 */ /* 0x000e620008000800 */
[----:B------:R-:W-:-:S04]  /*14a00*/  MOV R22, UR20 ;  /* 0x0000001400167c02 */ /* 0x000fc80008000f00 */
[----:B------:R-:W-:Y:S02]  /*14a10*/  SHF.R.U64 R22, R22, 0x4, RZ ;  /* 0x0000000416167819 */ /* 0x000fe400000012ff */
[----:B-1----:R-:W-:-:S05]  /*14a20*/  LOP3.LUT R23, R23, 0xf00, RZ, 0xb8, !PT ;  /* 0x00000f0017177812 */ /* 0x002fca00078eb8ff */
[----:B------:R-:W-:Y:S04]  /*14a30*/  STS.64 [UR20+0x18], R22 ;  /* 0x00001816ff007988 */ /* 0x000fe80008000a14 */
[----:B------:R-:W1:Y:S01]  /*14a40*/  LDS R24, [UR20+0x1c] ;  /* 0x00001c14ff187984 */ /* 0x000e620008000800 */
[----:B------:R-:W-:Y:S01]  /*14a50*/  SHF.R.U64 R21, R8, 0x4, R25 ;  /* 0x0000000408157819 */ /* 0x000fe20000001219 */
[----:B-----5:R-:W-:Y:S01]  /*14a60*/  VIADD R12, R11, 0xffffffff ;  /* 0xffffffff0b0c7836 */ /* 0x020fe20000000000 */
[----:B------:R-:W-:Y:S02]  /*14a70*/  CS2R R14, SRZ ;  /* 0x00000000000e7805 */ /* 0x000fe4000001ff00 */
[----:B------:R-:W-:Y:S01]  /*14a80*/  IADD3 R13, R18, -0x1, RZ ;  /* 0xffffffff120d7810 */ /* 0x000fe20007ffe0ff */
[----:B------:R-:W-:Y:S04]  /*14a90*/  STS [UR20+0x10], R22 ;  /* 0x00001016ff007988 */ /* 0x000fe80008000814 */
[----:B------:R-:W-:Y:S04]  /*14aa0*/  STS [UR20+0x14], R22 ;  /* 0x00001416ff007988 */ /* 0x000fe80008000814 */
[----:B------:R-:W-:Y:S04]  /*14ab0*/  STS.128 [UR20+0x20], R12 ;  /* 0x0000200cff007988 */ /* 0x000fe80008000c14 */
[----:B------:R-:W-:Y:S04]  /*14ac0*/  STS [UR20+0xc], R21 ;  /* 0x00000c15ff007988 */ /* 0x000fe80008000814 */
[----:B------:R-:W-:Y:S01]  /*14ad0*/  STS [UR20+0x30], RZ ;  /* 0x000030ffff007988 */ /* 0x000fe20008000814 */
[----:B-1----:R-:W-:-:S05]  /*14ae0*/  LOP3.LUT R3, R24, 0xf000, RZ, 0xb8, !PT ;  /* 0x0000f00018037812 */ /* 0x002fca00078eb8ff */
[----:B------:R-:W-:Y:S04]  /*14af0*/  STS [UR20+0x1c], R3 ;  /* 0x00001c03ff007988 */ /* 0x000fe80008000814 */
[----:B------:R-:W1:Y:S01]  /*14b00*/  LDS R8, [UR21+0x1c] ;  /* 0x00001c15ff087984 */ /* 0x000e620008000800 */
[----:B------:R-:W-:-:S04]  /*14b10*/  LOP3.LUT R23, R5, 0x1fffffff, RZ, 0xc0, !PT ;  /* 0x1fffffff05177812 */ /* 0x000fc800078ec0ff */
[----:B------:R-:W-:-:S04]  /*14b20*/  SHF.R.U32.HI R5, RZ, 0x4, R23 ;  /* 0x00000004ff057819 */ /* 0x000fc80000011617 */
[----:B-1----:R-:W-:-:S05]  /*14b30*/  LOP3.LUT R5, R8, 0xf, R5, 0xb8, !PT ;  /* 0x0000000f08057812 */ /* 0x002fca00078eb805 */
[----:B------:R-:W-:Y:S04]  /*14b40*/  STS [UR21+0x1c], R5 ;  /* 0x00001c05ff007988 */ /* 0x000fe80008000815 */
[----:B------:R-:W1:Y:S02]  /*14b50*/  LDS R18, [UR21+0x1c] ;  /* 0x00001c15ff127984 */ /* 0x000e640008000800 */
[----:B-1----:R-:W-:-:S05]  /*14b60*/  LOP3.LUT R18, R18, 0xf0, RZ, 0xb8, !PT ;  /* 0x000000f012127812 */ /* 0x002fca00078eb8ff */
[----:B------:R-:W-:Y:S04]  /*14b70*/  STS [UR21+0x1c], R18 ;  /* 0x00001c12ff007988 */ /* 0x000fe80008000815 */
[----:B------:R-:W1:Y:S01]  /*14b80*/  LDS R9, [UR21+0x1c] ;  /* 0x00001c15ff097984 */ /* 0x000e620008000800 */
[----:B------:R-:W-:-:S05]  /*14b90*/  IMAD.U32 R8, RZ, RZ, UR21 ;  /* 0x00000015ff087e24 */ /* 0x000fca000f8e00ff */
[----:B------:R-:W-:Y:S02]  /*14ba0*/  SHF.R.U64 R8, R8, 0x4, RZ ;  /* 0x0000000408087819 */ /* 0x000fe400000012ff */
[----:B-1----:R-:W-:-:S05]  /*14bb0*/  LOP3.LUT R9, R9, 0xf00, RZ, 0xb8, !PT ;  /* 0x00000f0009097812 */ /* 0x002fca00078eb8ff */
[----:B------:R-:W-:Y:S04]  /*14bc0*/  STS.64 [UR21+0x18], R8 ;  /* 0x00001808ff007988 */ /* 0x000fe80008000a15 */
[----:B------:R-:W1:Y:S01]  /*14bd0*/  LDS R3, [UR21+0x1c] ;  /* 0x00001c15ff037984 */ /* 0x000e620008000800 */
[----:B------:R-:W-:Y:S02]  /*14be0*/  IADD3 R13, R2, -0x1, RZ ;  /* 0xffffffff020d7810 */ /* 0x000fe40007ffe0ff */
[----:B------:R-:W-:Y:S01]  /*14bf0*/  SHF.R.U64 R4, R4, 0x4, R23 ;  /* 0x0000000404047819 */ /* 0x000fe20000001217 */
[----:B------:R2:W-:Y:S04]  /*14c00*/  STS [UR21+0x10], R8 ;  /* 0x00001008ff007988 */ /* 0x0005e80008000815 */
[----:B------:R2:W-:Y:S04]  /*14c10*/  STS.128 [UR21+0x20], R12 ;  /* 0x0000200cff007988 */ /* 0x0005e80008000c15 */
[----:B------:R2:W-:Y:S04]  /*14c20*/  STS [UR21+0xc], R4 ;  /* 0x00000c04ff007988 */ /* 0x0005e80008000815 */
[----:B------:R2:W-:Y:S04]  /*14c30*/  STS [UR21+0x14], R8 ;  /* 0x00001408ff007988 */ /* 0x0005e80008000815 */
[----:B------:R-:W-:Y:S01]  /*14c40*/  STS [UR21+0x30], RZ ;  /* 0x000030ffff007988 */ /* 0x000fe20008000815 */
[----:B-1----:R-:W-:-:S05]  /*14c50*/  LOP3.LUT R2, R3, 0xf000, RZ, 0xb8, !PT ;  /* 0x0000f00003027812 */ /* 0x002fca00078eb8ff */
[----:B------:R2:W-:Y:S02]  /*14c60*/  STS [UR21+0x1c], R2 ;  /* 0x00001c02ff007988 */ /* 0x0005e40008000815 */
.L_x_312:
[----:B------:R-:W-:Y:S05]  /*14c70*/  BSYNC B1 ;  /* 0x0000000000017941 */ /* 0x000fea0003800000 */
.L_x_311:
[----:B------:R-:W-:-:S03]  /*14c80*/  UMOV UR4, 0xffffffff ;  /* 0xffffffff00047882 */ /* 0x000fc60000000000 */
[----:B------:R-:W-:Y:S05]  /*14c90*/  BRA.DIV UR4, `(.L_x_313) ;  /* 0x0000003a04a47947 */ /* 0x000fea000b800000 */
[----:B------:R-:W-:Y:S01]  /*14ca0*/  ELECT P6, URZ, PT ;  /* 0x00000000003f782f */ /* 0x000fe200038c0000 */
[----:B------:R-:W-:-:S12]  /*14cb0*/  NOP ;  /* 0x0000000000007918 */ /* 0x000fd80000000000 */
.L_x_416:
[----:B-12---:R-:W1:Y:S02]  /*14cc0*/  S2R R2, SR_LANEID ;  /* 0x0000000000027919 */ /* 0x006e640000000000 */
[----:B-1----:R-:W-:-:S05]  /*14cd0*/  IMAD.SHL.U32 R8, R2, 0x4, RZ ;  /* 0x0000000402087824 */ /* 0x002fca00078e00ff */
[----:B------:R1:W2:Y:S01]  /*14ce0*/  LDS R9, [R8+UR20] ;  /* 0x0000001408097984 */ /* 0x0002a20008000800 */
[C---:B------:R-:W-:Y:S02]  /*14cf0*/  IADD3 R4, P0, R8.reuse, UR12, RZ ;  /* 0x0000000c08047c10 */ /* 0x040fe4000ff1e0ff */
[----:B------:R-:W-:Y:S01]  /*14d00*/  IADD3 R2, P2, R8, UR14, RZ ;  /* 0x0000000e08027c10 */ /* 0x000fe2000ff5e0ff */
[----:B------:R1:W3:Y:S01]  /*14d10*/  LDS R13, [R8+UR20+0x80] ;  /* 0x00008014080d7984 */ /* 0x0002e20008000800 */
[----:B------:R-:W-:Y:S11]  /*14d20*/  @!P6 BRA `(.L_x_314) ;  /* 0x000000000008e947 */ /* 0x000ff60003800000 */
[----:B------:R0:W-:Y:S01]  /*14d30*/  UTMACMDFLUSH ;  /* 0x00000000000079b7 */ /* 0x0001e20000000000 */
[----:B------:R-:W-:-:S04]  /*14d40*/  DEPBAR.LE SB0, 0x0 ;  /* 0x000080000000791a */ /* 0x000fc80000000000 */
.L_x_314:
[----:B------:R-:W-:Y:S01]  /*14d50*/  IADD3.X R5, RZ, UR13, RZ, P0, !PT ;  /* 0x0000000dff057c10 */ /* 0x000fe200087fe4ff */
[----:B------:R-:W-:Y:S01]  /*14d60*/  IMAD.X R3, RZ, RZ, UR15, P2 ;  /* 0x0000000fff037e24 */ /* 0x000fe200090e06ff */
[----:B------:R-:W-:Y:S05]  /*14d70*/  WARPSYNC.ALL ;  /* 0x0000000000007948 */ /* 0x000fea0003800000 */
[----:B--2---:R2:W5:Y:S04]  /*14d80*/  ATOMG.E.EXCH.STRONG.GPU PT, RZ, [R4], R9 ;  /* 0x0000000904ff73a8 */ /* 0x00456800041ee100 */
[----:B---3--:R2:W5:Y:S01]  /*14d90*/  ATOMG.E.EXCH.STRONG.GPU PT, RZ, [R2], R13 ;  /* 0x0000000d02ff73a8 */ /* 0x00856200041ee100 */
[----:B------:R-:W-:-:S07]  /*14da0*/  MOV R18, R6 ;  /* 0x0000000600127202 */ /* 0x000fce0000000f00 */
.L_x_309:
[----:B-12---:R-:W2:Y:S01]  /*14db0*/  LDL.LU R2, [R1+0x100] ;  /* 0x0001000001027983 */ /* 0x006ea20000300800 */
[----:B------:R-:W-:Y:S02]  /*14dc0*/  ISETP.NE.AND P2, PT, R7, RZ, PT ;  /* 0x000000ff0700720c */ /* 0x000fe40003f45270 */
[----:B------:R-:W-:Y:S01]  /*14dd0*/  SEL R3, RZ, 0x1, !P1 ;  /* 0x00000001ff037807 */ /* 0x000fe20004800000 */
[----:B--2---:R-:W-:-:S05]  /*14de0*/  VIADD R4, R2, 0x1 ;  /* 0x0000000102047836 */ /* 0x004fca0000000000 */
[----:B------:R-:W-:-:S04]  /*14df0*/  ISETP.NE.AND P0, PT, R4, 0x8, PT ;  /* 0x000000080400780c */ /* 0x000fc80003f05270 */
[----:B------:R-:W-:Y:S02]  /*14e00*/  SEL R4, R4, RZ, P0 ;  /* 0x000000ff04047207 */ /* 0x000fe40000000000 */
[----:B------:R-:W-:-:S03]  /*14e10*/  SEL R2, RZ, 0x1, P0 ;  /* 0x00000001ff027807 */ /* 0x000fc60000000000 */
[----:B------:R1:W-:Y:S01]  /*14e20*/  STL [R1+0x100], R4 ;  /* 0x0001000401007387 */ /* 0x0003e20000100800 */
[----:B------:R-:W-:Y:S02]  /*14e30*/  LOP3.LUT R19, R19, R2, RZ, 0x3c, !PT ;  /* 0x0000000213137212 */ /* 0x000fe400078e3cff */
[----:B------:R-:W-:Y:S01]  /*14e40*/  PRMT R2, RZ, 0x7610, R2 ;  /* 0x00007610ff027816 */ /* 0x000fe20000000002 */
[----:B------:R-:W-:Y:S06]  /*14e50*/  @P2 BRA `(.L_x_315) ;  /* 0xfffffff000942947 */ /* 0x000fec000383ffff */
[----:B------:R-:W-:Y:S05]  /*14e60*/  BSYNC B0 ;  /* 0x0000000000007941 */ /* 0x000fea0003800000 */
.L_x_296:
[----:B------:R-:W-:-:S03]  /*14e70*/  UMOV UR4, 0xffffffff ;  /* 0xffffffff00047882 */ /* 0x000fc60000000000 */
[----:B------:R-:W-:Y:S05]  /*14e80*/  BRA.DIV UR4, `(.L_x_316) ;  /* 0x0000003a04587947 */ /* 0x000fea000b800000 */
[----:B-----5:R-:W-:-:S13]  /*14e90*/  ELECT P6, URZ, PT ;  /* 0x00000000003f782f */ /* 0x020fda00038c0000 */
.L_x_419:
[----:B------:R-:W-:Y:S04]  /*14ea0*/  BSSY B0, `(.L_x_317) ;  /* 0x000002a000007945 */ /* 0x000fe80003800000 */
[----:B------:R-:W-:Y:S05]  /*14eb0*/  @!P6 BRA `(.L_x_318) ;  /* 0x0000000000a0e947 */ /* 0x000fea0003800000 */
[----:B------:R-:W-:-:S04]  /*14ec0*/  ULOP3.LUT UR4, UR42, 0x2, URZ, 0xfc, !UPT ;  /* 0x000000022a047892 */ /* 0x000fc8000f8efc3f */
[----:B------:R-:W-:-:S06]  /*14ed0*/  UISETP.NE.AND UP0, UPT, UR4, 0x3, UPT ;  /* 0x000000030400788c */ /* 0x000fcc000bf05270 */
[----:B------:R-:W-:-:S13]  /*14ee0*/  PLOP3.LUT P0, PT, PT, PT, UP0, 0x80, 0x0 ;  /* 0x000000000000781c */ /* 0x000fda0003f0f008 */
[----:B------:R-:W-:Y:S05]  /*14ef0*/  @!P0 BRA `(.L_x_319) ;  /* 0x0000000000048947 */ /* 0x000fea0003800000 */
[----:B------:R-:W-:Y:S01]  /*14f00*/  BPT.TRAP 0x1 ;  /* 0x000000040000795c */ /* 0x000fe20000300000 */
.L_x_319:
[----:B------:R-:W-:Y:S02]  /*14f10*/  MOV R3, UR18 ;  /* 0x0000001200037c02 */ /* 0x000fe40008000f00 */
[----:B------:R-:W-:-:S03]  /*14f20*/  SHF.L.U32 R2, R0, 0x1f, RZ ;  /* 0x0000001f00027819 */ /* 0x000fc600000006ff */
[----:B------:R-:W-:-:S05]  /*14f30*/  VIADD R3, R3, 0x344a0 ;  /* 0x000344a003037836 */ /* 0x000fca0000000000 */
[C---:B------:R-:W-:Y:S01]  /*14f40*/  LEA R7, R10.reuse, R3, 0x3 ;  /* 0x000000030a077211 */ /* 0x040fe200078e18ff */
[----:B------:R-:W-:-:S03]  /*14f50*/  VIADD R10, R10, 0x1 ;  /* 0x000000010a0a7836 */ /* 0x000fc60000000000 */
[----:B------:R-:W2:Y:S02]  /*14f60*/  SYNCS.PHASECHK.TRANS64.TRYWAIT P0, [R7+URZ], R2 ;  /* 0x00000002070075a7 */ /* 0x000ea4000800017f */
[----:B------:R-:W-:-:S04]  /*14f70*/  ISETP.NE.AND P1, PT, R10, 0x4, PT ;  /* 0x000000040a00780c */ /* 0x000fc80003f25270 */
[----:B------:R-:W-:Y:S02]  /*14f80*/  SEL R5, RZ, 0x1, P1 ;  /* 0x00000001ff057807 */ /* 0x000fe40000800000 */
[----:B------:R-:W-:Y:S02]  /*14f90*/  SEL R10, R10, RZ, P1 ;  /* 0x000000ff0a0a7207 */ /* 0x000fe40000800000 */
[----:B------:R-:W-:Y:S02]  /*14fa0*/  LOP3.LUT R5, R0, R5, RZ, 0x3c, !PT ;  /* 0x0000000500057212 */ /* 0x000fe400078e3cff */
[----:B------:R-:W-:Y:S02]  /*14fb0*/  LEA R9, R10, R3, 0x3 ;  /* 0x000000030a097211 */ /* 0x000fe400078e18ff */
[----:B-1----:R-:W-:Y:S01]  /*14fc0*/  SHF.L.U32 R4, R5, 0x1f, RZ ;  /* 0x0000001f05047819 */ /* 0x002fe200000006ff */
[----:B--2---:R-:W-:Y:S06]  /*14fd0*/  @!P0 BRA `(.L_x_320) ;  /* 0x0000003800248947 */ /* 0x004fec0003800000 */
.L_x_420:
[----:B------:R-:W2:Y:S01]  /*14fe0*/  SYNCS.PHASECHK.TRANS64.TRYWAIT P0, [R9+URZ], R4 ;  /* 0x00000004090075a7 */ /* 0x000ea2000800017f */
[----:B------:R-:W-:-:S05]  /*14ff0*/  VIADD R0, R10, 0x1 ;  /* 0x000000010a007836 */ /* 0x000fca0000000000 */
[----:B------:R-:W-:-:S04]  /*15000*/  ISETP.NE.AND P1, PT, R0, 0x4, PT ;  /* 0x000000040000780c */ /* 0x000fc80003f25270 */
[----:B-1----:R-:W-:Y:S02]  /*15010*/  SEL R2, RZ, 0x1, P1 ;  /* 0x00000001ff027807 */ /* 0x002fe40000800000 */
[----:B------:R-:W-:Y:S02]  /*15020*/  SEL R0, R0, RZ, P1 ;  /* 0x000000ff00007207 */ /* 0x000fe40000800000 */
[----:B------:R-:W-:Y:S02]  /*15030*/  LOP3.LUT R7, R5, R2, RZ, 0x3c, !PT ;  /* 0x0000000205077212 */ /* 0x000fe400078e3cff */
[----:B------:R-:W-:Y:S02]  /*15040*/  LEA R6, R0, R3, 0x3 ;  /* 0x0000000300067211 */ /* 0x000fe400078e18ff */
[----:B------:R-:W-:Y:S01]  /*15050*/  SHF.L.U32 R5, R7, 0x1f, RZ ;  /* 0x0000001f07057819 */ /* 0x000fe200000006ff */
[----:B--2---:R-:W-:Y:S06]  /*15060*/  @!P0 BRA `(.L_x_321) ;  /* 0x0000003800148947 */ /* 0x004fec0003800000 */
.L_x_421:
[----:B------:R-:W2:Y:S01]  /*15070*/  SYNCS.PHASECHK.TRANS64.TRYWAIT P0, [R6+URZ], R5 ;  /* 0x00000005060075a7 */ /* 0x000ea2000800017f */
[----:B------:R-:W-:-:S05]  /*15080*/  VIADD R0, R0, 0x1 ;  /* 0x0000000100007836 */ /* 0x000fca0000000000 */
[----:B------:R-:W-:-:S04]  /*15090*/  ISETP.NE.AND P1, PT, R0, 0x4, PT ;  /* 0x000000040000780c */ /* 0x000fc80003f25270 */
[----:B------:R-:W-:Y:S02]  /*150a0*/  SEL R2, RZ, 0x1, P1 ;  /* 0x00000001ff027807 */ /* 0x000fe40000800000 */
[----:B------:R-:W-:Y:S02]  /*150b0*/  SEL R0, R0, RZ, P1 ;  /* 0x000000ff00007207 */ /* 0x000fe40000800000 */
[----:B------:R-:W-:Y:S01]  /*150c0*/  LOP3.LUT R2, R7, R2, RZ, 0x3c, !PT ;  /* 0x0000000207027212 */ /* 0x000fe200078e3cff */
[----:B--2---:R-:W-:Y:S06]  /*150d0*/  @!P0 BRA `(.L_x_322) ;  /* 0x00000038000c8947 */ /* 0x004fec0003800000 */
.L_x_422:
[----:B------:R-:W-:Y:S02]  /*150e0*/  LEA R3, R0, R3, 0x3 ;  /* 0x0000000300037211 */ /* 0x000fe400078e18ff */
[----:B------:R-:W-:-:S07]  /*150f0*/  SHF.L.U32 R0, R2, 0x1f, RZ ;  /* 0x0000001f02007819 */ /* 0x000fce00000006ff */
.L_x_323:
[----:B---3--:R3:W4:Y:S02]  /*15100*/  SYNCS.PHASECHK.TRANS64.TRYWAIT P0, [R3+URZ], R0 ;  /* 0x00000000030075a7 */ /* 0x008724000800017f */
[----:B----4-:R-:W-:Y:S05]  /*15110*/  @!P0 NANOSLEEP.SYNCS 0x989680 ;  /* 0x009896800000895d */ /* 0x010fea0003900000 */
[----:B------:R-:W4:Y:S02]  /*15120*/  @!P0 SYNCS.PHASECHK.TRANS64 P0, [R3+URZ], R0 ;  /* 0x00000000030085a7 */ /* 0x000f24000800007f */
[----:B----4-:R-:W-:Y:S05]  /*15130*/  @!P0 BRA `(.L_x_323) ;  /* 0xfffffffc00f08947 */ /* 0x010fea000383ffff */
.L_x_318:
[----:B------:R-:W-:Y:S05]  /*15140*/  BSYNC B0 ;  /* 0x0000000000007941 */ /* 0x000fea0003800000 */
.L_x_317:
[----:B------:R-:W-:Y:S05]  /*15150*/  EXIT ;  /* 0x000000000000794d */ /* 0x000fea0003800000 */
.L_x_161:
[----:B------:R-:W-:Y:S01]  /*15160*/  PLOP3.LUT P1, PT, PT, PT, UP3, 0x80, 0x0 ;  /* 0x000000000000781c */ /* 0x000fe20003f2f038 */
[----:B------:R-:W-:Y:S01]  /*15170*/  ULDC UR19, c[0x0][0x14] ;  /* 0x0000050000137ab9 */ /* 0x000fe20000000800 */
[----:B------:R-:W-:Y:S01]  /*15180*/  ULDC UR20, c[0x0][0x10] ;  /* 0x0000040000147ab9 */ /* 0x000fe20000000800 */
[----:B------:R-:W-:Y:S01]  /*15190*/  ULDC.64 UR12, c[0x0][0x8c8] ;  /* 0x00023200000c7ab9 */ /* 0x000fe20000000a00 */
[----:B------:R-:W-:Y:S01]  /*151a0*/  UIMAD.WIDE.U32 UR20, UR60, UR20, URZ ;  /* 0x000000143c1472a5 */ /* 0x000fe2000f8e003f */
[----:B------:R-:W-:Y:S01]  /*151b0*/  IMAD.MOV.U32 R14, RZ, RZ, 0x1 ;  /* 0x00000001ff0e7424 */ /* 0x000fe200078e00ff */
[----:B------:R-:W-:Y:S01]  /*151c0*/  ULDC.64 UR14, c[0x0][0x8e0] ;  /* 0x00023800000e7ab9 */ /* 0x000fe20000000a00 */
[----:B------:R-:W-:Y:S01]  /*151d0*/  UIADD3 UR11, UP1, UR12, -0x1, URZ ;  /* 0xffffffff0c0b7890 */ /* 0x000fe2000ff3e03f */
[----:B------:R-:W-:Y:S01]  /*151e0*/  MOV R13, RZ ;  /* 0x000000ff000d7202 */ /* 0x000fe20000000f00 */
[----:B------:R-:W-:Y:S01]  /*151f0*/  ULDC UR22, c[0x0][0x904] ;  /* 0x0002410000167ab9 */ /* 0x000fe20000000800 */
[----:B------:R-:W-:Y:S01]  /*15200*/  UMOV UR23, 0xffffffff ;  /* 0xffffffff00177882 */ /* 0x000fe20000000000 */
[----:B------:R-:W-:-:S02]  /*15210*/  UIADD3 UR12, UP2, UR14, -0x1, URZ ;  /* 0xffffffff0e0c7890 */ /* 0x000fc4000ff5e03f */
[----:B------:R-:W1:Y:S01]  /*15220*/  @P1 S2R R2, SR_CTAID.Y ;  /* 0x0000000000021919 */ /* 0x000e620000002600 */
[----:B------:R-:W-:Y:S02]  /*15230*/  USHF.L.U32 UR23, UR23, UR22, URZ ;  /* 0x0000001617177299 */ /* 0x000fe4000800063f */
[----:B------:R-:W-:Y:S02]  /*15240*/  UIMAD.WIDE.U32 UR28, UR20, UR19, URZ ;  /* 0x00000013141c72a5 */ /* 0x000fe4000f8e003f */
[----:B------:R-:W-:Y:S01]  /*15250*/  UIMAD UR21, UR21, UR19, URZ ;  /* 0x00000013151572a4 */ /* 0x000fe2000f8e023f */
[----:B------:R-:W-:Y:S01]  /*15260*/  ULDC UR18, c[0x0][0x8a8] ;  /* 0x00022a0000127ab9 */ /* 0x000fe20000000800 */
[----:B------:R-:W-:Y:S01]  /*15270*/  UMOV UR24, 0x1 ;  /* 0x0000000100187882 */ /* 0x000fe20000000000 */
[----:B------:R-:W-:Y:S02]  /*15280*/  UIADD3.X UR14, UR15, -0x1, URZ, UP2, !UPT ;  /* 0xffffffff0f0e7890 */ /* 0x000fe400097fe43f */
[----:B------:R-:W-:-:S02]  /*15290*/  UIADD3.X UR13, UR13, -0x1, URZ, UP1, !UPT ;  /* 0xffffffff0d0d7890 */ /* 0x000fc40008ffe43f */
[----:B------:R-:W-:Y:S02]  /*152a0*/  ULOP3.LUT UR15, UR59, 0x2, URZ, 0xfc, !UPT ;  /* 0x000000023b0f7892 */ /* 0x000fe4000f8efc3f */
[----:B------:R-:W-:Y:S02]  /*152b0*/  UIADD3 UR16, UR9, -0x1, URZ ;  /* 0xffffffff09107890 */ /* 0x000fe4000fffe03f */
[----:B------:R-:W-:Y:S02]  /*152c0*/  UIADD3 UR17, UR10, -0x1, URZ ;  /* 0xffffffff0a117890 */ /* 0x000fe4000fffe03f */
[----:B------:R-:W-:Y:S02]  /*152d0*/  UIADD3 UR18, UR18, -0x1, URZ ;  /* 0xffffffff12127890 */ /* 0x000fe4000fffe03f */
[----:B------:R-:W-:Y:S02]  /*152e0*/  USHF.L.U32 UR19, UR24, UR22, URZ ;  /* 0x0000001618137299 */ /* 0x000fe4000800063f */
[----:B------:R-:W-:-:S02]  /*152f0*/  ULOP3.LUT UR20, URZ, UR23, URZ, 0x33, !UPT ;  /* 0x000000173f147292 */ /* 0x000fc4000f8e333f */
[----:B------:R-:W-:Y:S01]  /*15300*/  UIADD3 UR21, UR29, UR21, URZ ;  /* 0x000000151d157290 */ /* 0x000fe2000fffe03f */
[----:B-1----:R-:W-:-:S15]  /*15310*/  @P1 R2UR UR52, R2 ;  /* 0x00000000023412ca */ /* 0x002fde00000e0000 */
.L_x_344:
[----:B------:R-:W1:Y:S01]  /*15320*/  LDC.64 R2, c[0x0][0x8f8] ;  /* 0x00023e00ff027b82 */ /* 0x000e620000000a00 */
[----:B------:R-:W-:Y:S01]  /*15330*/  UIADD3 UR8, UP1, UR8, UR28, URZ ;  /* 0x0000001c08087290 */ /* 0x000fe2000ff3e03f */
[----:B------:R-:W-:Y:S01]  /*15340*/  ISETP.NE.AND P2, PT, R15, RZ, PT ;  /* 0x000000ff0f00720c */ /* 0x000fe20003f45270 */
[----:B------:R-:W-:Y:S01]  /*15350*/  UMOV UR22, 0xffffffff ;  /* 0xffffffff00167882 */ /* 0x000fe20000000000 */
[----:B------:R-:W-:Y:S01]  /*15360*/  UMOV UR23, 0xffffffff ;  /* 0xffffffff00177882 */ /* 0x000fe20000000000 */
[----:B------:R-:W-:Y:S01]  /*15370*/  UIADD3.X UR7, UR7, UR21, URZ, UP1, !UPT ;  /* 0x0000001507077290 */ /* 0x000fe20008ffe43f */
[----:B------:R-:W-:Y:S01]  /*15380*/  MOV R19, RZ ;  /* 0x000000ff00137202 */ /* 0x000fe20000000f00 */
[----:B------:R-:W-:Y:S01]  /*15390*/  UMOV UR24, 0xffffffff ;  /* 0xffffffff00187882 */ /* 0x000fe20000000000 */
[----:B-1----:R-:W-:-:S03]  /*153a0*/  ISETP.LE.U32.AND P1, PT, R2, UR8, PT ;  /* 0x0000000802007c0c */ /* 0x002fc6000bf23070 */
[----:B------:R-:W-:-:S05]  /*153b0*/  IMAD.U32 R2, RZ, RZ, UR7 ;  /* 0x00000007ff027e24 */ /* 0x000fca000f8e00ff */
[----:B------:R-:W-:-:S13]  /*153c0*/  ISETP.GE.U32.AND.EX P1, PT, R2, R3, PT, P1 ;  /* 0x000000030200720c */ /* 0x000fda0003f26110 */
[----:B---345:R-:W-:Y:S05]  /*153d0*/  @P2 BRA P1, `(.L_x_324) ;  /* 0x0000001800442947 */ /* 0x038fea0000800000 */
[----:B------:R-:W-:-:S04]  /*153e0*/  IADD3 R2, P2, R6, UR5, RZ ;  /* 0x0000000506027c10 */ /* 0x000fc8000ff5e0ff */
[----:B------:R-:W-:Y:S02]  /*153f0*/  ISETP.GT.U32.AND P1, PT, R2, UR8, PT ;  /* 0x0000000802007c0c */ /* 0x000fe4000bf24070 */
[----:B------:R-:W-:-:S04]  /*15400*/  IADD3.X R2, R7, UR6, RZ, P2, !PT ;  /* 0x0000000607027c10 */ /* 0x000fc800097fe4ff */
[----:B------:R-:W-:-:S13]  /*15410*/  ISETP.GT.U32.AND.EX P1, PT, R2, UR7, PT, P1 ;  /* 0x0000000702007c0c */ /* 0x000fda000bf24110 */
[----:B------:R-:W-:Y:S05]  /*15420*/  @P1 BRA `(.L_x_325) ;  /* 0x0000001400241947 */ /* 0x000fea0003800000 */
[----:B------:R-:W-:Y:S01]  /*15430*/  VIADD R11, R21, UR4 ;  /* 0x00000004150b7c36 */ /* 0x000fe20008000000 */
[----:B------:R-:W-:Y:S01]  /*15440*/  ULDC UR22, c[0x0][0x910] ;  /* 0x0002440000167ab9 */ /* 0x000fe20000000800 */
[----:B------:R-:W-:Y:S01]  /*15450*/  MOV R23, R8 ;  /* 0x0000000800177202 */ /* 0x000fe20000000f00 */
[----:B------:R-:W-:Y:S02]  /*15460*/  IMAD.MOV.U32 R16, RZ, RZ, R0 ;  /* 0x000000ffff107224 */ /* 0x000fe400078e0000 */
[----:B------:R-:W-:-:S04]  /*15470*/  IADD3 R12, R11, 0x20, RZ ;  /* 0x000000200b0c7810 */ /* 0x000fc80007ffe0ff */
[----:B------:R-:W-:-:S13]  /*15480*/  ISETP.GE.AND P1, PT, R12, UR22, PT ;  /* 0x000000160c007c0c */ /* 0x000fda000bf26270 */
[----:B------:R-:W1:Y:S01]  /*15490*/  @!P1 LDC.64 R2, c[0x0][0x918] ;  /* 0x00024600ff029b82 */ /* 0x000e620000000a00 */
[----:B------:R-:W-:Y:S01]  /*154a0*/  @!P1 VIADD R7, R11, 0x20 ;  /* 0x000000200b079836 */ /* 0x000fe20000000000 */
[----:B------:R-:W-:Y:S01]  /*154b0*/  BSSY B0, `(.L_x_326) ;  /* 0x0000064000007945 */ /* 0x000fe20003800000 */
[----:B------:R-:W-:Y:S02]  /*154c0*/  MOV R6, 0x7fffffff ;  /* 0x7fffffff00067802 */ /* 0x000fe40000000f00 */
[----:B-1----:R-:W-:-:S05]  /*154d0*/  @!P1 IMAD.WIDE R2, R7, 0xc, R2 ;  /* 0x0000000c07029825 */ /* 0x002fca00078e0202 */
[----:B------:R1:W5:Y:S04]  /*154e0*/  @!P1 LDG.E R8, desc[UR38][R2.64] ;  /* 0x0000002602089981 */ /* 0x000368000c1e1900 */
[----:B------:R1:W5:Y:S01]  /*154f0*/  @!P1 LDG.E R0, desc[UR38][R2.64+0x4] ;  /* 0x0000042602009981 */ /* 0x000362000c1e1900 */
[----:B------:R-:W-:Y:S01]  /*15500*/  ISETP.GE.AND P1, PT, R11, UR22, PT ;  /* 0x000000160b007c0c */ /* 0x000fe2000bf26270 */
[----:B------:R-:W-:-:S12]  /*15510*/  IMAD.MOV.U32 R7, RZ, RZ, RZ ;  /* 0x000000ffff077224 */ /* 0x000fd800078e00ff */
[----:B-1----:R-:W-:Y:S05]  /*15520*/  @P1 BRA `(.L_x_327) ;  /* 0x0000000400701947 */ /* 0x002fea0003800000 */
[----:B------:R-:W-:Y:S01]  /*15530*/  IABS R7, R9 ;  /* 0x0000000900077213 */ /* 0x000fe20000000000 */
[----:B------:R-:W-:Y:S01]  /*15540*/  ULDC UR23, c[0x0][0x8f0] ;  /* 0x00023c0000177ab9 */ /* 0x000fe20000000800 */
[----:B------:R-:W-:Y:S02]  /*15550*/  IABS R6, R10 ;  /* 0x0000000a00067213 */ /* 0x000fe40000000000 */
[----:B------:R-:W1:Y:S01]  /*15560*/  I2F.RP R3, R7 ;  /* 0x0000000700037306 */ /* 0x000e620000209400 */
[----:B------:R-:W-:Y:S02]  /*15570*/  PLOP3.LUT P3, PT, PT, PT, UP0, 0x80, 0x0 ;  /* 0x000000000000781c */ /* 0x000fe40003f6f008 */
[C---:B------:R-:W-:Y:S02]  /*15580*/  IADD3 R22, P2, R16.reuse, UR12, RZ ;  /* 0x0000000c10167c10 */ /* 0x040fe4000ff5e0ff */
[C---:B------:R-:W-:Y:S02]  /*15590*/  IADD3 R20, P1, R23.reuse, UR11, RZ ;  /* 0x0000000b17147c10 */ /* 0x040fe4000ff3e0ff */
[----:B------:R-:W-:Y:S01]  /*155a0*/  LEA.HI.X.SX32 R25, R16, UR14, 0x1, P2 ;  /* 0x0000000e10197c11 */ /* 0x000fe200090f0eff */
[----:B------:R-:W3:Y:S01]  /*155b0*/  I2F.RP R2, R6 ;  /* 0x0000000600027306 */ /* 0x000ee20000209400 */
[----:B------:R-:W-:-:S07]  /*155c0*/  LEA.HI.X.SX32 R27, R23, UR13, 0x1, P1 ;  /* 0x0000000d171b7c11 */ /* 0x000fce00088f0eff */
[----:B-1----:R-:W1:Y:S08]  /*155d0*/  MUFU.RCP R3, R3 ;  /* 0x0000000300037308 */ /* 0x002e700000001000 */
[----:B---3--:R-:W3:Y:S01]  /*155e0*/  MUFU.RCP R2, R2 ;  /* 0x0000000200027308 */ /* 0x008ee20000001000 */
[----:B-1----:R-:W-:-:S07]  /*155f0*/  IADD3 R19, R3, 0xffffffe, RZ ;  /* 0x0ffffffe03137810 */ /* 0x002fce0007ffe0ff */
[----:B------:R-:W1:Y:S01]  /*15600*/  F2I.FTZ.U32.TRUNC.NTZ R19, R19 ;  /* 0x0000001300137305 */ /* 0x000e62000021f000 */
[----:B---3--:R-:W-:-:S07]  /*15610*/  VIADD R17, R2, 0xffffffe ;  /* 0x0ffffffe02117836 */ /* 0x008fce0000000000 */
[----:B------:R-:W3:Y:S01]  /*15620*/  F2I.FTZ.U32.TRUNC.NTZ R17, R17 ;  /* 0x0000001100117305 */ /* 0x000ee2000021f000 */
[----:B-1----:R-:W-:Y:S01]  /*15630*/  IADD3 R18, RZ, -R19, RZ ;  /* 0x80000013ff127210 */ /* 0x002fe20007ffe0ff */
[----:B---3--:R-:W-:Y:S01]  /*15640*/  IMAD.MOV R16, RZ, RZ, -R17 ;  /* 0x000000ffff107224 */ /* 0x008fe200078e0a11 */
[----:B------:R-:W-:Y:S06]  /*15650*/  @!P3 BRA `(.L_x_328) ;  /* 0x000000000034b947 */ /* 0x000fec0003800000 */
[----:B------:R-:W-:Y:S01]  /*15660*/  ULDC UR4, c[0x0][0x8dc] ;  /* 0x0002370000047ab9 */ /* 0x000fe20000000800 */
[----:B------:R-:W-:Y:S01]  /*15670*/  ULDC.64 UR24, c[0x0][0x8d0] ;  /* 0x0002340000187ab9 */ /* 0x000fe20000000a00 */
[----:B------:R-:W-:-:S04]  /*15680*/  IADD3 R3, P1, R20, UR4, RZ ;  /* 0x0000000414037c10 */ /* 0x000fc8000ff3e0ff */
[----:B------:R-:W-:-:S05]  /*15690*/  IADD3.X R23, RZ, R27, RZ, P1, !PT ;  /* 0x0000001bff177210 */ /* 0x000fca0000ffe4ff */
[----:B------:R-:W-:-:S04]  /*156a0*/  IMAD.WIDE.U32 R4, R23, UR24, RZ ;  /* 0x0000001817047c25 */ /* 0x000fc8000f8e00ff */
[----:B------:R-:W-:-:S04]  /*156b0*/  IMAD.WIDE.U32 R4, P1, R3, UR25, R4 ;  /* 0x0000001903047c25 */ /* 0x000fc8000f820004 */
[----:B------:R-:W-:Y:S01]  /*156c0*/  IMAD.WIDE.U32 R2, R3, UR24, RZ ;  /* 0x0000001803027c25 */ /* 0x000fe2000f8e00ff */
[----:B------:R-:W-:-:S04]  /*156d0*/  MOV R2, R5 ;  /* 0x0000000500027202 */ /* 0x000fc80000000f00 */
[----:B------:R-:W-:Y:S01]  /*156e0*/  IADD3 RZ, P2, R3, R4, RZ ;  /* 0x0000000403ff7210 */ /* 0x000fe20007f5e0ff */
[----:B------:R-:W-:-:S04]  /*156f0*/  IMAD.X R3, RZ, RZ, RZ, P1 ;  /* 0x000000ffff037224 */ /* 0x000fc800008e06ff */
[----:B------:R-:W-:-:S04]  /*15700*/  IMAD.WIDE.U32.X R2, R23, UR25, R2, P2 ;  /* 0x0000001917027c25 */ /* 0x000fc800090e0402 */
[----:B------:R-:W-:Y:S01]  /*15710*/  IMAD.MOV.U32 R20, RZ, RZ, R2 ;  /* 0x000000ffff147224 */ /* 0x000fe200078e0002 */
[----:B------:R-:W-:-:S07]  /*15720*/  MOV R27, R3 ;  /* 0x00000003001b7202 */ /* 0x000fce0000000f00 */
.L_x_328:
[----:B------:R-:W-:Y:S05]  /*15730*/  @!P0 BRA `(.L_x_329) ;  /* 0x0000000000348947 */ /* 0x000fea0003800000 */
[----:B------:R-:W-:Y:S01]  /*15740*/  ULDC UR4, c[0x0][0x8f4] ;  /* 0x00023d0000047ab9 */ /* 0x000fe20000000800 */
[----:B------:R-:W-:Y:S01]  /*15750*/  ULDC.64 UR24, c[0x0][0x8e8] ;  /* 0x00023a0000187ab9 */ /* 0x000fe20000000a00 */
[----:B------:R-:W-:-:S05]  /*15760*/  IADD3 R3, P1, R22, UR4, RZ ;  /* 0x0000000416037c10 */ /* 0x000fca000ff3e0ff */
[----:B------:R-:W-:-:S04]  /*15770*/  IMAD.X R23, RZ, RZ, R25, P1 ;  /* 0x000000ffff177224 */ /* 0x000fc800008e0619 */
[----:B------:R-:W-:-:S04]  /*15780*/  IMAD.WIDE.U32 R4, R23, UR24, RZ ;  /* 0x0000001817047c25 */ /* 0x000fc8000f8e00ff */
[----:B------:R-:W-:-:S04]  /*15790*/  IMAD.WIDE.U32 R4, P1, R3, UR25, R4 ;  /* 0x0000001903047c25 */ /* 0x000fc8000f820004 */
[----:B------:R-:W-:-:S04]  /*157a0*/  IMAD.WIDE.U32 R2, R3, UR24, RZ ;  /* 0x0000001803027c25 */ /* 0x000fc8000f8e00ff */
[----:B------:R-:W-:Y:S01]  /*157b0*/  IMAD.MOV.U32 R2, RZ, RZ, R5 ;  /* 0x000000ffff027224 */ /* 0x000fe200078e0005 */
[----:B------:R-:W-:Y:S02]  /*157c0*/  IADD3 RZ, P2, R3, R4, RZ ;  /* 0x0000000403ff7210 */ /* 0x000fe40007f5e0ff */
[----:B------:R-:W-:-:S03]  /*157d0*/  IADD3.X R3, RZ, RZ, RZ, P1, !PT ;  /* 0x000000ffff037210 */ /* 0x000fc60000ffe4ff */
[----:B------:R-:W-:-:S04]  /*157e0*/  IMAD.WIDE.U32.X R2, R23, UR25, R2, P2 ;  /* 0x0000001917027c25 */ /* 0x000fc800090e0402 */
[----:B------:R-:W-:Y:S01]  /*157f0*/  IMAD.MOV.U32 R25, RZ, RZ, R3 ;  /* 0x000000ffff197224 */ /* 0x000fe200078e0003 */
[----:B------:R-:W-:-:S07]  /*15800*/  MOV R22, R2 ;  /* 0x0000000200167202 */ /* 0x000fce0000000f00 */
.L_x_329:
[----:B------:R-:W-:Y:S01]  /*15810*/  MOV R2, RZ ;  /* 0x000000ff00027202 */ /* 0x000fe20000000f00 */
[----:B------:R-:W-:Y:S01]  /*15820*/  IMAD R18, R18, R7, RZ ;  /* 0x0000000712127224 */ /* 0x000fe200078e02ff */
[----:B------:R-:W-:Y:S01]  /*15830*/  SHF.R.U64 R22, R22, UR23, R25 ;  /* 0x0000001716167c19 */ /* 0x000fe20008001219 */
[----:B------:R-:W-:Y:S01]  /*15840*/  IMAD.MOV.U32 R3, RZ, RZ, R19 ;  /* 0x000000ffff037224 */ /* 0x000fe200078e0013 */
[----:B------:R-:W-:Y:S01]  /*15850*/  ULDC UR4, c[0x0][0x8d8] ;  /* 0x0002360000047ab9 */ /* 0x000fe20000000800 */
[----:B------:R-:W-:Y:S01]  /*15860*/  IMAD R4, R16, R6, RZ ;  /* 0x0000000610047224 */ /* 0x000fe200078e02ff */
[----:B------:R-:W-:Y:S01]  /*15870*/  SHF.R.U64 R20, R20, UR4, R27 ;  /* 0x0000000414147c19 */ /* 0x000fe2000800121b */
[----:B------:R-:W-:Y:S01]  /*15880*/  IMAD.HI.U32 R19, R19, R18, R2 ;  /* 0x0000001213137227 */ /* 0x000fe200078e0002 */
[----:B------:R-:W-:Y:S02]  /*15890*/  MOV R3, R17 ;  /* 0x0000001100037202 */ /* 0x000fe40000000f00 */
[----:B------:R-:W-:-:S02]  /*158a0*/  IADD3 R20, R20, UR16, RZ ;  /* 0x0000001014147c10 */ /* 0x000fc4000fffe0ff */
[----:B------:R-:W-:Y:S01]  /*158b0*/  IABS R16, R9 ;  /* 0x0000000900107213 */ /* 0x000fe20000000000 */
[----:B------:R-:W-:Y:S01]  /*158c0*/  IMAD.HI.U32 R2, R17, R4, R2 ;  /* 0x0000000411027227 */ /* 0x000fe200078e0002 */
[----:B------:R-:W-:Y:S02]  /*158d0*/  IABS R3, R10 ;  /* 0x0000000a00037213 */ /* 0x000fe40000000000 */
[----:B------:R-:W-:Y:S01]  /*158e0*/  IABS R5, R20 ;  /* 0x0000001400057213 */ /* 0x000fe20000000000 */
[----:B------:R-:W-:Y:S01]  /*158f0*/  VIADD R17, R22, UR17 ;  /* 0x0000001116117c36 */ /* 0x000fe20008000000 */
[----:B------:R-:W-:Y:S01]  /*15900*/  PLOP3.LUT P5, PT, PT, PT, UP3, 0x80, 0x0 ;  /* 0x000000000000781c */ /* 0x000fe20003faf038 */
[----:B------:R-:W-:Y:S01]  /*15910*/  IMAD.MOV R18, RZ, RZ, -R16 ;  /* 0x000000ffff127224 */ /* 0x000fe200078e0a10 */
[----:B------:R-:W-:Y:S01]  /*15920*/  IADD3 R16, RZ, -R3, RZ ;  /* 0x80000003ff107210 */ /* 0x000fe20007ffe0ff */
[----:B------:R-:W-:Y:S01]  /*15930*/  IMAD.HI.U32 R2, R2, R5, RZ ;  /* 0x0000000502027227 */ /* 0x000fe200078e00ff */
[----:B------:R-:W-:-:S05]  /*15940*/  IABS R4, R17 ;  /* 0x0000001100047213 */ /* 0x000fca0000000000 */
[----:B------:R-:W-:-:S04]  /*15950*/  IMAD.HI.U32 R3, R19, R4, RZ ;  /* 0x0000000413037227 */ /* 0x000fc800078e00ff */
[----:B------:R-:W-:Y:S02]  /*15960*/  IMAD R4, R3, R18, R4 ;  /* 0x0000001203047224 */ /* 0x000fe400078e0204 */
[----:B------:R-:W-:-:S03]  /*15970*/  IMAD R3, R2, R16, R5 ;  /* 0x0000001002037224 */ /* 0x000fc600078e0205 */
[----:B------:R-:W-:Y:S02]  /*15980*/  ISETP.GT.U32.AND P2, PT, R7, R4, PT ;  /* 0x000000040700720c */ /* 0x000fe40003f44070 */
[----:B------:R-:W-:-:S11]  /*15990*/  ISETP.GT.U32.AND P1, PT, R6, R3, PT ;  /* 0x000000030600720c */ /* 0x000fd60003f24070 */
[----:B------:R-:W-:Y:S01]  /*159a0*/  @!P2 IMAD.IADD R4, R4, 0x1, -R7 ;  /* 0x000000010404a824 */ /* 0x000fe200078e0a07 */
[----:B------:R-:W-:Y:S02]  /*159b0*/  ISETP.GE.AND P2, PT, R17, RZ, PT ;  /* 0x000000ff1100720c */ /* 0x000fe40003f46270 */
[----:B------:R-:W-:Y:S02]  /*159c0*/  @!P1 IADD3 R3, R3, -R6, RZ ;  /* 0x8000000603039210 */ /* 0x000fe40007ffe0ff */
[----:B------:R-:W-:Y:S02]  /*159d0*/  ISETP.GT.U32.AND P4, PT, R7, R4, PT ;  /* 0x000000040700720c */ /* 0x000fe40003f84070 */
[----:B------:R-:W-:Y:S02]  /*159e0*/  ISETP.GT.U32.AND P3, PT, R6, R3, PT ;  /* 0x000000030600720c */ /* 0x000fe40003f64070 */
[----:B------:R-:W-:-:S09]  /*159f0*/  ISETP.GE.AND P1, PT, R20, RZ, PT ;  /* 0x000000ff1400720c */ /* 0x000fd20003f26270 */
[----:B------:R-:W-:Y:S01]  /*15a00*/  @!P4 IMAD.IADD R4, R4, 0x1, -R7 ;  /* 0x000000010404c824 */ /* 0x000fe200078e0a07 */
[----:B------:R-:W-:Y:S02]  /*15a10*/  ISETP.NE.AND P4, PT, RZ, UR10, PT ;  /* 0x0000000aff007c0c */ /* 0x000fe4000bf85270 */
[----:B------:R-:W-:Y:S01]  /*15a20*/  @!P3 IADD3 R3, R3, -R6, RZ ;  /* 0x800000060303b210 */ /* 0x000fe20007ffe0ff */
[----:B------:R-:W-:Y:S01]  /*15a30*/  @!P2 IMAD.MOV R4, RZ, RZ, -R4 ;  /* 0x000000ffff04a224 */ /* 0x000fe200078e0a04 */
[----:B------:R-:W-:Y:S02]  /*15a40*/  ISETP.NE.AND P3, PT, RZ, UR9, PT ;  /* 0x00000009ff007c0c */ /* 0x000fe4000bf65270 */
[----:B------:R-:W-:-:S07]  /*15a50*/  @!P1 IADD3 R3, -R3, RZ, RZ ;  /* 0x000000ff03039210 */ /* 0x000fce0007ffe1ff */
[----:B------:R-:W-:-:S04]  /*15a60*/  @!P4 LOP3.LUT R4, RZ, UR10, RZ, 0x33, !PT ;  /* 0x0000000aff04cc12 */ /* 0x000fc8000f8e33ff */
[----:B------:R-:W-:Y:S01]  /*15a70*/  @!P3 LOP3.LUT R3, RZ, UR9, RZ, 0x33, !PT ;  /* 0x00000009ff03bc12 */ /* 0x000fe2000f8e33ff */
[----:B------:R-:W-:-:S03]  /*15a80*/  IMAD.IADD R4, R17, 0x1, -R4 ;  /* 0x0000000111047824 */ /* 0x000fc600078e0a04 */
[----:B------:R-:W-:-:S04]  /*15a90*/  IADD3 R3, R20, -R3, RZ ;  /* 0x8000000314037210 */ /* 0x000fc80007ffe0ff */
[----:B------:R-:W-:Y:S01]  /*15aa0*/  SEL R2, R4, R3, !P5 ;  /* 0x0000000304027207 */ /* 0x000fe20006800000 */
[----:B------:R-:W-:-:S03]  /*15ab0*/  IMAD R6, R3, R4, RZ ;  /* 0x0000000403067224 */ /* 0x000fc600078e02ff */
[--C-:B------:R-:W-:Y:S01]  /*15ac0*/  SHF.R.S32.HI R5, RZ, 0x1f, R2.reuse ;  /* 0x0000001fff057819 */ /* 0x100fe20000011402 */
[----:B------:R-:W-:Y:S01]  /*15ad0*/  IMAD.MOV.U32 R4, RZ, RZ, R2 ;  /* 0x000000ffff047224 */ /* 0x000fe200078e0002 */
[----:B------:R-:W-:-:S07]  /*15ae0*/  SHF.R.S32.HI R7, RZ, 0x1f, R6 ;  /* 0x0000001fff077819 */ /* 0x000fce0000011406 */
.L_x_327:
[----:B--2---:R-:W-:Y:S05]  /*15af0*/  BSYNC B0 ;  /* 0x0000000000007941 */ /* 0x004fea0003800000 */
.L_x_326:
[----:B------:R-:W1:Y:S01]  /*15b00*/  SHFL.UP PT, R3, R6, 0x1, RZ ;  /* 0x0420000006037989 */ /* 0x000e6200000e00ff */
[----:B------:R-:W-:-:S03]  /*15b10*/  ISETP.NE.AND P1, PT, R21, RZ, PT ;  /* 0x000000ff1500720c */ /* 0x000fc60003f25270 */
[----:B------:R-:W2:Y:S01]  /*15b20*/  SHFL.UP PT, R2, R7, 0x1, RZ ;  /* 0x0420000007027989 */ /* 0x000ea200000e00ff */
[----:B-1----:R-:W-:Y:S02]  /*15b30*/  SEL R3, R3, RZ, P1 ;  /* 0x000000ff03037207 */ /* 0x002fe40000800000 */
[----:B--2---:R-:W-:Y:S02]  /*15b40*/  SEL R2, R2, RZ, P1 ;  /* 0x000000ff02027207 */ /* 0x004fe40000800000 */
[----:B------:R-:W-:-:S04]  /*15b50*/  IADD3 R18, P2, R3, R6, RZ ;  /* 0x0000000603127210 */ /* 0x000fc80007f5e0ff */
[----:B------:R-:W-:Y:S01]  /*15b60*/  IADD3.X R19, R2, R7, RZ, P2, !PT ;  /* 0x0000000702137210 */ /* 0x000fe200017fe4ff */
[----:B------:R-:W1:Y:S01]  /*15b70*/  SHFL.UP PT, R3, R18, 0x2, RZ ;  /* 0x0440000012037989 */ /* 0x000e6200000e00ff */
[----:B------:R-:W-:-:S03]  /*15b80*/  ISETP.GE.U32.AND P2, PT, R21, 0x2, PT ;  /* 0x000000021500780c */ /* 0x000fc60003f46070 */
[----:B------:R-:W2:Y:S01]  /*15b90*/  SHFL.UP PT, R2, R19, 0x2, RZ ;  /* 0x0440000013027989 */ /* 0x000ea200000e00ff */
[----:B-1----:R-:W-:-:S04]  /*15ba0*/  SEL R3, R3, RZ, P2 ;  /* 0x000000ff03037207 */ /* 0x002fc80001000000 */
[----:B------:R-:W-:Y:S02]  /*15bb0*/  IADD3 R16, P3, R3, R18, RZ ;  /* 0x0000001203107210 */ /* 0x000fe40007f7e0ff */
[----:B--2---:R-:W-:-:S03]  /*15bc0*/  SEL R2, R2, RZ, P2 ;  /* 0x000000ff02027207 */ /* 0x004fc60001000000 */
[----:B------:R-:W1:Y:S02]  /*15bd0*/  SHFL.UP PT, R3, R16, 0x4, RZ ;  /* 0x0480000010037989 */ /* 0x000e6400000e00ff */
[----:B------:R-:W-:Y:S01]  /*15be0*/  IMAD.X R17, R2, 0x1, R19, P3 ;  /* 0x0000000102117824 */ /* 0x000fe200018e0613 */
[----:B------:R-:W-:-:S04]  /*15bf0*/  ISETP.GE.U32.AND P3, PT, R21, 0x4, PT ;  /* 0x000000041500780c */ /* 0x000fc80003f66070 */
[----:B------:R-:W2:Y:S01]  /*15c00*/  SHFL.UP PT, R2, R17, 0x4, RZ ;  /* 0x0480000011027989 */ /* 0x000ea200000e00ff */
[----:B-1----:R-:W-:-:S04]  /*15c10*/  SEL R3, R3, RZ, P3 ;  /* 0x000000ff03037207 */ /* 0x002fc80001800000 */
[----:B------:R-:W-:Y:S02]  /*15c20*/  IADD3 R18, P4, R3, R16, RZ ;  /* 0x0000001003127210 */ /* 0x000fe40007f9e0ff */
[----:B--2---:R-:W-:-:S03]  /*15c30*/  SEL R2, R2, RZ, P3 ;  /* 0x000000ff02027207 */ /* 0x004fc60001800000 */
[----:B------:R-:W1:Y:S01]  /*15c40*/  SHFL.UP PT, R3, R18, 0x8, RZ ;  /* 0x0500000012037989 */ /* 0x000e6200000e00ff */
[----:B------:R-:W-:Y:S02]  /*15c50*/  IADD3.X R19, R2, R17, RZ, P4, !PT ;  /* 0x0000001102137210 */ /* 0x000fe400027fe4ff */
        /* <DEDUP_REMOVED lines=11> */
[----:B--2---:R-:W-:-:S04]  /*15d10*/  SEL R2, R2, RZ, P5 ;  /* 0x000000ff02027207 */ /* 0x004fc80002800000 */
[----:B------:R-:W-:Y:S02]  /*15d20*/  IADD3.X R18, R2, R17, RZ, P6, !PT ;  /* 0x0000001102127210 */ /* 0x000fe400037fe4ff */
[----:B------:R-:W-:-:S04]  /*15d30*/  IADD3 R2, P6, R19, UR5, RZ ;  /* 0x0000000513027c10 */ /* 0x000fc8000ffde0ff */
[----:B------:R-:W-:Y:S02]  /*15d40*/  IADD3.X R3, R18, UR6, RZ, P6, !PT ;  /* 0x0000000612037c10 */ /* 0x000fe4000b7fe4ff */
[----:B------:R-:W-:-:S04]  /*15d50*/  ISETP.GT.U32.AND P6, PT, R2, UR8, PT ;  /* 0x0000000802007c0c */ /* 0x000fc8000bfc4070 */
[----:B------:R-:W-:-:S13]  /*15d60*/  ISETP.GT.U32.AND.EX P6, PT, R3, UR7, PT, P6 ;  /* 0x0000000703007c0c */ /* 0x000fda000bfc4160 */
[----:B------:R-:W-:-:S04]  /*15d70*/  VOTE.ANY R16, PT, P6 ;  /* 0x0000000000107806 */ /* 0x000fc800030e0100 */
[----:B------:R-:W-:-:S13]  /*15d80*/  ISETP.NE.AND P6, PT, R16, RZ, PT ;  /* 0x000000ff1000720c */ /* 0x000fda0003fc5270 */
[----:B------:R-:W-:Y:S05]  /*15d90*/  @P6 BRA `(.L_x_330) ;  /* 0x0000000800786947 */ /* 0x000fea0003800000 */
[----:B------:R-:W-:Y:S01]  /*15da0*/  IMAD.MOV.U32 R19, RZ, RZ, R2 ;  /* 0x000000ffff137224 */ /* 0x000fe200078e0002 */
[----:B------:R-:W-:Y:S01]  /*15db0*/  MOV R20, R3 ;  /* 0x0000000300147202 */ /* 0x000fe20000000f00 */
[----:B------:R-:W-:Y:S01]  /*15dc0*/  ULDC UR22, c[0x0][0x910] ;  /* 0x0002440000167ab9 */ /* 0x000fe20000000800 */
[----:B------:R-:W-:Y:S01]  /*15dd0*/  ULDC UR23, c[0x0][0x8f4] ;  /* 0x00023d0000177ab9 */ /* 0x000fe20000000800 */
[----:B------:R-:W-:Y:S01]  /*15de0*/  ULDC UR4, c[0x0][0x8dc] ;  /* 0x0002370000047ab9 */ /* 0x000fe20000000800 */
[----:B------:R-:W-:Y:S01]  /*15df0*/  ULDC UR30, c[0x0][0x8d8] ;  /* 0x00023600001e7ab9 */ /* 0x000fe20000000800 */
[----:B------:R-:W-:Y:S01]  /*15e00*/  ULDC UR31, c[0x0][0x8f0] ;  /* 0x00023c00001f7ab9 */ /* 0x000fe20000000800 */
[----:B------:R-:W-:Y:S01]  /*15e10*/  ULDC.64 UR24, c[0x0][0x8d0] ;  /* 0x0002340000187ab9 */ /* 0x000fe20000000a00 */
[----:B------:R-:W-:-:S05]  /*15e20*/  ULDC.64 UR26, c[0x0][0x8e8] ;  /* 0x00023a00001a7ab9 */ /* 0x000fca0000000a00 */
.L_x_335:
[----:B------:R-:W-:Y:S01]  /*15e30*/  IMAD.MOV.U32 R11, RZ, RZ, R12 ;  /* 0x000000ffff0b7224 */ /* 0x000fe200078e000c */
[----:B------:R-:W-:Y:S01]  /*15e40*/  IADD3 R12, R12, 0x20, RZ ;  /* 0x000000200c0c7810 */ /* 0x000fe20007ffe0ff */
[----:B-----5:R-:W-:Y:S01]  /*15e50*/  IMAD.MOV.U32 R17, RZ, RZ, R0 ;  /* 0x000000ffff117224 */ /* 0x020fe200078e0000 */
[----:B------:R-:W-:Y:S02]  /*15e60*/  MOV R16, R8 ;  /* 0x0000000800107202 */ /* 0x000fe40000000f00 */
[----:B------:R-:W-:-:S13]  /*15e70*/  ISETP.GE.AND P6, PT, R12, UR22, PT ;  /* 0x000000160c007c0c */ /* 0x000fda000bfc6270 */
[----:B------:R-:W1:Y:S01]  /*15e80*/  @!P6 LDC.64 R2, c[0x0][0x918] ;  /* 0x00024600ff02eb82 */ /* 0x000e620000000a00 */
[----:B------:R-:W2:Y:S01]  /*15e90*/  SHFL.IDX PT, R20, R20, 0x1f, 0x1f ;  /* 0x03e01f0014147f89 */ /* 0x000ea200000e0000 */
[----:B------:R-:W-:-:S03]  /*15ea0*/  @!P6 VIADD R7, R11, 0x20 ;  /* 0x000000200b07e836 */ /* 0x000fc60000000000 */
[----:B------:R-:W3:Y:S01]  /*15eb0*/  SHFL.IDX PT, R19, R19, 0x1f, 0x1f ;  /* 0x03e01f0013137f89 */ /* 0x000ee200000e0000 */
[----:B------:R-:W-:Y:S01]  /*15ec0*/  BSSY B0, `(.L_x_331) ;  /* 0x0000064000007945 */ /* 0x000fe20003800000 */
[----:B-1----:R-:W-:-:S05]  /*15ed0*/  @!P6 IMAD.WIDE R2, R7, 0xc, R2 ;  /* 0x0000000c0702e825 */ /* 0x002fca00078e0202 */
[----:B------:R1:W5:Y:S04]  /*15ee0*/  @!P6 LDG.E R8, desc[UR38][R2.64] ;  /* 0x000000260208e981 */ /* 0x000368000c1e1900 */
[----:B------:R1:W5:Y:S01]  /*15ef0*/  @!P6 LDG.E R0, desc[UR38][R2.64+0x4] ;  /* 0x000004260200e981 */ /* 0x000362000c1e1900 */
[----:B------:R-:W-:Y:S01]  /*15f00*/  ISETP.GE.AND P6, PT, R11, UR22, PT ;  /* 0x000000160b007c0c */ /* 0x000fe2000bfc6270 */
[----:B------:R-:W-:Y:S01]  /*15f10*/  IMAD.MOV.U32 R7, RZ, RZ, RZ ;  /* 0x000000ffff077224 */ /* 0x000fe200078e00ff */
[----:B--2---:R-:W-:Y:S02]  /*15f20*/  R2UR UR6, R20 ;  /* 0x00000000140672ca */ /* 0x004fe400000e0000 */
[----:B---3--:R-:W-:Y:S02]  /*15f30*/  R2UR UR5, R19 ;  /* 0x00000000130572ca */ /* 0x008fe400000e0000 */
[----:B------:R-:W-:-:S07]  /*15f40*/  MOV R6, 0x7fffffff ;  /* 0x7fffffff00067802 */ /* 0x000fce0000000f00 */
[----:B-1----:R-:W-:Y:S06]  /*15f50*/  @P6 BRA `(.L_x_332) ;  /* 0x0000000400686947 */ /* 0x002fec0003800000 */
[----:B------:R-:W-:-:S04]  /*15f60*/  IADD3 R18, P6, R16, UR11, RZ ;  /* 0x0000000b10127c10 */ /* 0x000fc8000ffde0ff */
[----:B------:R-:W-:Y:S02]  /*15f70*/  LEA.HI.X.SX32 R23, R16, UR13, 0x1, P6 ;  /* 0x0000000d10177c11 */ /* 0x000fe4000b0f0eff */
[----:B------:R-:W-:Y:S02]  /*15f80*/  IABS R16, R9 ;  /* 0x0000000900107213 */ /* 0x000fe40000000000 */
[C---:B------:R-:W-:Y:S02]  /*15f90*/  IADD3 R20, P6, R17.reuse, UR12, RZ ;  /* 0x0000000c11147c10 */ /* 0x040fe4000ffde0ff */
[----:B------:R-:W1:Y:S02]  /*15fa0*/  I2F.RP R2, R16 ;  /* 0x0000001000027306 */ /* 0x000e640000209400 */
[----:B------:R-:W-:Y:S02]  /*15fb0*/  LEA.HI.X.SX32 R25, R17, UR14, 0x1, P6 ;  /* 0x0000000e11197c11 */ /* 0x000fe4000b0f0eff */
[----:B------:R-:W-:-:S04]  /*15fc0*/  PLOP3.LUT P6, PT, PT, PT, UP0, 0x80, 0x0 ;  /* 0x000000000000781c */ /* 0x000fc80003fcf008 */
[----:B-1----:R-:W1:Y:S02]  /*15fd0*/  MUFU.RCP R2, R2 ;  /* 0x0000000200027308 */ /* 0x002e640000001000 */
[----:B-1----:R-:W-:-:S06]  /*15fe0*/  IADD3 R17, R2, 0xffffffe, RZ ;  /* 0x0ffffffe02117810 */ /* 0x002fcc0007ffe0ff */
[----:B------:R-:W1:Y:S02]  /*15ff0*/  F2I.FTZ.U32.TRUNC.NTZ R17, R17 ;  /* 0x0000001100117305 */ /* 0x000e64000021f000 */
[----:B-1----:R-:W-:Y:S01]  /*16000*/  IMAD.MOV R19, RZ, RZ, -R17 ;  /* 0x000000ffff137224 */ /* 0x002fe200078e0a11 */
[----:B------:R-:W-:Y:S06]  /*16010*/  @!P6 BRA `(.L_x_333) ;  /* 0x00000000002ce947 */ /* 0x000fec0003800000 */
[----:B------:R-:W-:-:S04]  /*16020*/  IADD3 R7, P6, R18, UR4, RZ ;  /* 0x0000000412077c10 */ /* 0x000fc8000ffde0ff */
[----:B------:R-:W-:-:S05]  /*16030*/  IADD3.X R23, RZ, R23, RZ, P6, !PT ;  /* 0x00000017ff177210 */ /* 0x000fca00037fe4ff */
[----:B------:R-:W-:-:S04]  /*16040*/  IMAD.WIDE.U32 R4, R23, UR24, RZ ;  /* 0x0000001817047c25 */ /* 0x000fc8000f8e00ff */
[----:B------:R-:W-:-:S04]  /*16050*/  IMAD.WIDE.U32 R4, P6, R7, UR25, R4 ;  /* 0x0000001907047c25 */ /* 0x000fc8000f8c0004 */
[----:B------:R-:W-:Y:S01]  /*16060*/  IMAD.WIDE.U32 R6, R7, UR24, RZ ;  /* 0x0000001807067c25 */ /* 0x000fe2000f8e00ff */
[----:B------:R-:W-:-:S03]  /*16070*/  MOV R2, R5 ;  /* 0x0000000500027202 */ /* 0x000fc60000000f00 */
[----:B------:R-:W-:Y:S01]  /*16080*/  IMAD.X R3, RZ, RZ, RZ, P6 ;  /* 0x000000ffff037224 */ /* 0x000fe200030e06ff */
[----:B------:R-:W-:-:S05]  /*16090*/  IADD3 RZ, P6, R7, R4, RZ ;  /* 0x0000000407ff7210 */ /* 0x000fca0007fde0ff */
[----:B------:R-:W-:-:S04]  /*160a0*/  IMAD.WIDE.U32.X R2, R23, UR25, R2, P6 ;  /* 0x0000001917027c25 */ /* 0x000fc8000b0e0402 */
[----:B------:R-:W-:Y:S01]  /*160b0*/  IMAD.MOV.U32 R18, RZ, RZ, R2 ;  /* 0x000000ffff127224 */ /* 0x000fe200078e0002 */
[----:B------:R-:W-:-:S07]  /*160c0*/  MOV R23, R3 ;  /* 0x0000000300177202 */ /* 0x000fce0000000f00 */
.L_x_333:
        /* <DEDUP_REMOVED lines=12> */
.L_x_334:
[----:B------:R-:W-:Y:S01]  /*16190*/  IABS R2, R9 ;  /* 0x0000000900027213 */ /* 0x000fe20000000000 */
[----:B------:R-:W-:Y:S01]  /*161a0*/  IMAD R5, R19, R16, RZ ;  /* 0x0000001013057224 */ /* 0x000fe200078e02ff */
[----:B------:R-:W-:Y:S01]  /*161b0*/  SHF.R.U64 R4, R20, UR31, R25 ;  /* 0x0000001f14047c19 */ /* 0x000fe20008001219 */
[----:B------:R-:W-:Y:S01]  /*161c0*/  IMAD.MOV.U32 R3, RZ, RZ, R17 ;  /* 0x000000ffff037224 */ /* 0x000fe200078e0011 */
[----:B------:R-:W-:Y:S01]  /*161d0*/  SHF.R.U64 R18, R18, UR30, R23 ;  /* 0x0000001e12127c19 */ /* 0x000fe20008001217 */
[----:B------:R-:W-:Y:S01]  /*161e0*/  IMAD.MOV R7, RZ, RZ, -R2 ;  /* 0x000000ffff077224 */ /* 0x000fe200078e0a02 */
[----:B------:R-:W-:Y:S02]  /*161f0*/  IADD3 R4, R4, UR17, RZ ;  /* 0x0000001104047c10 */ /* 0x000fe4000fffe0ff */
[----:B------:R-:W-:Y:S02]  /*16200*/  MOV R2, RZ ;  /* 0x000000ff00027202 */ /* 0x000fe40000000f00 */
[----:B------:R-:W-:-:S03]  /*16210*/  IABS R6, R4 ;  /* 0x0000000400067213 */ /* 0x000fc60000000000 */
[----:B------:R-:W-:Y:S01]  /*16220*/  IMAD.HI.U32 R2, R17, R5, R2 ;  /* 0x0000000511027227 */ /* 0x000fe200078e0002 */
[----:B------:R-:W-:Y:S02]  /*16230*/  IABS R17, R10 ;  /* 0x0000000a00117213 */ /* 0x000fe40000000000 */
[----:B------:R-:W-:Y:S01]  /*16240*/  MOV R5, R6 ;  /* 0x0000000600057202 */ /* 0x000fe20000000f00 */
[----:B------:R-:W-:Y:S01]  /*16250*/  IMAD.MOV.U32 R3, RZ, RZ, R7 ;  /* 0x000000ffff037224 */ /* 0x000fe200078e0007 */
[----:B------:R-:W1:Y:S01]  /*16260*/  I2F.RP R6, R17 ;  /* 0x0000001100067306 */ /* 0x000e620000209400 */
[----:B------:R-:W-:Y:S02]  /*16270*/  VIADD R7, R18, UR16 ;  /* 0x0000001012077c36 */ /* 0x000fe40008000000 */
[----:B------:R-:W-:-:S03]  /*16280*/  IMAD.HI.U32 R2, R2, R5, RZ ;  /* 0x0000000502027227 */ /* 0x000fc600078e00ff */
[----:B------:R-:W-:Y:S01]  /*16290*/  IABS R18, R7 ;  /* 0x0000000700127213 */ /* 0x000fe20000000000 */
[----:B------:R-:W-:-:S05]  /*162a0*/  IMAD R5, R2, R3, R5 ;  /* 0x0000000302057224 */ /* 0x000fca00078e0205 */
[----:B------:R-:W-:Y:S01]  /*162b0*/  ISETP.GT.U32.AND P6, PT, R16, R5, PT ;  /* 0x000000051000720c */ /* 0x000fe20003fc4070 */
[----:B-1----:R-:W1:-:S12]  /*162c0*/  MUFU.RCP R6, R6 ;  /* 0x0000000600067308 */ /* 0x002e580000001000 */
[----:B------:R-:W-:Y:S01]  /*162d0*/  @!P6 IADD3 R5, R5, -R16, RZ ;  /* 0x800000100505e210 */ /* 0x000fe20007ffe0ff */
[----:B-1----:R-:W-:-:S04]  /*162e0*/  VIADD R2, R6, 0xffffffe ;  /* 0x0ffffffe06027836 */ /* 0x002fc80000000000 */
[----:B------:R1:W2:Y:S02]  /*162f0*/  F2I.FTZ.U32.TRUNC.NTZ R3, R2 ;  /* 0x0000000200037305 */ /* 0x0002a4000021f000 */
[----:B-1----:R-:W-:Y:S02]  /*16300*/  MOV R2, RZ ;  /* 0x000000ff00027202 */ /* 0x002fe40000000f00 */
[----:B--2---:R-:W-:-:S05]  /*16310*/  IADD3 R20, RZ, -R3, RZ ;  /* 0x80000003ff147210 */ /* 0x004fca0007ffe0ff */
[----:B------:R-:W-:Y:S01]  /*16320*/  IMAD R19, R20, R17, RZ ;  /* 0x0000001114137224 */ /* 0x000fe200078e02ff */
[----:B------:R-:W-:-:S03]  /*16330*/  IABS R20, R10 ;  /* 0x0000000a00147213 */ /* 0x000fc60000000000 */
[----:B------:R-:W-:Y:S01]  /*16340*/  IMAD.HI.U32 R6, R3, R19, R2 ;  /* 0x0000001303067227 */ /* 0x000fe200078e0002 */
[----:B------:R-:W-:-:S03]  /*16350*/  MOV R3, R18 ;  /* 0x0000001200037202 */ /* 0x000fc60000000f00 */
[----:B------:R-:W-:Y:S02]  /*16360*/  IMAD.MOV R20, RZ, RZ, -R20 ;  /* 0x000000ffff147224 */ /* 0x000fe400078e0a14 */
[----:B------:R-:W-:-:S04]  /*16370*/  IMAD.HI.U32 R2, R6, R3, RZ ;  /* 0x0000000306027227 */ /* 0x000fc800078e00ff */
[----:B------:R-:W-:-:S04]  /*16380*/  IMAD.MOV.U32 R18, RZ, RZ, R20 ;  /* 0x000000ffff127224 */ /* 0x000fc800078e0014 */
[----:B------:R-:W-:-:S05]  /*16390*/  IMAD R2, R2, R18, R3 ;  /* 0x0000001202027224 */ /* 0x000fca00078e0203 */
[----:B------:R-:W-:-:S13]  /*163a0*/  ISETP.GT.U32.AND P6, PT, R17, R2, PT ;  /* 0x000000021100720c */ /* 0x000fda0003fc4070 */
[----:B------:R-:W-:Y:S02]  /*163b0*/  @!P6 IADD3 R2, R2, -R17, RZ ;  /* 0x800000110202e210 */ /* 0x000fe40007ffe0ff */
[----:B------:R-:W-:-:S13]  /*163c0*/  ISETP.GT.U32.AND P6, PT, R16, R5, PT ;  /* 0x000000051000720c */ /* 0x000fda0003fc4070 */
[----:B------:R-:W-:Y:S01]  /*163d0*/  @!P6 IMAD.IADD R5, R5, 0x1, -R16 ;  /* 0x000000010505e824 */ /* 0x000fe200078e0a10 */
[----:B------:R-:W-:-:S03]  /*163e0*/  ISETP.GT.U32.AND P6, PT, R17, R2, PT ;  /* 0x000000021100720c */ /* 0x000fc60003fc4070 */
[----:B------:R-:W-:-:S10]  /*163f0*/  IMAD.MOV.U32 R3, RZ, RZ, R5 ;  /* 0x000000ffff037224 */ /* 0x000fd400078e0005 */
[----:B------:R-:W-:Y:S02]  /*16400*/  @!P6 IADD3 R2, R2, -R17, RZ ;  /* 0x800000110202e210 */ /* 0x000fe40007ffe0ff */
[----:B------:R-:W-:-:S13]  /*16410*/  ISETP.GE.AND P6, PT, R4, RZ, PT ;  /* 0x000000ff0400720c */ /* 0x000fda0003fc6270 */
[----:B------:R-:W-:Y:S02]  /*16420*/  @!P6 IADD3 R3, -R3, RZ, RZ ;  /* 0x000000ff0303e210 */ /* 0x000fe40007ffe1ff */
        /* <DEDUP_REMOVED lines=11> */
[----:B------:R-:W-:Y:S02]  /*164e0*/  SHF.R.S32.HI R5, RZ, 0x1f, R4 ;  /* 0x0000001fff057819 */ /* 0x000fe40000011404 */
[----:B------:R-:W-:-:S07]  /*164f0*/  SHF.R.S32.HI R7, RZ, 0x1f, R6 ;  /* 0x0000001fff077819 */ /* 0x000fce0000011406 */
.L_x_332:
[----:B------:R-:W-:Y:S05]  /*16500*/  BSYNC B0 ;  /* 0x0000000000007941 */ /* 0x000fea0003800000 */
.L_x_331:
[----:B------:R-:W1:Y:S04]  /*16510*/  SHFL.UP PT, R3, R6, 0x1, RZ ;  /* 0x0420000006037989 */ /* 0x000e6800000e00ff */
[----:B------:R-:W2:Y:S01]  /*16520*/  SHFL.UP PT, R2, R7, 0x1, RZ ;  /* 0x0420000007027989 */ /* 0x000ea200000e00ff */
[----:B-1----:R-:W-:Y:S02]  /*16530*/  SEL R3, R3, RZ, P1 ;  /* 0x000000ff03037207 */ /* 0x002fe40000800000 */
[----:B--2---:R-:W-:Y:S02]  /*16540*/  SEL R2, R2, RZ, P1 ;  /* 0x000000ff02027207 */ /* 0x004fe40000800000 */
[----:B------:R-:W-:-:S04]  /*16550*/  IADD3 R18, P6, R3, R6, RZ ;  /* 0x0000000603127210 */ /* 0x000fc80007fde0ff */
[----:B------:R-:W-:Y:S01]  /*16560*/  IADD3.X R17, R2, R7, RZ, P6, !PT ;  /* 0x0000000702117210 */ /* 0x000fe200037fe4ff */
[----:B------:R-:W1:Y:S04]  /*16570*/  SHFL.UP PT, R3, R18, 0x2, RZ ;  /* 0x0440000012037989 */ /* 0x000e6800000e00ff */
[----:B------:R-:W2:Y:S01]  /*16580*/  SHFL.UP PT, R2, R17, 0x2, RZ ;  /* 0x0440000011027989 */ /* 0x000ea200000e00ff */
[----:B-1----:R-:W-:Y:S02]  /*16590*/  SEL R3, R3, RZ, P2 ;  /* 0x000000ff03037207 */ /* 0x002fe40001000000 */
[----:B--2---:R-:W-:Y:S02]  /*165a0*/  SEL R2, R2, RZ, P2 ;  /* 0x000000ff02027207 */ /* 0x004fe40001000000 */
[----:B------:R-:W-:-:S05]  /*165b0*/  IADD3 R16, P6, R3, R18, RZ ;  /* 0x0000001203107210 */ /* 0x000fca0007fde0ff */
[----:B------:R-:W-:Y:S01]  /*165c0*/  IMAD.X R23, R2, 0x1, R17, P6 ;  /* 0x0000000102177824 */ /* 0x000fe200030e0611 */
        /* <DEDUP_REMOVED lines=17> */
[----:B------:R-:W-:Y:S02]  /*166e0*/  IADD3.X R3, R16, R17, RZ, P6, !PT ;  /* 0x0000001110037210 */ /* 0x000fe400037fe4ff */
[----:B------:R-:W-:-:S04]  /*166f0*/  IADD3 R19, P6, R2, UR5, RZ ;  /* 0x0000000502137c10 */ /* 0x000fc8000ffde0ff */
[----:B------:R-:W-:Y:S02]  /*16700*/  IADD3.X R20, R3, UR6, RZ, P6, !PT ;  /* 0x0000000603147c10 */ /* 0x000fe4000b7fe4ff */
[----:B------:R-:W-:-:S04]  /*16710*/  ISETP.GT.U32.AND P6, PT, R19, UR8, PT ;  /* 0x0000000813007c0c */ /* 0x000fc8000bfc4070 */
[----:B------:R-:W-:-:S13]  /*16720*/  ISETP.GT.U32.AND.EX P6, PT, R20, UR7, PT, P6 ;  /* 0x0000000714007c0c */ /* 0x000fda000bfc4160 */
[----:B------:R-:W-:-:S04]  /*16730*/  VOTE.ANY R16, PT, P6 ;  /* 0x0000000000107806 */ /* 0x000fc800030e0100 */
[----:B------:R-:W-:-:S13]  /*16740*/  ISETP.NE.AND P6, PT, R16, RZ, PT ;  /* 0x000000ff1000720c */ /* 0x000fda0003fc5270 */
[----:B------:R-:W-:Y:S05]  /*16750*/  @!P6 BRA `(.L_x_335) ;  /* 0xfffffff400b4e947 */ /* 0x000fea000383ffff */
[----:B------:R-:W-:Y:S01]  /*16760*/  IMAD.MOV.U32 R19, RZ, RZ, R2 ;  /* 0x000000ffff137224 */ /* 0x000fe200078e0002 */
[----:B------:R-:W-:-:S07]  /*16770*/  MOV R18, R3 ;  /* 0x0000000300127202 */ /* 0x000fce0000000f00 */
.L_x_330:
[----:B------:R-:W1:Y:S08]  /*16780*/  BREV R16, R16 ;  /* 0x0000001000107301 */ /* 0x000e700000000000 */
[----:B-1----:R-:W1:Y:S02]  /*16790*/  FLO.U32.SH R17, R16 ;  /* 0x0000001000117300 */ /* 0x002e6400000e0400 */
[----:B-1----:R-:W1:Y:S02]  /*167a0*/  SHFL.IDX PT, R11, R11, R17, 0x1f ;  /* 0x00001f110b0b7589 */ /* 0x002e6400000e0000 */
[----:B-1----:R-:W-:-:S13]  /*167b0*/  R2UR UR4, R11 ;  /* 0x000000000b0472ca */ /* 0x002fda00000e0000 */
[----:B------:R-:W-:-:S05]  /*167c0*/  VIADD R23, R21, UR4 ;  /* 0x0000000415177c36 */ /* 0x000fca0008000000 */
[----:B------:R-:W-:-:S13]  /*167d0*/  ISETP.GE.AND P1, PT, R23, UR22, PT ;  /* 0x0000001617007c0c */ /* 0x000fda000bf26270 */
[----:B------:R-:W1:Y:S02]  /*167e0*/  @!P1 LDC.64 R2, c[0x0][0x918] ;  /* 0x00024600ff029b82 */ /* 0x000e640000000a00 */
[----:B-1----:R-:W-:-:S05]  /*167f0*/  @!P1 IMAD.WIDE R2, R23, 0xc, R2 ;  /* 0x0000000c17029825 */ /* 0x002fca00078e0202 */
[----:B-----5:R1:W5:Y:S04]  /*16800*/  @!P1 LDG.E R8, desc[UR38][R2.64] ;  /* 0x0000002602089981 */ /* 0x020368000c1e1900 */
[----:B------:R1:W5:Y:S01]  /*16810*/  @!P1 LDG.E R0, desc[UR38][R2.64+0x4] ;  /* 0x0000042602009981 */ /* 0x000362000c1e1900 */
[----:B------:R-:W-:-:S03]  /*16820*/  IADD3 R12, P1, P2, R19, UR5, -R6 ;  /* 0x00000005130c7c10 */ /* 0x000fc6000fa3e806 */
[----:B------:R-:W-:Y:S01]  /*16830*/  SHFL.IDX PT, R6, R6, R17, 0x1f ;  /* 0x00001f1106067589 */ /* 0x000fe200000e0000 */
[----:B------:R-:W-:-:S03]  /*16840*/  IADD3.X R18, R18, UR6, ~R7, P1, P2 ;  /* 0x0000000612127c10 */ /* 0x000fc60008fe4c07 */
[----:B------:R-:W2:Y:S04]  /*16850*/  SHFL.IDX PT, R12, R12, R17, 0x1f ;  /* 0x00001f110c0c7589 */ /* 0x000ea800000e0000 */
[----:B------:R-:W3:Y:S04]  /*16860*/  SHFL.IDX PT, R18, R18, R17, 0x1f ;  /* 0x00001f1112127589 */ /* 0x000ee800000e0000 */
[----:B------:R1:W4:Y:S04]  /*16870*/  SHFL.IDX PT, R7, R7, R17, 0x1f ;  /* 0x00001f1107077589 */ /* 0x00032800000e0000 */
[----:B------:R1:W1:Y:S04]  /*16880*/  SHFL.IDX PT, R5, R5, R17, 0x1f ;  /* 0x00001f1105057589 */ /* 0x00026800000e0000 */
[----:B------:R1:W1:Y:S01]  /*16890*/  SHFL.IDX PT, R4, R4, R17, 0x1f ;  /* 0x00001f1104047589 */ /* 0x00026200000e0000 */
[----:B--2---:R-:W-:-:S02]  /*168a0*/  R2UR UR5, R12 ;  /* 0x000000000c0572ca */ /* 0x004fc400000e0000 */
[----:B---3--:R-:W-:-:S15]  /*168b0*/  R2UR UR6, R18 ;  /* 0x00000000120672ca */ /* 0x008fde00000e0000 */
.L_x_325:
[----:B-1----:R-:W1:Y:S01]  /*168c0*/  LDC R2, c[0x0][0x910] ;  /* 0x00024400ff027b82 */ /* 0x002e620000000800 */
[----:B------:R-:W-:Y:S01]  /*168d0*/  UMOV UR22, 0xffffffff ;  /* 0xffffffff00167882 */ /* 0x000fe20000000000 */
[----:B------:R-:W-:Y:S01]  /*168e0*/  UMOV UR23, 0xffffffff ;  /* 0xffffffff00177882 */ /* 0x000fe20000000000 */
[----:B------:R-:W-:Y:S01]  /*168f0*/  UMOV UR24, 0xffffffff ;  /* 0xffffffff00187882 */ /* 0x000fe20000000000 */
[----:B------:R-:W-:Y:S02]  /*16900*/  MOV R19, RZ ;  /* 0x000000ff00137202 */ /* 0x000fe40000000f00 */
[----:B-1----:R-:W-:-:S13]  /*16910*/  ISETP.LE.AND P1, PT, R2, UR4, PT ;  /* 0x0000000402007c0c */ /* 0x002fda000bf23270 */
[----:B------:R-:W-:Y:S05]  /*16920*/  @P1 BRA `(.L_x_324) ;  /* 0x0000000000f01947 */ /* 0x000fea0003800000 */
[C---:B------:R-:W-:Y:S01]  /*16930*/  R2UR UR22, R4.reuse ;  /* 0x00000000041672ca */ /* 0x040fe200000e0000 */
[----:B------:R-:W-:Y:S01]  /*16940*/  UIADD3 UR24, UP1, -UR5, UR8, URZ ;  /* 0x0000000805187290 */ /* 0x000fe2000ff3e13f */
[----:B------:R-:W-:Y:S01]  /*16950*/  R2UR UR23, R5 ;  /* 0x00000000051772ca */ /* 0x000fe200000e0000 */
[----:B------:R-:W-:Y:S01]  /*16960*/  ULDC UR30, c[0x0][0x8c0] ;  /* 0x00023000001e7ab9 */ /* 0x000fe20000000800 */
[----:B------:R-:W-:Y:S01]  /*16970*/  ULDC UR32, c[0x0][0x8b0] ;  /* 0x00022c0000207ab9 */ /* 0x000fe20000000800 */
[----:B------:R-:W-:Y:S01]  /*16980*/  ULDC UR33, c[0x0][0x904] ;  /* 0x0002410000217ab9 */ /* 0x000fe20000000800 */
[----:B------:R-:W-:-:S03]  /*16990*/  SHF.R.U64 R2, R4, UR32, R5 ;  /* 0x0000002004027c19 */ /* 0x000fc60008001205 */
[----:B------:R-:W-:-:S04]  /*169a0*/  UIADD3.X UR22, ~UR6, UR7, URZ, UP1, !UPT ;  /* 0x0000000706167290 */ /* 0x000fc80008ffe53f */
[----:B------:R-:W-:Y:S02]  /*169b0*/  USHF.R.U32.HI UR31, URZ, UR30, UR22 ;  /* 0x0000001e3f1f7299 */ /* 0x000fe40008011616 */
[----:B------:R-:W-:Y:S02]  /*169c0*/  USHF.R.U32.HI UR27, URZ, UR32, UR23 ;  /* 0x000000203f1b7299 */ /* 0x000fe40008011617 */
[----:B------:R-:W-:Y:S02]  /*169d0*/  USHF.R.U32.HI UR25, URZ, UR32, UR31 ;  /* 0x000000203f197299 */ /* 0x000fe4000801161f */
[----:B------:R-:W-:Y:S01]  /*169e0*/  USHF.R.U64 UR22, UR24, UR30, UR22 ;  /* 0x0000001e18167299 */ /* 0x000fe20008001216 */
[----:B------:R-:W-:Y:S01]  /*169f0*/  R2UR UR24, R2 ;  /* 0x00000000021872ca */ /* 0x000fe200000e0000 */
[----:B------:R-:W-:Y:S02]  /*16a00*/  USHF.R.U32.HI UR26, URZ, UR33, UR25 ;  /* 0x000000213f1a7299 */ /* 0x000fe40008011619 */
[----:B------:R-:W-:-:S02]  /*16a10*/  USHF.R.U64 UR23, UR22, UR32, UR31 ;  /* 0x0000002016177299 */ /* 0x000fc4000800121f */
[----:B------:R-:W-:Y:S02]  /*16a20*/  ULOP3.LUT UR30, UR26, UR27, URZ, 0xfc, !UPT ;  /* 0x0000001b1a1e7292 */ /* 0x000fe4000f8efc3f */
[----:B------:R-:W-:-:S04]  /*16a30*/  USHF.R.U64 UR25, UR23, UR33, UR25 ;  /* 0x0000002117197299 */ /* 0x000fc80008001219 */
[----:B------:R-:W-:-:S13]  /*16a40*/  ISETP.NE.U32.AND P1, PT, RZ, UR30, PT ;  /* 0x0000001eff007c0c */ /* 0x000fda000bf25070 */
[----:B------:R-:W-:Y:S05]  /*16a50*/  @!P1 BRA `(.L_x_336) ;  /* 0x0000000000189947 */ /* 0x000fea0003800000 */
[----:B------:R-:W-:-:S07]  /*16a60*/  MOV R12, 0x16a80 ;  /* 0x00016a80000c7802 */ /* 0x000fce0000000f00 */
[----:B--2-45:R-:W-:Y:S05]  /*16a70*/  CALL.REL.NOINC `(.L_x_337) ;  /* 0x0000002400547944 */ /* 0x034fea0003c00000 */
[----:B------:R-:W-:-:S04]  /*16a80*/  UIADD3 UR26, -UR27, URZ, URZ ;  /* 0x0000003f1b1a7290 */ /* 0x000fc8000fffe13f */
[----:B------:R-:W-:-:S03]  /*16a90*/  UIMAD UR25, UR24, UR26, UR25 ;  /* 0x0000001a181972a4 */ /* 0x000fc6000f8e0219 */
[----:B------:R-:W-:Y:S01]  /*16aa0*/  UMOV UR24, UR27 ;  /* 0x0000001b00187c82 */ /* 0x000fe20008000000 */
[----:B------:R-:W-:Y:S08]  /*16ab0*/  BRA `(.L_x_338) ;  /* 0x0000000000587947 */ /* 0x000ff00003800000 */
.L_x_336:
[----:B------:R-:W1:Y:S01]  /*16ac0*/  I2F.U32.RP R2, UR24 ;  /* 0x0000001800027d06 */ /* 0x000e620008209000 */
[----:B------:R-:W-:Y:S01]  /*16ad0*/  UMOV UR26, URZ ;  /* 0x0000003f001a7c82 */ /* 0x000fe20008000000 */
[----:B------:R-:W-:-:S06]  /*16ae0*/  UISETP.NE.U32.AND UP4, UPT, UR24, URZ, UPT ;  /* 0x0000003f1800728c */ /* 0x000fcc000bf85070 */
[----:B-1----:R-:W1:Y:S02]  /*16af0*/  MUFU.RCP R2, R2 ;  /* 0x0000000200027308 */ /* 0x002e640000001000 */
[----:B-1----:R-:W-:-:S06]  /*16b00*/  VIADD R3, R2, 0xffffffe ;  /* 0x0ffffffe02037836 */ /* 0x002fcc0000000000 */
[----:B------:R-:W1:Y:S02]  /*16b10*/  F2I.FTZ.U32.TRUNC.NTZ R3, R3 ;  /* 0x0000000300037305 */ /* 0x000e64000021f000 */
[----:B-1----:R-:W-:-:S13]  /*16b20*/  R2UR UR27, R3 ;  /* 0x00000000031b72ca */ /* 0x002fda00000e0000 */
[----:B------:R-:W-:-:S04]  /*16b30*/  UIADD3 UR30, URZ, -UR27, URZ ;  /* 0x8000001b3f1e7290 */ /* 0x000fc8000fffe03f */
[----:B------:R-:W-:-:S04]  /*16b40*/  UIMAD UR30, UR30, UR24, URZ ;  /* 0x000000181e1e72a4 */ /* 0x000fc8000f8e023f */
[----:B------:R-:W-:-:S04]  /*16b50*/  UIMAD.WIDE.U32 UR26, UR27, UR30, UR26 ;  /* 0x0000001e1b1a72a5 */ /* 0x000fc8000f8e001a */
[----:B------:R-:W-:-:S04]  /*16b60*/  UIMAD.WIDE.U32 UR26, UR27, UR25, URZ ;  /* 0x000000191b1a72a5 */ /* 0x000fc8000f8e003f */
[----:B------:R-:W-:-:S04]  /*16b70*/  UIADD3 UR26, -UR27, URZ, URZ ;  /* 0x0000003f1b1a7290 */ /* 0x000fc8000fffe13f */
[----:B------:R-:W-:-:S04]  /*16b80*/  UIMAD UR26, UR24, UR26, UR25 ;  /* 0x0000001a181a72a4 */ /* 0x000fc8000f8e0219 */
[----:B------:R-:W-:-:S11]  /*16b90*/  UISETP.GE.U32.AND UP1, UPT, UR26, UR24, UPT ;  /* 0x000000181a00728c */ /* 0x000fd6000bf26070 */
[----:B------:R-:W-:Y:S02]  /*16ba0*/  @UP1 UIADD3 UR26, UR26, -UR24, URZ ;  /* 0x800000181a1a1290 */ /* 0x000fe4000fffe03f */
[----:B------:R-:W-:Y:S02]  /*16bb0*/  @UP1 UIADD3 UR27, UR27, 0x1, URZ ;  /* 0x000000011b1b1890 */ /* 0x000fe4000fffe03f */
[----:B------:R-:W-:-:S11]  /*16bc0*/  UISETP.GE.U32.AND UP2, UPT, UR26, UR24, UPT ;  /* 0x000000181a00728c */ /* 0x000fd6000bf46070 */
[----:B------:R-:W-:Y:S02]  /*16bd0*/  @UP2 UIADD3 UR27, UR27, 0x1, URZ ;  /* 0x000000011b1b2890 */ /* 0x000fe4000fffe03f */
[----:B------:R-:W-:-:S04]  /*16be0*/  @!UP4 ULOP3.LUT UR27, URZ, UR24, URZ, 0x33, !UPT ;  /* 0x000000183f1bc292 */ /* 0x000fc8000f8e333f */
[----:B------:R-:W-:-:S04]  /*16bf0*/  UIADD3 UR26, -UR27, URZ, URZ ;  /* 0x0000003f1b1a7290 */ /* 0x000fc8000fffe13f */
[----:B------:R-:W-:-:S03]  /*16c00*/  UIMAD UR25, UR24, UR26, UR25 ;  /* 0x0000001a181972a4 */ /* 0x000fc6000f8e0219 */
[----:B------:R-:W-:-:S09]  /*16c10*/  UMOV UR24, UR27 ;  /* 0x0000001b00187c82 */ /* 0x000fd20008000000 */
.L_x_338:
[----:B------:R-:W-:Y:S01]  /*16c20*/  ULOP3.LUT UR23, UR23, UR20, URZ, 0xc0, !UPT ;  /* 0x0000001417177292 */ /* 0x000fe2000f8ec03f */
[----:B------:R-:W-:Y:S01]  /*16c30*/  MOV R19, 0x1 ;  /* 0x0000000100137802 */ /* 0x000fe20000000f00 */
[----:B------:R-:W-:Y:S02]  /*16c40*/  ULOP3.LUT UR22, UR22, UR18, URZ, 0xc0, !UPT ;  /* 0x0000001216167292 */ /* 0x000fe4000f8ec03f */
[----:B------:R-:W-:Y:S01]  /*16c50*/  UIMAD UR23, UR19, UR24, UR23 ;  /* 0x00000018131772a4 */ /* 0x000fe2000f8e0217 */
[----:B------:R-:W-:Y:S01]  /*16c60*/  ULDC UR27, c[0x0][0x8a8] ;  /* 0x00022a00001b7ab9 */ /* 0x000fe20000000800 */
[----:B------:R-:W-:Y:S01]  /*16c70*/  ULDC UR26, c[0x0][0x8b8] ;  /* 0x00022e00001a7ab9 */ /* 0x000fe20000000800 */
[----:B------:R-:W-:Y:S02]  /*16c80*/  UIMAD UR25, UR25, UR27, UR22 ;  /* 0x0000001b191972a4 */ /* 0x000fe4000f8e0216 */
[----:B------:R-:W-:Y:S01]  /*16c90*/  UIMAD UR23, UR23, UR26, UR52 ;  /* 0x0000001a171772a4 */ /* 0x000fe2000f8e0234 */
[----:B------:R-:W-:Y:S01]  /*16ca0*/  @UP3 UMOV UR24, UR4 ;  /* 0x0000000400183c82 */ /* 0x000fe20008000000 */
[----:B------:R-:W-:-:S03]  /*16cb0*/  @!UP3 UMOV UR24, UR4 ;  /* 0x000000040018bc82 */ /* 0x000fc60008000000 */
[----:B------:R-:W-:Y:S02]  /*16cc0*/  @UP3 UMOV UR22, UR25 ;  /* 0x0000001900163c82 */ /* 0x000fe40008000000 */
[----:B------:R-:W-:Y:S01]  /*16cd0*/  @!UP3 UMOV UR22, UR23 ;  /* 0x000000170016bc82 */ /* 0x000fe20008000000 */
[----:B------:R-:W-:-:S05]  /*16ce0*/  @!UP3 UMOV UR23, UR25 ;  /* 0x000000190017bc82 */ /* 0x000fca0008000000 */
.L_x_324:
[----:B------:R-:W-:-:S06]  /*16cf0*/  UISETP.NE.AND UP1, UPT, UR15, 0x3, UPT ;  /* 0x000000030f00788c */ /* 0x000fcc000bf25270 */
[----:B------:R-:W-:-:S13]  /*16d00*/  PLOP3.LUT P1, PT, PT, PT, UP1, 0x80, 0x0 ;  /* 0x000000000000781c */ /* 0x000fda0003f2f018 */
[----:B------:R-:W-:Y:S05]  /*16d10*/  @!P1 BRA `(.L_x_339) ;  /* 0x0000000000049947 */ /* 0x000fea0003800000 */
[----:B--2---:R-:W-:Y:S01]  /*16d20*/  BPT.TRAP 0x1 ;  /* 0x000000040000795c */ /* 0x004fe20000300000 */
.L_x_339:
[----:B------:R-:W1:Y:S01]  /*16d30*/  S2R R3, SR_CgaCtaId ;  /* 0x0000000000037919 */ /* 0x000e620000008800 */
[----:B------:R-:W-:-:S04]  /*16d40*/  MOV R2, 0x400 ;  /* 0x0000040000027802 */ /* 0x000fc80000000f00 */
[----:B-1----:R-:W-:Y:S02]  /*16d50*/  LEA R2, R3, R2, 0x18 ;  /* 0x0000000203027211 */ /* 0x002fe400078ec0ff */
[----:B------:R-:W-:-:S03]  /*16d60*/  SHF.L.U32 R3, R14, 0x1f, RZ ;  /* 0x0000001f0e037819 */ /* 0x000fc600000006ff */
[----:B------:R-:W-:-:S04]  /*16d70*/  IMAD R12, R13, 0x8, R2 ;  /* 0x000000080d0c7824 */ /* 0x000fc800078e0202 */
[----:B------:R-:W1:Y:S02]  /*16d80*/  SYNCS.PHASECHK.TRANS64.TRYWAIT P2, [R12+URZ+0x34440], R3 ;  /* 0x034440030c0075a7 */ /* 0x000e64000804017f */
[----:B-1----:R-:W-:Y:S05]  /*16d90*/  @!P2 BRA `(.L_x_340) ;  /* 0x0000001800f0a947 */ /* 0x002fea0003800000 */
.L_x_423:
[----:B------:R-:W-:Y:S01]  /*16da0*/  ELECT P2, URZ, PT ;  /* 0x00000000003f782f */ /* 0x000fe20003840000 */
[----:B------:R-:W-:-:S12]  /*16db0*/  BSSY B0, `(.L_x_341) ;  /* 0x0000010000007945 */ /* 0x000fd80003800000 */
[----:B------:R-:W-:Y:S05]  /*16dc0*/  @!P2 BRA `(.L_x_342) ;  /* 0x000000000038a947 */ /* 0x000fea0003800000 */
[----:B-1----:R-:W-:Y:S01]  /*16dd0*/  LEA R3, R13, R2, 0x4 ;  /* 0x000000020d037211 */ /* 0x002fe200078e20ff */
[----:B------:R-:W-:Y:S01]  /*16de0*/  IMAD.U32 R18, RZ, RZ, UR24 ;  /* 0x00000018ff127e24 */ /* 0x000fe2000f8e00ff */
[----:B------:R-:W-:Y:S01]  /*16df0*/  MOV R17, UR23 ;  /* 0x0000001700117c02 */ /* 0x000fe20008000f00 */
[----:B------:R-:W-:-:S05]  /*16e00*/  IMAD.U32 R16, RZ, RZ, UR22 ;  /* 0x00000016ff107e24 */ /* 0x000fca000f8e00ff */
[----:B------:R1:W-:Y:S01]  /*16e10*/  STS.128 [R3+0x34530], R16 ;  /* 0x0345301003007388 */ /* 0x0003e20000000c00 */
[----:B------:R-:W-:Y:S01]  /*16e20*/  @!PT LDS RZ, [RZ] ;  /* 0x00000000fffff984 */ /* 0x000fe20000000800 */
[----:B------:R-:W-:Y:S01]  /*16e30*/  @!PT LDS RZ, [RZ] ;  /* 0x00000000fffff984 */ /* 0x000fe20000000800 */
[----:B------:R-:W-:Y:S01]  /*16e40*/  @!PT LDS RZ, [RZ] ;  /* 0x00000000fffff984 */ /* 0x000fe20000000800 */
[----:B------:R-:W-:Y:S01]  /*16e50*/  @!PT LDS RZ, [RZ] ;  /* 0x00000000fffff984 */ /* 0x000fe20000000800 */
[----:B------:R3:W-:Y:S06]  /*16e60*/  MEMBAR.ALL.CTA ;  /* 0x0000000000007992 */ /* 0x0007ec0000008000 */
[----:B---3--:R-:W3:Y:S01]  /*16e70*/  FENCE.VIEW.ASYNC.S ;  /* 0x00000000000073c6 */ /* 0x008ee20000000000 */
[----:B------:R-:W-:Y:S05]  /*16e80*/  @!P1 BRA `(.L_x_343) ;  /* 0x0000000000049947 */ /* 0x000fea0003800000 */
[----:B--2---:R-:W-:Y:S01]  /*16e90*/  BPT.TRAP 0x1 ;  /* 0x000000040000795c */ /* 0x004fe20000300000 */
.L_x_343:
[----:B---3--:R3:W-:Y:S02]  /*16ea0*/  SYNCS.ARRIVE.TRANS64.A1T0 RZ, [R12+URZ+0x34400], RZ ;  /* 0x034400ff0cff79a7 */ /* 0x0087e4000810003f */
.L_x_342:
[----:B--2---:R-:W-:Y:S05]  /*16eb0*/  BSYNC B0 ;  /* 0x0000000000007941 */ /* 0x004fea0003800000 */
.L_x_341:
[----:B------:R-:W-:Y:S02]  /*16ec0*/  ISETP.NE.AND P3, PT, R19, RZ, PT ;  /* 0x000000ff1300720c */ /* 0x000fe40003f65270 */
[----:B------:R-:W-:-:S04]  /*16ed0*/  IADD3 R13, R13, 0x1, RZ ;  /* 0x000000010d0d7810 */ /* 0x000fc80007ffe0ff */
[----:B------:R-:W-:-:S04]  /*16ee0*/  ISETP.NE.AND P2, PT, R13, 0x8, PT ;  /* 0x000000080d00780c */ /* 0x000fc80003f45270 */
[----:B-1----:R-:W-:Y:S02]  /*16ef0*/  SEL R3, RZ, 0x1, P2 ;  /* 0x00000001ff037807 */ /* 0x002fe40001000000 */
[----:B------:R-:W-:Y:S02]  /*16f00*/  SEL R13, R13, RZ, P2 ;  /* 0x000000ff0d0d7207 */ /* 0x000fe40001000000 */
[----:B------:R-:W-:Y:S01]  /*16f10*/  LOP3.LUT R14, R14, R3, RZ, 0x3c, !PT ;  /* 0x000000030e0e7212 */ /* 0x000fe200078e3cff */
[----:B------:R-:W-:Y:S06]  /*16f20*/  @P3 BRA `(.L_x_344) ;  /* 0xffffffe000fc3947 */ /* 0x000fec000383ffff */
[----:B------:R-:W-:Y:S05]  /*16f30*/  @!P1 BRA `(.L_x_345) ;  /* 0x0000000000049947 */ /* 0x000fea0003800000 */
[----:B------:R-:W-:Y:S01]  /*16f40*/  BPT.TRAP 0x1 ;  /* 0x000000040000795c */ /* 0x000fe20000300000 */
.L_x_345:
[----:B------:R-:W-:Y:S01]  /*16f50*/  IMAD R3, R13, 0x8, R2 ;  /* 0x000000080d037824 */ /* 0x000fe200078e0202 */
[----:B-----5:R-:W-:-:S04]  /*16f60*/  SHF.L.U32 R0, R14, 0x1f, RZ ;  /* 0x0000001f0e007819 */ /* 0x020fc800000006ff */
[----:B------:R-:W1:Y:S02]  /*16f70*/  SYNCS.PHASECHK.TRANS64.TRYWAIT P0, [R3+URZ+0x34440], R0 ;  /* 0x03444000030075a7 */ /* 0x000e64000800017f */
[----:B-1----:R-:W-:Y:S05]  /*16f80*/  @!P0 BRA `(.L_x_346) ;  /* 0x0000001800888947 */ /* 0x002fea0003800000 */
.L_x_424:
[----:B------:R-:W-:Y:S05]  /*16f90*/  @!P1 BRA `(.L_x_347) ;  /* 0x0000000000049947 */ /* 0x000fea0003800000 */
[----:B------:R-:W-:Y:S01]  /*16fa0*/  BPT.TRAP 0x1 ;  /* 0x000000040000795c */ /* 0x000fe20000300000 */
.L_x_347:
[----:B------:R-:W-:-:S04]  /*16fb0*/  IADD3 R13, R13, 0x1, RZ ;  /* 0x000000010d0d7810 */ /* 0x000fc80007ffe0ff */
[----:B------:R-:W-:-:S04]  /*16fc0*/  ISETP.NE.AND P0, PT, R13, 0x8, PT ;  /* 0x000000080d00780c */ /* 0x000fc80003f05270 */
[----:B-1----:R-:W-:Y:S02]  /*16fd0*/  SEL R3, RZ, 0x1, P0 ;  /* 0x00000001ff037807 */ /* 0x002fe40000000000 */
[----:B------:R-:W-:Y:S02]  /*16fe0*/  SEL R13, R13, RZ, P0 ;  /* 0x000000ff0d0d7207 */ /* 0x000fe40000000000 */
[----:B------:R-:W-:-:S03]  /*16ff0*/  LOP3.LUT R14, R14, R3, RZ, 0x3c, !PT ;  /* 0x000000030e0e7212 */ /* 0x000fc600078e3cff */
[----:B------:R-:W-:Y:S01]  /*17000*/  IMAD R3, R13, 0x8, R2 ;  /* 0x000000080d037824 */ /* 0x000fe200078e0202 */
[----:B------:R-:W-:-:S04]  /*17010*/  SHF.L.U32 R0, R14, 0x1f, RZ ;  /* 0x0000001f0e007819 */ /* 0x000fc800000006ff */
[----:B------:R-:W1:Y:S02]  /*17020*/  SYNCS.PHASECHK.TRANS64.TRYWAIT P0, [R3+URZ+0x34440], R0 ;  /* 0x03444000030075a7 */ /* 0x000e64000800017f */
[----:B-1----:R-:W-:Y:S05]  /*17030*/  @!P0 BRA `(.L_x_348) ;  /* 0x0000001800708947 */ /* 0x002fea0003800000 */
.L_x_425:
[----:B------:R-:W-:Y:S05]  /*17040*/  @!P1 BRA `(.L_x_349) ;  /* 0x0000000000049947 */ /* 0x000fea0003800000 */
[----:B------:R-:W-:Y:S01]  /*17050*/  BPT.TRAP 0x1 ;  /* 0x000000040000795c */ /* 0x000fe20000300000 */
.L_x_349:
[----:B-1----:R-:W-:-:S04]  /*17060*/  IADD3 R0, R13, 0x1, RZ ;  /* 0x000000010d007810 */ /* 0x002fc80007ffe0ff */
[----:B------:R-:W-:-:S04]  /*17070*/  ISETP.NE.AND P0, PT, R0, 0x8, PT ;  /* 0x000000080000780c */ /* 0x000fc80003f05270 */
[----:B------:R-:W-:Y:S02]  /*17080*/  SEL R3, RZ, 0x1, P0 ;  /* 0x00000001ff037807 */ /* 0x000fe40000000000 */
[----:B------:R-:W-:Y:S02]  /*17090*/  SEL R5, R0, RZ, P0 ;  /* 0x000000ff00057207 */ /* 0x000fe40000000000 */
[----:B------:R-:W-:-:S03]  /*170a0*/  LOP3.LUT R14, R14, R3, RZ, 0x3c, !PT ;  /* 0x000000030e0e7212 */ /* 0x000fc600078e3cff */
[----:B------:R-:W-:Y:S01]  /*170b0*/  IMAD R3, R5, 0x8, R2 ;  /* 0x0000000805037824 */ /* 0x000fe200078e0202 */
[----:B------:R-:W-:-:S04]  /*170c0*/  SHF.L.U32 R0, R14, 0x1f, RZ ;  /* 0x0000001f0e007819 */ /* 0x000fc800000006ff */
[----:B------:R-:W1:Y:S02]  /*170d0*/  SYNCS.PHASECHK.TRANS64.TRYWAIT P0, [R3+URZ+0x34440], R0 ;  /* 0x03444000030075a7 */ /* 0x000e64000800017f */
[----:B-1----:R-:W-:Y:S05]  /*170e0*/  @!P0 BRA `(.L_x_350) ;  /* 0x0000001800588947 */ /* 0x002fea0003800000 */
.L_x_426:
[----:B------:R-:W-:Y:S05]  /*170f0*/  @!P1 BRA `(.L_x_351) ;  /* 0x0000000000049947 */ /* 0x000fea0003800000 */
[----:B------:R-:W-:Y:S01]  /*17100*/  BPT.TRAP 0x1 ;  /* 0x000000040000795c */ /* 0x000fe20000300000 */
.L_x_351:
        /* <DEDUP_REMOVED lines=9> */
.L_x_427:
[----:B------:R-:W-:Y:S05]  /*171a0*/  @!P1 BRA `(.L_x_353) ;  /* 0x0000000000049947 */ /* 0x000fea0003800000 */
[----:B------:R-:W-:Y:S01]  /*171b0*/  BPT.TRAP 0x1 ;  /* 0x000000040000795c */ /* 0x000fe20000300000 */
.L_x_353:
        /* <DEDUP_REMOVED lines=9> */
.L_x_428:
[----:B------:R-:W-:Y:S05]  /*17250*/  @!P1 BRA `(.L_x_355) ;  /* 0x0000000000049947 */ /* 0x000fea0003800000 */
[----:B------:R-:W-:Y:S01]  /*17260*/  BPT.TRAP 0x1 ;  /* 0x000000040000795c */ /* 0x000fe20000300000 */
.L_x_355:
        /* <DEDUP_REMOVED lines=9> */
.L_x_429:
[----:B------:R-:W-:Y:S05]  /*17300*/  @!P1 BRA `(.L_x_357) ;  /* 0x0000000000049947 */ /* 0x000fea0003800000 */
[----:B------:R-:W-:Y:S01]  /*17310*/  BPT.TRAP 0x1 ;  /* 0x000000040000795c */ /* 0x000fe20000300000 */
.L_x_357:
[----:B-1----:R-:W-:-:S04]  /*17320*/  IADD3 R0, R5, 0x1, RZ ;  /* 0x0000000105007810 */ /* 0x002fc80007ffe0ff */
[----:B------:R-:W-:-:S04]  /*17330*/  ISETP.NE.AND P0, PT, R0, 0x8, PT ;  /* 0x000000080000780c */ /* 0x000fc80003f05270 */
[----:B------:R-:W-:Y:S02]  /*17340*/  SEL R3, RZ, 0x1, P0 ;  /* 0x00000001ff037807 */ /* 0x000fe40000000000 */
[----:B------:R-:W-:Y:S02]  /*17350*/  SEL R5, R0, RZ, P0 ;  /* 0x000000ff00057207 */ /* 0x000fe40000000000 */
[----:B----4-:R-:W-:-:S03]  /*17360*/  LOP3.LUT R7, R14, R3, RZ, 0x3c, !PT ;  /* 0x000000030e077212 */ /* 0x010fc600078e3cff */
[----:B------:R-:W-:Y:S01]  /*17370*/  IMAD R3, R5, 0x8, R2 ;  /* 0x0000000805037824 */ /* 0x000fe200078e0202 */
[----:B------:R-:W-:-:S04]  /*17380*/  SHF.L.U32 R0, R7, 0x1f, RZ ;  /* 0x0000001f07007819 */ /* 0x000fc800000006ff */
[----:B------:R-:W1:Y:S02]  /*17390*/  SYNCS.PHASECHK.TRANS64.TRYWAIT P0, [R3+URZ+0x34440], R0 ;  /* 0x03444000030075a7 */ /* 0x000e64000800017f */
[----:B-1----:R-:W-:Y:S05]  /*173a0*/  @!P0 BRA `(.L_x_358) ;  /* 0x0000001400f88947 */ /* 0x002fea0003800000 */
.L_x_430:
[----:B------:R-:W-:Y:S05]  /*173b0*/  @!P1 BRA `(.L_x_359) ;  /* 0x0000000000049947 */ /* 0x000fea0003800000 */
[----:B------:R-:W-:Y:S01]  /*173c0*/  BPT.TRAP 0x1 ;  /* 0x000000040000795c */ /* 0x000fe20000300000 */
.L_x_359:
[----:B-1----:R-:W-:-:S04]  /*173d0*/  IADD3 R0, R5, 0x1, RZ ;  /* 0x0000000105007810 */ /* 0x002fc80007ffe0ff */
[----:B------:R-:W-:-:S04]  /*173e0*/  ISETP.NE.AND P0, PT, R0, 0x8, PT ;  /* 0x000000080000780c */ /* 0x000fc80003f05270 */
[----:B------:R-:W-:Y:S02]  /*173f0*/  SEL R4, RZ, 0x1, P0 ;  /* 0x00000001ff047807 */ /* 0x000fe40000000000 */
[----:B------:R-:W-:Y:S02]  /*17400*/  SEL R3, R0, RZ, P0 ;  /* 0x000000ff00037207 */ /* 0x000fe40000000000 */
[----:B------:R-:W-:-:S03]  /*17410*/  LOP3.LUT R0, R7, R4, RZ, 0x3c, !PT ;  /* 0x0000000407007212 */ /* 0x000fc600078e3cff */
[----:B------:R-:W-:Y:S01]  /*17420*/  IMAD R3, R3, 0x8, R2 ;  /* 0x0000000803037824 */ /* 0x000fe200078e0202 */
[----:B------:R-:W-:-:S07]  /*17430*/  SHF.L.U32 R0, R0, 0x1f, RZ ;  /* 0x0000001f00007819 */ /* 0x000fce00000006ff */
.L_x_360:
[----:B-1----:R1:W2:Y:S02]  /*17440*/  SYNCS.PHASECHK.TRANS64.TRYWAIT P0, [R3+URZ+0x34440], R0 ;  /* 0x03444000030075a7 */ /* 0x0022a4000800017f */
[----:B--2---:R-:W-:Y:S05]  /*17450*/  @!P0 NANOSLEEP.SYNCS 0x989680 ;  /* 0x009896800000895d */ /* 0x004fea0003900000 */
[----:B------:R-:W2:Y:S02]  /*17460*/  @!P0 SYNCS.PHASECHK.TRANS64 P0, [R3+URZ+0x34440], R0 ;  /* 0x03444000030085a7 */ /* 0x000ea4000800007f */
[----:B--2---:R-:W-:Y:S05]  /*17470*/  @P0 EXIT ;  /* 0x000000000000094d */ /* 0x004fea0003800000 */
[----:B------:R-:W-:Y:S05]  /*17480*/  BRA `(.L_x_360) ;  /* 0xfffffffc00ec7947 */ /* 0x000fea000383ffff */
.L_x_25:
[----:B-1----:R-:W-:-:S04]  /*17490*/  MOV R13, UR11 ;  /* 0x0000000b000d7c02 */ /* 0x002fc80008000f00 */
[----:B------:R1:W2:Y:S03]  /*174a0*/  SYNCS.PHASECHK.TRANS64.TRYWAIT P1, [R13+URZ+0x34400], R12 ;  /* 0x0344000c0d0075a7 */ /* 0x0002a6000802017f */
[----:B--2---:R-:W-:Y:S05]  /*174b0*/  @!P1 NANOSLEEP.SYNCS 0x989680 ;  /* 0x009896800000995d */ /* 0x004fea0003900000 */
[----:B------:R-:W2:Y:S02]  /*174c0*/  @!P1 SYNCS.PHASECHK.TRANS64 P1, [R13+URZ+0x34400], R12 ;  /* 0x0344000c0d0095a7 */ /* 0x000ea4000802007f */
[----:B--2---:R-:W-:Y:S05]  /*174d0*/  @!P1 BRA `(.L_x_25) ;  /* 0xfffffffc00ec9947 */ /* 0x004fea000383ffff */
[----:B------:R-:W-:Y:S05]  /*174e0*/  BRA `(.L_x_361) ;  /* 0xfffffebc000c7947 */ /* 0x000fea000383ffff */
.L_x_37:
[----:B------:R-:W-:-:S06]  /*174f0*/  UIADD3 UR4, UR50, UR48, URZ ;  /* 0x0000003032047290 */ /* 0x000fcc000fffe03f */
[----:B-1----:R-:W-:-:S04]  /*17500*/  IMAD.U32 R0, RZ, RZ, UR4 ;  /* 0x00000004ff007e24 */ /* 0x002fc8000f8e00ff */
[----:B------:R1:W2:Y:S03]  /*17510*/  SYNCS.PHASECHK.TRANS64.TRYWAIT P0, [R0+URZ], R11 ;  /* 0x0000000b000075a7 */ /* 0x0002a6000800017f */
[----:B--2---:R-:W-:Y:S05]  /*17520*/  @!P0 NANOSLEEP.SYNCS 0x989680 ;  /* 0x009896800000895d */ /* 0x004fea0003900000 */
[----:B------:R-:W2:Y:S02]  /*17530*/  @!P0 SYNCS.PHASECHK.TRANS64 P0, [R0+URZ], R11 ;  /* 0x0000000b000085a7 */ /* 0x000ea4000800007f */
[----:B--2---:R-:W-:Y:S05]  /*17540*/  @!P0 BRA `(.L_x_37) ;  /* 0xfffffffc00e88947 */ /* 0x004fea000383ffff */
[----:B------:R-:W-:Y:S05]  /*17550*/  BRA `(.L_x_362) ;  /* 0xfffffec8003c7947 */ /* 0x000fea000383ffff */
.L_x_42:
[----:B---3--:R-:W-:-:S04]  /*17560*/  MOV R3, UR4 ;  /* 0x0000000400037c02 */ /* 0x008fc80008000f00 */
[----:B------:R3:W4:Y:S03]  /*17570*/  SYNCS.PHASECHK.TRANS64.TRYWAIT P0, [R3+URZ+0x34480], R0 ;  /* 0x03448000030075a7 */ /* 0x000726000800017f */
[----:B----4-:R-:W-:Y:S05]  /*17580*/  @!P0 NANOSLEEP.SYNCS 0x989680 ;  /* 0x009896800000895d */ /* 0x010fea0003900000 */
[----:B------:R-:W4:Y:S02]  /*17590*/  @!P0 SYNCS.PHASECHK.TRANS64 P0, [R3+URZ+0x34480], R0 ;  /* 0x03448000030085a7 */ /* 0x000f24000800007f */
[----:B----4-:R-:W-:Y:S05]  /*175a0*/  @!P0 BRA `(.L_x_42) ;  /* 0xfffffffc00ec8947 */ /* 0x010fea000383ffff */
[----:B------:R-:W-:Y:S05]  /*175b0*/  BRA `(.L_x_41) ;  /* 0xfffffed000f47947 */ /* 0x000fea000383ffff */
.L_x_47:
[----:B---3--:R-:W-:-:S04]  /*175c0*/  IMAD.U32 R9, RZ, RZ, UR6 ;  /* 0x00000006ff097e24 */ /* 0x008fc8000f8e00ff */
[----:B------:R3:W4:Y:S03]  /*175d0*/  SYNCS.PHASECHK.TRANS64.TRYWAIT P0, [R9+URZ+0x34480], R4 ;  /* 0x03448004090075a7 */ /* 0x000726000800017f */
[----:B----4-:R-:W-:Y:S05]  /*175e0*/  @!P0 NANOSLEEP.SYNCS 0x989680 ;  /* 0x009896800000895d */ /* 0x010fea0003900000 */
[----:B------:R-:W4:Y:S02]  /*175f0*/  @!P0 SYNCS.PHASECHK.TRANS64 P0, [R9+URZ+0x34480], R4 ;  /* 0x03448004090085a7 */ /* 0x000f24000800007f */
[----:B----4-:R-:W-:Y:S05]  /*17600*/  @!P0 BRA `(.L_x_47) ;  /* 0xfffffffc00ec8947 */ /* 0x010fea000383ffff */
[----:B------:R-:W-:Y:S05]  /*17610*/  BRA `(.L_x_46) ;  /* 0xfffffefc00307947 */ /* 0x000fea000383ffff */
.L_x_53:
[----:B------:R-:W-:-:S06]  /*17620*/  UIADD3 UR4, UR50, UR48, URZ ;  /* 0x0000003032047290 */ /* 0x000fcc000fffe03f */
[----:B-1----:R-:W-:-:S04]  /*17630*/  MOV R2, UR4 ;  /* 0x0000000400027c02 */ /* 0x002fc80008000f00 */
[----:B------:R1:W3:Y:S03]  /*17640*/  SYNCS.PHASECHK.TRANS64.TRYWAIT P0, [R2+URZ+0x10], R0 ;  /* 0x00001000020075a7 */ /* 0x0002e6000800017f */
[----:B---3--:R-:W-:Y:S05]  /*17650*/  @!P0 NANOSLEEP.SYNCS 0x989680 ;  /* 0x009896800000895d */ /* 0x008fea0003900000 */
[----:B------:R-:W3:Y:S02]  /*17660*/  @!P0 SYNCS.PHASECHK.TRANS64 P0, [R2+URZ+0x10], R0 ;  /* 0x00001000020085a7 */ /* 0x000ee4000800007f */
[----:B---3--:R-:W-:Y:S05]  /*17670*/  @!P0 BRA `(.L_x_53) ;  /* 0xfffffffc00e88947 */ /* 0x008fea000383ffff */
[----:B------:R-:W-:Y:S05]  /*17680*/  BRA `(.L_x_363) ;  /* 0xffffff2c00247947 */ /* 0x000fea000383ffff */
.L_x_65:
[----:B------:R-:W-:-:S07]  /*17690*/  IMAD.MOV.U32 R15, RZ, RZ, -0x1 ;  /* 0xffffffffff0f7424 */ /* 0x000fce00078e00ff */
[----:B-123-5:R-:W-:Y:S05]  /*176a0*/  WARPSYNC.COLLECTIVE R15, `(.L_x_364) ;  /* 0x000000000f0c7348 */ /* 0x02efea0003c00000 */
[----:B------:R-:W-:Y:S02]  /*176b0*/  ELECT P6, UR62, PT ;  /* 0x00000000003e782f */ /* 0x000fe400038c0000 */
[----:B------:R-:W-:Y:S01]  /*176c0*/  MOV R14, UR62 ;  /* 0x0000003e000e7c02 */ /* 0x000fe20008000f00 */
[----:B-123-5:R-:W-:Y:S10]  /*176d0*/  ENDCOLLECTIVE ;  /* 0x000000000000791b */ /* 0x02eff40003800000 */
.L_x_364:
[----:B------:R-:W-:Y:S05]  /*176e0*/  BRA `(.L_x_365) ;  /* 0xffffff3000ac7947 */ /* 0x000fea000383ffff */
.L_x_67:
[----:B-1----:R-:W-:-:S04]  /*176f0*/  MOV R4, UR47 ;  /* 0x0000002f00047c02 */ /* 0x002fc80008000f00 */
[----:B------:R1:W3:Y:S03]  /*17700*/  SYNCS.PHASECHK.TRANS64.TRYWAIT P2, [R4+URZ+0x344c0], R223 ;  /* 0x0344c0df040075a7 */ /* 0x0002e6000804017f */
[----:B---3--:R-:W-:Y:S05]  /*17710*/  @!P2 NANOSLEEP.SYNCS 0x989680 ;  /* 0x009896800000a95d */ /* 0x008fea0003900000 */
[----:B------:R-:W3:Y:S02]  /*17720*/  @!P2 SYNCS.PHASECHK.TRANS64 P2, [R4+URZ+0x344c0], R223 ;  /* 0x0344c0df0400a5a7 */ /* 0x000ee4000804007f */
[----:B---3--:R-:W-:Y:S05]  /*17730*/  @!P2 BRA `(.L_x_67) ;  /* 0xfffffffc00eca947 */ /* 0x008fea000383ffff */
[----:B------:R-:W-:Y:S05]  /*17740*/  BRA `(.L_x_366) ;  /* 0xffffff3000bc7947 */ /* 0x000fea000383ffff */
.L_x_73:
[----:B-1----:R-:W-:-:S04]  /*17750*/  IMAD.U32 R12, RZ, RZ, UR47 ;  /* 0x0000002fff0c7e24 */ /* 0x002fc8000f8e00ff */
[----:B------:R1:W2:Y:S03]  /*17760*/  SYNCS.PHASECHK.TRANS64.TRYWAIT P3, [R12+URZ+0x344c8], R223 ;  /* 0x0344c8df0c0075a7 */ /* 0x0002a6000806017f */
[----:B--2---:R-:W-:Y:S05]  /*17770*/  @!P3 NANOSLEEP.SYNCS 0x989680 ;  /* 0x009896800000b95d */ /* 0x004fea0003900000 */
[----:B------:R-:W2:Y:S02]  /*17780*/  @!P3 SYNCS.PHASECHK.TRANS64 P3, [R12+URZ+0x344c8], R223 ;  /* 0x0344c8df0c00b5a7 */ /* 0x000ea4000806007f */
[----:B--2---:R-:W-:Y:S05]  /*17790*/  @!P3 BRA `(.L_x_73) ;  /* 0xfffffffc00ecb947 */ /* 0x004fea000383ffff */
[----:B------:R-:W-:Y:S05]  /*177a0*/  BRA `(.L_x_367) ;  /* 0xffffff38005c7947 */ /* 0x000fea000383ffff */
.L_x_78:
[----:B-1----:R-:W-:-:S04]  /*177b0*/  MOV R12, UR47 ;  /* 0x0000002f000c7c02 */ /* 0x002fc80008000f00 */
[----:B------:R1:W2:Y:S03]  /*177c0*/  SYNCS.PHASECHK.TRANS64.TRYWAIT P3, [R12+URZ+0x344d0], R223 ;  /* 0x0344d0df0c0075a7 */ /* 0x0002a6000806017f */
[----:B--2---:R-:W-:Y:S05]  /*177d0*/  @!P3 NANOSLEEP.SYNCS 0x989680 ;  /* 0x009896800000b95d */ /* 0x004fea0003900000 */
[----:B------:R-:W2:Y:S02]  /*177e0*/  @!P3 SYNCS.PHASECHK.TRANS64 P3, [R12+URZ+0x344d0], R223 ;  /* 0x0344d0df0c00b5a7 */ /* 0x000ea4000806007f */
[----:B--2---:R-:W-:Y:S05]  /*177f0*/  @!P3 BRA `(.L_x_78) ;  /* 0xfffffffc00ecb947 */ /* 0x004fea000383ffff */
[----:B------:R-:W-:Y:S05]  /*17800*/  BRA `(.L_x_368) ;  /* 0xffffff3c00a47947 */ /* 0x000fea000383ffff */
.L_x_83:
[----:B-1----:R-:W-:-:S04]  /*17810*/  IMAD.U32 R12, RZ, RZ, UR47 ;  /* 0x0000002fff0c7e24 */ /* 0x002fc8000f8e00ff */
[----:B------:R1:W2:Y:S03]  /*17820*/  SYNCS.PHASECHK.TRANS64.TRYWAIT P3, [R12+URZ+0x344d8], R223 ;  /* 0x0344d8df0c0075a7 */ /* 0x0002a6000806017f */
[----:B--2---:R-:W-:Y:S05]  /*17830*/  @!P3 NANOSLEEP.SYNCS 0x989680 ;  /* 0x009896800000b95d */ /* 0x004fea0003900000 */
[----:B------:R-:W2:Y:S02]  /*17840*/  @!P3 SYNCS.PHASECHK.TRANS64 P3, [R12+URZ+0x344d8], R223 ;  /* 0x0344d8df0c00b5a7 */ /* 0x000ea4000806007f */
[----:B--2---:R-:W-:Y:S05]  /*17850*/  @!P3 BRA `(.L_x_83) ;  /* 0xfffffffc00ecb947 */ /* 0x004fea000383ffff */
[----:B------:R-:W-:Y:S05]  /*17860*/  BRA `(.L_x_369) ;  /* 0xffffff4000ec7947 */ /* 0x000fea000383ffff */
.L_x_88:
[----:B-1----:R-:W-:-:S04]  /*17870*/  MOV R13, UR47 ;  /* 0x0000002f000d7c02 */ /* 0x002fc80008000f00 */
[----:B------:R1:W2:Y:S03]  /*17880*/  SYNCS.PHASECHK.TRANS64.TRYWAIT P3, [R13+URZ+0x344c0], R20 ;  /* 0x0344c0140d0075a7 */ /* 0x0002a6000806017f */
[----:B--2---:R-:W-:Y:S05]  /*17890*/  @!P3 NANOSLEEP.SYNCS 0x989680 ;  /* 0x009896800000b95d */ /* 0x004fea0003900000 */
[----:B------:R-:W2:Y:S02]  /*178a0*/  @!P3 SYNCS.PHASECHK.TRANS64 P3, [R13+URZ+0x344c0], R20 ;  /* 0x0344c0140d00b5a7 */ /* 0x000ea4000806007f */
[----:B--2---:R-:W-:Y:S05]  /*178b0*/  @!P3 BRA `(.L_x_88) ;  /* 0xfffffffc00ecb947 */ /* 0x004fea000383ffff */
[----:B------:R-:W-:Y:S05]  /*178c0*/  BRA `(.L_x_370) ;  /* 0xffffff48003c7947 */ /* 0x000fea000383ffff */
.L_x_93:
[----:B-1----:R-:W-:-:S04]  /*178d0*/  IMAD.U32 R13, RZ, RZ, UR47 ;  /* 0x0000002fff0d7e24 */ /* 0x002fc8000f8e00ff */
[----:B------:R1:W2:Y:S03]  /*178e0*/  SYNCS.PHASECHK.TRANS64.TRYWAIT P3, [R13+URZ+0x344c8], R20 ;  /* 0x0344c8140d0075a7 */ /* 0x0002a6000806017f */
[----:B--2---:R-:W-:Y:S05]  /*178f0*/  @!P3 NANOSLEEP.SYNCS 0x989680 ;  /* 0x009896800000b95d */ /* 0x004fea0003900000 */
[----:B------:R-:W2:Y:S02]  /*17900*/  @!P3 SYNCS.PHASECHK.TRANS64 P3, [R13+URZ+0x344c8], R20 ;  /* 0x0344c8140d00b5a7 */ /* 0x000ea4000806007f */
[----:B--2---:R-:W-:Y:S05]  /*17910*/  @!P3 BRA `(.L_x_93) ;  /* 0xfffffffc00ecb947 */ /* 0x004fea000383ffff */
[----:B------:R-:W-:Y:S05]  /*17920*/  BRA `(.L_x_371) ;  /* 0xffffff4c00c47947 */ /* 0x000fea000383ffff */
.L_x_98:
[----:B-1----:R-:W-:-:S04]  /*17930*/  MOV R13, UR47 ;  /* 0x0000002f000d7c02 */ /* 0x002fc80008000f00 */
[----:B------:R1:W2:Y:S03]  /*17940*/  SYNCS.PHASECHK.TRANS64.TRYWAIT P3, [R13+URZ+0x344d0], R20 ;  /* 0x0344d0140d0075a7 */ /* 0x0002a6000806017f */
[----:B--2---:R-:W-:Y:S05]  /*17950*/  @!P3 NANOSLEEP.SYNCS 0x989680 ;  /* 0x009896800000b95d */ /* 0x004fea0003900000 */
[----:B------:R-:W2:Y:S02]  /*17960*/  @!P3 SYNCS.PHASECHK.TRANS64 P3, [R13+URZ+0x344d0], R20 ;  /* 0x0344d0140d00b5a7 */ /* 0x000ea4000806007f */
[----:B--2---:R-:W-:Y:S05]  /*17970*/  @!P3 BRA `(.L_x_98) ;  /* 0xfffffffc00ecb947 */ /* 0x004fea000383ffff */
[----:B------:R-:W-:Y:S05]  /*17980*/  BRA `(.L_x_372) ;  /* 0xffffff5400047947 */ /* 0x000fea000383ffff */
.L_x_103:
[----:B-1----:R-:W-:-:S04]  /*17990*/  IMAD.U32 R13, RZ, RZ, UR47 ;  /* 0x0000002fff0d7e24 */ /* 0x002fc8000f8e00ff */
[----:B------:R1:W2:Y:S03]  /*179a0*/  SYNCS.PHASECHK.TRANS64.TRYWAIT P3, [R13+URZ+0x344d8], R20 ;  /* 0x0344d8140d0075a7 */ /* 0x0002a6000806017f */
[----:B--2---:R-:W-:Y:S05]  /*179b0*/  @!P3 NANOSLEEP.SYNCS 0x989680 ;  /* 0x009896800000b95d */ /* 0x004fea0003900000 */
[----:B------:R-:W2:Y:S02]  /*179c0*/  @!P3 SYNCS.PHASECHK.TRANS64 P3, [R13+URZ+0x344d8], R20 ;  /* 0x0344d8140d00b5a7 */ /* 0x000ea4000806007f */
[----:B--2---:R-:W-:Y:S05]  /*179d0*/  @!P3 BRA `(.L_x_103) ;  /* 0xfffffffc00ecb947 */ /* 0x004fea000383ffff */
[----:B------:R-:W-:Y:S05]  /*179e0*/  BRA `(.L_x_373) ;  /* 0xffffff5800447947 */ /* 0x000fea000383ffff */
.L_x_108:
[----:B-1----:R-:W-:-:S04]  /*179f0*/  MOV R12, UR47 ;  /* 0x0000002f000c7c02 */ /* 0x002fc80008000f00 */
[----:B------:R1:W2:Y:S03]  /*17a00*/  SYNCS.PHASECHK.TRANS64.TRYWAIT P3, [R12+URZ+0x344c0], R223 ;  /* 0x0344c0df0c0075a7 */ /* 0x0002a6000806017f */
[----:B--2---:R-:W-:Y:S05]  /*17a10*/  @!P3 NANOSLEEP.SYNCS 0x989680 ;  /* 0x009896800000b95d */ /* 0x004fea0003900000 */
[----:B------:R-:W2:Y:S02]  /*17a20*/  @!P3 SYNCS.PHASECHK.TRANS64 P3, [R12+URZ+0x344c0], R223 ;  /* 0x0344c0df0c00b5a7 */ /* 0x000ea4000806007f */
[----:B--2---:R-:W-:Y:S05]  /*17a30*/  @!P3 BRA `(.L_x_108) ;  /* 0xfffffffc00ecb947 */ /* 0x004fea000383ffff */
[----:B------:R-:W-:Y:S05]  /*17a40*/  BRA `(.L_x_374) ;  /* 0xffffff5c00847947 */ /* 0x000fea000383ffff */
.L_x_113:
[----:B-1----:R-:W-:-:S04]  /*17a50*/  IMAD.U32 R12, RZ, RZ, UR47 ;  /* 0x0000002fff0c7e24 */ /* 0x002fc8000f8e00ff */
[----:B------:R1:W2:Y:S03]  /*17a60*/  SYNCS.PHASECHK.TRANS64.TRYWAIT P3, [R12+URZ+0x344c8], R223 ;  /* 0x0344c8df0c0075a7 */ /* 0x0002a6000806017f */
[----:B--2---:R-:W-:Y:S05]  /*17a70*/  @!P3 NANOSLEEP.SYNCS 0x989680 ;  /* 0x009896800000b95d */ /* 0x004fea0003900000 */
[----:B------:R-:W2:Y:S02]  /*17a80*/  @!P3 SYNCS.PHASECHK.TRANS64 P3, [R12+URZ+0x344c8], R223 ;  /* 0x0344c8df0c00b5a7 */ /* 0x000ea4000806007f */
[----:B--2---:R-:W-:Y:S05]  /*17a90*/  @!P3 BRA `(.L_x_113) ;  /* 0xfffffffc00ecb947 */ /* 0x004fea000383ffff */
[----:B------:R-:W-:Y:S05]  /*17aa0*/  BRA `(.L_x_375) ;  /* 0xffffff6400047947 */ /* 0x000fea000383ffff */
.L_x_118:
[----:B-1----:R-:W-:-:S04]  /*17ab0*/  MOV R12, UR47 ;  /* 0x0000002f000c7c02 */ /* 0x002fc80008000f00 */
[----:B------:R1:W2:Y:S03]  /*17ac0*/  SYNCS.PHASECHK.TRANS64.TRYWAIT P3, [R12+URZ+0x344d0], R223 ;  /* 0x0344d0df0c0075a7 */ /* 0x0002a6000806017f */
[----:B--2---:R-:W-:Y:S05]  /*17ad0*/  @!P3 NANOSLEEP.SYNCS 0x989680 ;  /* 0x009896800000b95d */ /* 0x004fea0003900000 */
[----:B------:R-:W2:Y:S02]  /*17ae0*/  @!P3 SYNCS.PHASECHK.TRANS64 P3, [R12+URZ+0x344d0], R223 ;  /* 0x0344d0df0c00b5a7 */ /* 0x000ea4000806007f */
[----:B--2---:R-:W-:Y:S05]  /*17af0*/  @!P3 BRA `(.L_x_118) ;  /* 0xfffffffc00ecb947 */ /* 0x004fea000383ffff */
[----:B------:R-:W-:Y:S05]  /*17b00*/  BRA `(.L_x_376) ;  /* 0xffffff6800447947 */ /* 0x000fea000383ffff */
.L_x_123:
[----:B-1----:R-:W-:-:S04]  /*17b10*/  IMAD.U32 R12, RZ, RZ, UR47 ;  /* 0x0000002fff0c7e24 */ /* 0x002fc8000f8e00ff */
[----:B------:R1:W2:Y:S03]  /*17b20*/  SYNCS.PHASECHK.TRANS64.TRYWAIT P3, [R12+URZ+0x344d8], R223 ;  /* 0x0344d8df0c0075a7 */ /* 0x0002a6000806017f */
[----:B--2---:R-:W-:Y:S05]  /*17b30*/  @!P3 NANOSLEEP.SYNCS 0x989680 ;  /* 0x009896800000b95d */ /* 0x004fea0003900000 */
[----:B------:R-:W2:Y:S02]  /*17b40*/  @!P3 SYNCS.PHASECHK.TRANS64 P3, [R12+URZ+0x344d8], R223 ;  /* 0x0344d8df0c00b5a7 */ /* 0x000ea4000806007f */
[----:B--2---:R-:W-:Y:S05]  /*17b50*/  @!P3 BRA `(.L_x_123) ;  /* 0xfffffffc00ecb947 */ /* 0x004fea000383ffff */
[----:B------:R-:W-:Y:S05]  /*17b60*/  BRA `(.L_x_377) ;  /* 0xffffff6c00847947 */ /* 0x000fea000383ffff */
.L_x_128:
[----:B-1----:R-:W-:-:S04]  /*17b70*/  MOV R13, UR47 ;  /* 0x0000002f000d7c02 */ /* 0x002fc80008000f00 */
[----:B------:R1:W2:Y:S03]  /*17b80*/  SYNCS.PHASECHK.TRANS64.TRYWAIT P3, [R13+URZ+0x344c0], R20 ;  /* 0x0344c0140d0075a7 */ /* 0x0002a6000806017f */
[----:B--2---:R-:W-:Y:S05]  /*17b90*/  @!P3 NANOSLEEP.SYNCS 0x989680 ;  /* 0x009896800000b95d */ /* 0x004fea0003900000 */
[----:B------:R-:W2:Y:S02]  /*17ba0*/  @!P3 SYNCS.PHASECHK.TRANS64 P3, [R13+URZ+0x344c0], R20 ;  /* 0x0344c0140d00b5a7 */ /* 0x000ea4000806007f */
[----:B--2---:R-:W-:Y:S05]  /*17bb0*/  @!P3 BRA `(.L_x_128) ;  /* 0xfffffffc00ecb947 */ /* 0x004fea000383ffff */
[----:B------:R-:W-:Y:S05]  /*17bc0*/  BRA `(.L_x_378) ;  /* 0xffffff7000c47947 */ /* 0x000fea000383ffff */
.L_x_133:
[----:B-1----:R-:W-:-:S04]  /*17bd0*/  IMAD.U32 R13, RZ, RZ, UR47 ;  /* 0x0000002fff0d7e24 */ /* 0x002fc8000f8e00ff */
[----:B------:R1:W2:Y:S03]  /*17be0*/  SYNCS.PHASECHK.TRANS64.TRYWAIT P3, [R13+URZ+0x344c8], R20 ;  /* 0x0344c8140d0075a7 */ /* 0x0002a6000806017f */
[----:B--2---:R-:W-:Y:S05]  /*17bf0*/  @!P3 NANOSLEEP.SYNCS 0x989680 ;  /* 0x009896800000b95d */ /* 0x004fea0003900000 */
[----:B------:R-:W2:Y:S02]  /*17c00*/  @!P3 SYNCS.PHASECHK.TRANS64 P3, [R13+URZ+0x344c8], R20 ;  /* 0x0344c8140d00b5a7 */ /* 0x000ea4000806007f */
[----:B--2---:R-:W-:Y:S05]  /*17c10*/  @!P3 BRA `(.L_x_133) ;  /* 0xfffffffc00ecb947 */ /* 0x004fea000383ffff */
[----:B------:R-:W-:Y:S05]  /*17c20*/  BRA `(.L_x_379) ;  /* 0xffffff7800447947 */ /* 0x000fea000383ffff */
.L_x_138:
[----:B-1----:R-:W-:-:S04]  /*17c30*/  MOV R13, UR47 ;  /* 0x0000002f000d7c02 */ /* 0x002fc80008000f00 */
[----:B------:R1:W2:Y:S03]  /*17c40*/  SYNCS.PHASECHK.TRANS64.TRYWAIT P3, [R13+URZ+0x344d0], R20 ;  /* 0x0344d0140d0075a7 */ /* 0x0002a6000806017f */
[----:B--2---:R-:W-:Y:S05]  /*17c50*/  @!P3 NANOSLEEP.SYNCS 0x989680 ;  /* 0x009896800000b95d */ /* 0x004fea0003900000 */
[----:B------:R-:W2:Y:S02]  /*17c60*/  @!P3 SYNCS.PHASECHK.TRANS64 P3, [R13+URZ+0x344d0], R20 ;  /* 0x0344d0140d00b5a7 */ /* 0x000ea4000806007f */
[----:B--2---:R-:W-:Y:S05]  /*17c70*/  @!P3 BRA `(.L_x_138) ;  /* 0xfffffffc00ecb947 */ /* 0x004fea000383ffff */
[----:B------:R-:W-:Y:S05]  /*17c80*/  BRA `(.L_x_380) ;  /* 0xffffff7c00847947 */ /* 0x000fea000383ffff */
.L_x_143:
[----:B-1----:R-:W-:-:S04]  /*17c90*/  IMAD.U32 R13, RZ, RZ, UR47 ;  /* 0x0000002fff0d7e24 */ /* 0x002fc8000f8e00ff */
[----:B------:R1:W2:Y:S03]  /*17ca0*/  SYNCS.PHASECHK.TRANS64.TRYWAIT P3, [R13+URZ+0x344d8], R20 ;  /* 0x0344d8140d0075a7 */ /* 0x0002a6000806017f */
[----:B--2---:R-:W-:Y:S05]  /*17cb0*/  @!P3 NANOSLEEP.SYNCS 0x989680 ;  /* 0x009896800000b95d */ /* 0x004fea0003900000 */
[----:B------:R-:W2:Y:S02]  /*17cc0*/  @!P3 SYNCS.PHASECHK.TRANS64 P3, [R13+URZ+0x344d8], R20 ;  /* 0x0344d8140d00b5a7 */ /* 0x000ea4000806007f */
[----:B--2---:R-:W-:Y:S05]  /*17cd0*/  @!P3 BRA `(.L_x_143) ;  /* 0xfffffffc00ecb947 */ /* 0x004fea000383ffff */
[----:B------:R-:W-:Y:S05]  /*17ce0*/  BRA `(.L_x_381) ;  /* 0xffffff8000c47947 */ /* 0x000fea000383ffff */
.L_x_148:
[----:B-1----:R-:W-:-:S04]  /*17cf0*/  MOV R3, UR4 ;  /* 0x0000000400037c02 */ /* 0x002fc80008000f00 */
[----:B------:R1:W2:Y:S03]  /*17d00*/  SYNCS.PHASECHK.TRANS64.TRYWAIT P2, [R3+URZ+0x34400], R0 ;  /* 0x03440000030075a7 */ /* 0x0002a6000804017f */
[----:B--2---:R-:W-:Y:S05]  /*17d10*/  @!P2 NANOSLEEP.SYNCS 0x989680 ;  /* 0x009896800000a95d */ /* 0x004fea0003900000 */
[----:B------:R-:W2:Y:S02]  /*17d20*/  @!P2 SYNCS.PHASECHK.TRANS64 P2, [R3+URZ+0x34400], R0 ;  /* 0x034400000300a5a7 */ /* 0x000ea4000804007f */
[----:B--2---:R-:W-:Y:S05]  /*17d30*/  @!P2 BRA `(.L_x_148) ;  /* 0xfffffffc00eca947 */ /* 0x004fea000383ffff */
[----:B------:R-:W-:Y:S05]  /*17d40*/  BRA `(.L_x_382) ;  /* 0xffffff8800207947 */ /* 0x000fea000383ffff */
.L_x_152:
[----:B--2---:R-:W-:-:S04]  /*17d50*/  IMAD.U32 R3, RZ, RZ, UR4 ;  /* 0x00000004ff037e24 */ /* 0x004fc8000f8e00ff */
[----:B------:R2:W3:Y:S03]  /*17d60*/  SYNCS.PHASECHK.TRANS64.TRYWAIT P2, [R3+URZ+0x34400], R2 ;  /* 0x03440002030075a7 */ /* 0x0004e6000804017f */
[----:B---3--:R-:W-:Y:S05]  /*17d70*/  @!P2 NANOSLEEP.SYNCS 0x989680 ;  /* 0x009896800000a95d */ /* 0x008fea0003900000 */
[----:B------:R-:W3:Y:S02]  /*17d80*/  @!P2 SYNCS.PHASECHK.TRANS64 P2, [R3+URZ+0x34400], R2 ;  /* 0x034400020300a5a7 */ /* 0x000ee4000804007f */
[----:B---3--:R-:W-:Y:S05]  /*17d90*/  @!P2 BRA `(.L_x_152) ;  /* 0xfffffffc00eca947 */ /* 0x008fea000383ffff */
[----:B------:R-:W-:Y:S05]  /*17da0*/  BRA `(.L_x_383) ;  /* 0xffffff8800c87947 */ /* 0x000fea000383ffff */
.L_x_170:
[----:B-1----:R-:W-:-:S04]  /*17db0*/  MOV R3, UR6 ;  /* 0x0000000600037c02 */ /* 0x002fc80008000f00 */
[----:B------:R1:W2:Y:S03]  /*17dc0*/  SYNCS.PHASECHK.TRANS64.TRYWAIT P0, [R3+URZ+0x34508], R0 ;  /* 0x03450800030075a7 */ /* 0x0002a6000800017f */
[----:B--2---:R-:W-:Y:S05]  /*17dd0*/  @!P0 NANOSLEEP.SYNCS 0x989680 ;  /* 0x009896800000895d */ /* 0x004fea0003900000 */
[----:B------:R-:W2:Y:S02]  /*17de0*/  @!P0 SYNCS.PHASECHK.TRANS64 P0, [R3+URZ+0x34508], R0 ;  /* 0x03450800030085a7 */ /* 0x000ea4000800007f */
[----:B--2---:R-:W-:Y:S05]  /*17df0*/  @!P0 BRA `(.L_x_170) ;  /* 0xfffffffc00ec8947 */ /* 0x004fea000383ffff */
[----:B------:R-:W-:Y:S05]  /*17e00*/  BRA `(.L_x_384) ;  /* 0xffffff9800207947 */ /* 0x000fea000383ffff */
.L_x_172:
[----:B-1----:R-:W-:-:S04]  /*17e10*/  IMAD.U32 R6, RZ, RZ, UR7 ;  /* 0x00000007ff067e24 */ /* 0x002fc8000f8e00ff */
[----:B------:R1:W2:Y:S03]  /*17e20*/  SYNCS.PHASECHK.TRANS64.TRYWAIT P0, [R6+URZ+0x34400], R3 ;  /* 0x03440003060075a7 */ /* 0x0002a6000800017f */
[----:B--2---:R-:W-:Y:S05]  /*17e30*/  @!P0 NANOSLEEP.SYNCS 0x989680 ;  /* 0x009896800000895d */ /* 0x004fea0003900000 */
[----:B------:R-:W2:Y:S02]  /*17e40*/  @!P0 SYNCS.PHASECHK.TRANS64 P0, [R6+URZ+0x34400], R3 ;  /* 0x03440003060085a7 */ /* 0x000ea4000800007f */
[----:B--2---:R-:W-:Y:S05]  /*17e50*/  @!P0 BRA `(.L_x_172) ;  /* 0xfffffffc00ec8947 */ /* 0x004fea000383ffff */
[----:B------:R-:W-:Y:S05]  /*17e60*/  BRA `(.L_x_385) ;  /* 0xffffff98004c7947 */ /* 0x000fea000383ffff */
.L_x_178:
[----:B--2---:R-:W-:-:S04]  /*17e70*/  MOV R3, UR6 ;  /* 0x0000000600037c02 */ /* 0x004fc80008000f00 */
[----:B------:R2:W3:Y:S03]  /*17e80*/  SYNCS.PHASECHK.TRANS64.TRYWAIT P1, [R3+URZ+0x344e0], R8 ;  /* 0x0344e008030075a7 */ /* 0x0004e6000802017f */
[----:B---3--:R-:W-:Y:S05]  /*17e90*/  @!P1 NANOSLEEP.SYNCS 0x989680 ;  /* 0x009896800000995d */ /* 0x008fea0003900000 */
[----:B------:R-:W3:Y:S02]  /*17ea0*/  @!P1 SYNCS.PHASECHK.TRANS64 P1, [R3+URZ+0x344e0], R8 ;  /* 0x0344e008030095a7 */ /* 0x000ee4000802007f */
[----:B---3--:R-:W-:Y:S05]  /*17eb0*/  @!P1 BRA `(.L_x_178) ;  /* 0xfffffffc00ec9947 */ /* 0x008fea000383ffff */
[----:B------:R-:W-:Y:S05]  /*17ec0*/  BRA `(.L_x_386) ;  /* 0xffffff9800f87947 */ /* 0x000fea000383ffff */
.L_x_184:
[----:B--2---:R-:W-:-:S04]  /*17ed0*/  IMAD.U32 R3, RZ, RZ, UR6 ;  /* 0x00000006ff037e24 */ /* 0x004fc8000f8e00ff */
[----:B------:R2:W4:Y:S03]  /*17ee0*/  SYNCS.PHASECHK.TRANS64.TRYWAIT P1, [R3+URZ+0x344e8], R8 ;  /* 0x0344e808030075a7 */ /* 0x000526000802017f */
[----:B----4-:R-:W-:Y:S05]  /*17ef0*/  @!P1 NANOSLEEP.SYNCS 0x989680 ;  /* 0x009896800000995d */ /* 0x010fea0003900000 */
[----:B------:R-:W4:Y:S02]  /*17f00*/  @!P1 SYNCS.PHASECHK.TRANS64 P1, [R3+URZ+0x344e8], R8 ;  /* 0x0344e808030095a7 */ /* 0x000f24000802007f */
[----:B----4-:R-:W-:Y:S05]  /*17f10*/  @!P1 BRA `(.L_x_184) ;  /* 0xfffffffc00ec9947 */ /* 0x010fea000383ffff */
[----:B------:R-:W-:Y:S05]  /*17f20*/  BRA `(.L_x_387) ;  /* 0xffffff9c00347947 */ /* 0x000fea000383ffff */
.L_x_190:
[----:B-12---:R-:W-:-:S04]  /*17f30*/  MOV R3, UR6 ;  /* 0x0000000600037c02 */ /* 0x006fc80008000f00 */
[----:B------:R1:W2:Y:S03]  /*17f40*/  SYNCS.PHASECHK.TRANS64.TRYWAIT P1, [R3+URZ+0x344f0], R8 ;  /* 0x0344f008030075a7 */ /* 0x0002a6000802017f */
[----:B--2---:R-:W-:Y:S05]  /*17f50*/  @!P1 NANOSLEEP.SYNCS 0x989680 ;  /* 0x009896800000995d */ /* 0x004fea0003900000 */
[----:B------:R-:W2:Y:S02]  /*17f60*/  @!P1 SYNCS.PHASECHK.TRANS64 P1, [R3+URZ+0x344f0], R8 ;  /* 0x0344f008030095a7 */ /* 0x000ea4000802007f */
[----:B--2---:R-:W-:Y:S05]  /*17f70*/  @!P1 BRA `(.L_x_190) ;  /* 0xfffffffc00ec9947 */ /* 0x004fea000383ffff */
[----:B------:R-:W-:Y:S05]  /*17f80*/  BRA `(.L_x_388) ;  /* 0xffffff9c00787947 */ /* 0x000fea000383ffff */
.L_x_196:
[----:B-12---:R-:W-:-:S04]  /*17f90*/  IMAD.U32 R3, RZ, RZ, UR6 ;  /* 0x00000006ff037e24 */ /* 0x006fc8000f8e00ff */
[----:B------:R1:W2:Y:S03]  /*17fa0*/  SYNCS.PHASECHK.TRANS64.TRYWAIT P1, [R3+URZ+0x344f8], R8 ;  /* 0x0344f808030075a7 */ /* 0x0002a6000802017f */
[----:B--2---:R-:W-:Y:S05]  /*17fb0*/  @!P1 NANOSLEEP.SYNCS 0x989680 ;  /* 0x009896800000995d */ /* 0x004fea0003900000 */
[----:B------:R-:W2:Y:S02]  /*17fc0*/  @!P1 SYNCS.PHASECHK.TRANS64 P1, [R3+URZ+0x344f8], R8 ;  /* 0x0344f808030095a7 */ /* 0x000ea4000802007f */
[----:B--2---:R-:W-:Y:S05]  /*17fd0*/  @!P1 BRA `(.L_x_196) ;  /* 0xfffffffc00ec9947 */ /* 0x004fea000383ffff */
[----:B------:R-:W-:Y:S05]  /*17fe0*/  BRA `(.L_x_389) ;  /* 0xffffff9c00bc7947 */ /* 0x000fea000383ffff */
.L_x_202:
[----:B-12---:R-:W-:-:S04]  /*17ff0*/  MOV R3, UR6 ;  /* 0x0000000600037c02 */ /* 0x006fc80008000f00 */
[----:B------:R1:W2:Y:S03]  /*18000*/  SYNCS.PHASECHK.TRANS64.TRYWAIT P1, [R3+URZ+0x344e0], R2 ;  /* 0x0344e002030075a7 */ /* 0x0002a6000802017f */
[----:B--2---:R-:W-:Y:S05]  /*18010*/  @!P1 NANOSLEEP.SYNCS 0x989680 ;  /* 0x009896800000995d */ /* 0x004fea0003900000 */
[----:B------:R-:W2:Y:S02]  /*18020*/  @!P1 SYNCS.PHASECHK.TRANS64 P1, [R3+URZ+0x344e0], R2 ;  /* 0x0344e002030095a7 */ /* 0x000ea4000802007f */
[----:B--2---:R-:W-:Y:S05]  /*18030*/  @!P1 BRA `(.L_x_202) ;  /* 0xfffffffc00ec9947 */ /* 0x004fea000383ffff */
[----:B------:R-:W-:Y:S05]  /*18040*/  BRA `(.L_x_390) ;  /* 0xffffffa000087947 */ /* 0x000fea000383ffff */
.L_x_208:
[----:B-123--:R-:W-:-:S04]  /*18050*/  IMAD.U32 R3, RZ, RZ, UR6 ;  /* 0x00000006ff037e24 */ /* 0x00efc8000f8e00ff */
[----:B------:R1:W2:Y:S03]  /*18060*/  SYNCS.PHASECHK.TRANS64.TRYWAIT P1, [R3+URZ+0x344e8], R2 ;  /* 0x0344e802030075a7 */ /* 0x0002a6000802017f */
[----:B--2---:R-:W-:Y:S05]  /*18070*/  @!P1 NANOSLEEP.SYNCS 0x989680 ;  /* 0x009896800000995d */ /* 0x004fea0003900000 */
[----:B------:R-:W2:Y:S02]  /*18080*/  @!P1 SYNCS.PHASECHK.TRANS64 P1, [R3+URZ+0x344e8], R2 ;  /* 0x0344e802030095a7 */ /* 0x000ea4000802007f */
[----:B--2---:R-:W-:Y:S05]  /*18090*/  @!P1 BRA `(.L_x_208) ;  /* 0xfffffffc00ec9947 */ /* 0x004fea000383ffff */
[----:B------:R-:W-:Y:S05]  /*180a0*/  BRA `(.L_x_391) ;  /* 0xffffffa0003c7947 */ /* 0x000fea000383ffff */
.L_x_214:
[----:B-1234-:R-:W-:-:S04]  /*180b0*/  MOV R3, UR6 ;  /* 0x0000000600037c02 */ /* 0x01efc80008000f00 */
[----:B------:R1:W2:Y:S03]  /*180c0*/  SYNCS.PHASECHK.TRANS64.TRYWAIT P1, [R3+URZ+0x344f0], R2 ;  /* 0x0344f002030075a7 */ /* 0x0002a6000802017f */
[----:B--2---:R-:W-:Y:S05]  /*180d0*/  @!P1 NANOSLEEP.SYNCS 0x989680 ;  /* 0x009896800000995d */ /* 0x004fea0003900000 */
[----:B------:R-:W2:Y:S02]  /*180e0*/  @!P1 SYNCS.PHASECHK.TRANS64 P1, [R3+URZ+0x344f0], R2 ;  /* 0x0344f002030095a7 */ /* 0x000ea4000802007f */
[----:B--2---:R-:W-:Y:S05]  /*180f0*/  @!P1 BRA `(.L_x_214) ;  /* 0xfffffffc00ec9947 */ /* 0x004fea000383ffff */
[----:B------:R-:W-:Y:S05]  /*18100*/  BRA `(.L_x_392) ;  /* 0xffffffa000747947 */ /* 0x000fea000383ffff */
.L_x_220:
[----:B-1234-:R-:W-:-:S04]  /*18110*/  IMAD.U32 R3, RZ, RZ, UR6 ;  /* 0x00000006ff037e24 */ /* 0x01efc8000f8e00ff */
[----:B------:R1:W2:Y:S03]  /*18120*/  SYNCS.PHASECHK.TRANS64.TRYWAIT P1, [R3+URZ+0x344f8], R2 ;  /* 0x0344f802030075a7 */ /* 0x0002a6000802017f */
[----:B--2---:R-:W-:Y:S05]  /*18130*/  @!P1 NANOSLEEP.SYNCS 0x989680 ;  /* 0x009896800000995d */ /* 0x004fea0003900000 */
[----:B------:R-:W2:Y:S02]  /*18140*/  @!P1 SYNCS.PHASECHK.TRANS64 P1, [R3+URZ+0x344f8], R2 ;  /* 0x0344f802030095a7 */ /* 0x000ea4000802007f */
[----:B--2---:R-:W-:Y:S05]  /*18150*/  @!P1 BRA `(.L_x_220) ;  /* 0xfffffffc00ec9947 */ /* 0x004fea000383ffff */
[----:B------:R-:W-:Y:S05]  /*18160*/  BRA `(.L_x_393) ;  /* 0xffffffa000ac7947 */ /* 0x000fea000383ffff */
.L_x_226:
[----:B-1234-:R-:W-:-:S04]  /*18170*/  MOV R3, UR6 ;  /* 0x0000000600037c02 */ /* 0x01efc80008000f00 */
[----:B------:R1:W2:Y:S03]  /*18180*/  SYNCS.PHASECHK.TRANS64.TRYWAIT P1, [R3+URZ+0x344e0], R8 ;  /* 0x0344e008030075a7 */ /* 0x0002a6000802017f */
[----:B--2---:R-:W-:Y:S05]  /*18190*/  @!P1 NANOSLEEP.SYNCS 0x989680 ;  /* 0x009896800000995d */ /* 0x004fea0003900000 */
[----:B------:R-:W2:Y:S02]  /*181a0*/  @!P1 SYNCS.PHASECHK.TRANS64 P1, [R3+URZ+0x344e0], R8 ;  /* 0x0344e008030095a7 */ /* 0x000ea4000802007f */
[----:B--2---:R-:W-:Y:S05]  /*181b0*/  @!P1 BRA `(.L_x_226) ;  /* 0xfffffffc00ec9947 */ /* 0x004fea000383ffff */
[----:B------:R-:W-:Y:S05]  /*181c0*/  BRA `(.L_x_394) ;  /* 0xffffffa000e87947 */ /* 0x000fea000383ffff */
.L_x_232:
[----:B-1234-:R-:W-:-:S04]  /*181d0*/  IMAD.U32 R3, RZ, RZ, UR6 ;  /* 0x00000006ff037e24 */ /* 0x01efc8000f8e00ff */
[----:B------:R1:W2:Y:S03]  /*181e0*/  SYNCS.PHASECHK.TRANS64.TRYWAIT P1, [R3+URZ+0x344e8], R8 ;  /* 0x0344e808030075a7 */ /* 0x0002a6000802017f */
[----:B--2---:R-:W-:Y:S05]  /*181f0*/  @!P1 NANOSLEEP.SYNCS 0x989680 ;  /* 0x009896800000995d */ /* 0x004fea0003900000 */
[----:B------:R-:W2:Y:S02]  /*18200*/  @!P1 SYNCS.PHASECHK.TRANS64 P1, [R3+URZ+0x344e8], R8 ;  /* 0x0344e808030095a7 */ /* 0x000ea4000802007f */
[----:B--2---:R-:W-:Y:S05]  /*18210*/  @!P1 BRA `(.L_x_232) ;  /* 0xfffffffc00ec9947 */ /* 0x004fea000383ffff */
[----:B------:R-:W-:Y:S05]  /*18220*/  BRA `(.L_x_395) ;  /* 0xffffffa4001c7947 */ /* 0x000fea000383ffff */
.L_x_238:
[----:B-1234-:R-:W-:-:S04]  /*18230*/  MOV R3, UR6 ;  /* 0x0000000600037c02 */ /* 0x01efc80008000f00 */
[----:B------:R1:W2:Y:S03]  /*18240*/  SYNCS.PHASECHK.TRANS64.TRYWAIT P1, [R3+URZ+0x344f0], R8 ;  /* 0x0344f008030075a7 */ /* 0x0002a6000802017f */
[----:B--2---:R-:W-:Y:S05]  /*18250*/  @!P1 NANOSLEEP.SYNCS 0x989680 ;  /* 0x009896800000995d */ /* 0x004fea0003900000 */
[----:B------:R-:W2:Y:S02]  /*18260*/  @!P1 SYNCS.PHASECHK.TRANS64 P1, [R3+URZ+0x344f0], R8 ;  /* 0x0344f008030095a7 */ /* 0x000ea4000802007f */
[----:B--2---:R-:W-:Y:S05]  /*18270*/  @!P1 BRA `(.L_x_238) ;  /* 0xfffffffc00ec9947 */ /* 0x004fea000383ffff */
[----:B------:R-:W-:Y:S05]  /*18280*/  BRA `(.L_x_396) ;  /* 0xffffffa400547947 */ /* 0x000fea000383ffff */
.L_x_244:
[----:B-1234-:R-:W-:-:S04]  /*18290*/  IMAD.U32 R3, RZ, RZ, UR6 ;  /* 0x00000006ff037e24 */ /* 0x01efc8000f8e00ff */
[----:B------:R1:W2:Y:S03]  /*182a0*/  SYNCS.PHASECHK.TRANS64.TRYWAIT P1, [R3+URZ+0x344f8], R8 ;  /* 0x0344f808030075a7 */ /* 0x0002a6000802017f */
[----:B--2---:R-:W-:Y:S05]  /*182b0*/  @!P1 NANOSLEEP.SYNCS 0x989680 ;  /* 0x009896800000995d */ /* 0x004fea0003900000 */
[----:B------:R-:W2:Y:S02]  /*182c0*/  @!P1 SYNCS.PHASECHK.TRANS64 P1, [R3+URZ+0x344f8], R8 ;  /* 0x0344f808030095a7 */ /* 0x000ea4000802007f */
[----:B--2---:R-:W-:Y:S05]  /*182d0*/  @!P1 BRA `(.L_x_244) ;  /* 0xfffffffc00ec9947 */ /* 0x004fea000383ffff */
[----:B------:R-:W-:Y:S05]  /*182e0*/  BRA `(.L_x_397) ;  /* 0xffffffa4008c7947 */ /* 0x000fea000383ffff */
.L_x_250:
[----:B-1234-:R-:W-:-:S04]  /*182f0*/  MOV R3, UR6 ;  /* 0x0000000600037c02 */ /* 0x01efc80008000f00 */
[----:B------:R1:W2:Y:S03]  /*18300*/  SYNCS.PHASECHK.TRANS64.TRYWAIT P1, [R3+URZ+0x344e0], R2 ;  /* 0x0344e002030075a7 */ /* 0x0002a6000802017f */
[----:B--2---:R-:W-:Y:S05]  /*18310*/  @!P1 NANOSLEEP.SYNCS 0x989680 ;  /* 0x009896800000995d */ /* 0x004fea0003900000 */
[----:B------:R-:W2:Y:S02]  /*18320*/  @!P1 SYNCS.PHASECHK.TRANS64 P1, [R3+URZ+0x344e0], R2 ;  /* 0x0344e002030095a7 */ /* 0x000ea4000802007f */
[----:B--2---:R-:W-:Y:S05]  /*18330*/  @!P1 BRA `(.L_x_250) ;  /* 0xfffffffc00ec9947 */ /* 0x004fea000383ffff */
[----:B------:R-:W-:Y:S05]  /*18340*/  BRA `(.L_x_398) ;  /* 0xffffffa400c87947 */ /* 0x000fea000383ffff */
.L_x_256:
[----:B-1234-:R-:W-:-:S04]  /*18350*/  IMAD.U32 R3, RZ, RZ, UR6 ;  /* 0x00000006ff037e24 */ /* 0x01efc8000f8e00ff */
[----:B------:R1:W2:Y:S03]  /*18360*/  SYNCS.PHASECHK.TRANS64.TRYWAIT P1, [R3+URZ+0x344e8], R2 ;  /* 0x0344e802030075a7 */ /* 0x0002a6000802017f */
[----:B--2---:R-:W-:Y:S05]  /*18370*/  @!P1 NANOSLEEP.SYNCS 0x989680 ;  /* 0x009896800000995d */ /* 0x004fea0003900000 */
[----:B------:R-:W2:Y:S02]  /*18380*/  @!P1 SYNCS.PHASECHK.TRANS64 P1, [R3+URZ+0x344e8], R2 ;  /* 0x0344e802030095a7 */ /* 0x000ea4000802007f */
[----:B--2---:R-:W-:Y:S05]  /*18390*/  @!P1 BRA `(.L_x_256) ;  /* 0xfffffffc00ec9947 */ /* 0x004fea000383ffff */
[----:B------:R-:W-:Y:S05]  /*183a0*/  BRA `(.L_x_399) ;  /* 0xffffffa400fc7947 */ /* 0x000fea000383ffff */
.L_x_262:
[----:B-1234-:R-:W-:-:S04]  /*183b0*/  MOV R3, UR6 ;  /* 0x0000000600037c02 */ /* 0x01efc80008000f00 */
[----:B------:R1:W2:Y:S03]  /*183c0*/  SYNCS.PHASECHK.TRANS64.TRYWAIT P1, [R3+URZ+0x344f0], R2 ;  /* 0x0344f002030075a7 */ /* 0x0002a6000802017f */
[----:B--2---:R-:W-:Y:S05]  /*183d0*/  @!P1 NANOSLEEP.SYNCS 0x989680 ;  /* 0x009896800000995d */ /* 0x004fea0003900000 */
[----:B------:R-:W2:Y:S02]  /*183e0*/  @!P1 SYNCS.PHASECHK.TRANS64 P1, [R3+URZ+0x344f0], R2 ;  /* 0x0344f002030095a7 */ /* 0x000ea4000802007f */
[----:B--2---:R-:W-:Y:S05]  /*183f0*/  @!P1 BRA `(.L_x_262) ;  /* 0xfffffffc00ec9947 */ /* 0x004fea000383ffff */
[----:B------:R-:W-:Y:S05]  /*18400*/  BRA `(.L_x_400) ;  /* 0xffffffa800387947 */ /* 0x000fea000383ffff */
.L_x_268:
[----:B-1234-:R-:W-:-:S04]  /*18410*/  IMAD.U32 R3, RZ, RZ, UR6 ;  /* 0x00000006ff037e24 */ /* 0x01efc8000f8e00ff */
[----:B------:R1:W2:Y:S03]  /*18420*/  SYNCS.PHASECHK.TRANS64.TRYWAIT P1, [R3+URZ+0x344f8], R2 ;  /* 0x0344f802030075a7 */ /* 0x0002a6000802017f */
[----:B--2---:R-:W-:Y:S05]  /*18430*/  @!P1 NANOSLEEP.SYNCS 0x989680 ;  /* 0x009896800000995d */ /* 0x004fea0003900000 */
[----:B------:R-:W2:Y:S02]  /*18440*/  @!P1 SYNCS.PHASECHK.TRANS64 P1, [R3+URZ+0x344f8], R2 ;  /* 0x0344f802030095a7 */ /* 0x000ea4000802007f */
[----:B--2---:R-:W-:Y:S05]  /*18450*/  @!P1 BRA `(.L_x_268) ;  /* 0xfffffffc00ec9947 */ /* 0x004fea000383ffff */
[----:B------:R-:W-:Y:S05]  /*18460*/  BRA `(.L_x_401) ;  /* 0xffffffa800747947 */ /* 0x000fea000383ffff */
.L_x_283:
[----:B-1----:R-:W-:-:S04]  /*18470*/  MOV R3, UR6 ;  /* 0x0000000600037c02 */ /* 0x002fc80008000f00 */
[----:B------:R1:W2:Y:S03]  /*18480*/  SYNCS.PHASECHK.TRANS64.TRYWAIT P0, [R3+URZ+0x344e0], R8 ;  /* 0x0344e008030075a7 */ /* 0x0002a6000800017f */
[----:B--2---:R-:W-:Y:S05]  /*18490*/  @!P0 NANOSLEEP.SYNCS 0x989680 ;  /* 0x009896800000895d */ /* 0x004fea0003900000 */
[----:B------:R-:W2:Y:S02]  /*184a0*/  @!P0 SYNCS.PHASECHK.TRANS64 P0, [R3+URZ+0x344e0], R8 ;  /* 0x0344e008030085a7 */ /* 0x000ea4000800007f */
[----:B--2---:R-:W-:Y:S05]  /*184b0*/  @!P0 BRA `(.L_x_283) ;  /* 0xfffffffc00ec8947 */ /* 0x004fea000383ffff */
[----:B------:R-:W-:Y:S05]  /*184c0*/  BRA `(.L_x_402) ;  /* 0xffffffb000047947 */ /* 0x000fea000383ffff */
.L_x_285:
[----:B-1----:R-:W-:-:S04]  /*184d0*/  IMAD.U32 R3, RZ, RZ, UR6 ;  /* 0x00000006ff037e24 */ /* 0x002fc8000f8e00ff */
[----:B------:R1:W2:Y:S03]  /*184e0*/  SYNCS.PHASECHK.TRANS64.TRYWAIT P0, [R3+URZ+0x344e8], R8 ;  /* 0x0344e808030075a7 */ /* 0x0002a6000800017f */
[----:B--2---:R-:W-:Y:S05]  /*184f0*/  @!P0 NANOSLEEP.SYNCS 0x989680 ;  /* 0x009896800000895d */ /* 0x004fea0003900000 */
[----:B------:R-:W2:Y:S02]  /*18500*/  @!P0 SYNCS.PHASECHK.TRANS64 P0, [R3+URZ+0x344e8], R8 ;  /* 0x0344e808030085a7 */ /* 0x000ea4000800007f */
[----:B--2---:R-:W-:Y:S05]  /*18510*/  @!P0 BRA `(.L_x_285) ;  /* 0xfffffffc00ec8947 */ /* 0x004fea000383ffff */
[----:B------:R-:W-:Y:S05]  /*18520*/  BRA `(.L_x_403) ;  /* 0xffffffac00fc7947 */ /* 0x000fea000383ffff */
.L_x_287:
[----:B-1----:R-:W-:-:S04]  /*18530*/  MOV R3, UR6 ;  /* 0x0000000600037c02 */ /* 0x002fc80008000f00 */
[----:B------:R1:W2:Y:S03]  /*18540*/  SYNCS.PHASECHK.TRANS64.TRYWAIT P0, [R3+URZ+0x344f0], R8 ;  /* 0x0344f008030075a7 */ /* 0x0002a6000800017f */
[----:B--2---:R-:W-:Y:S05]  /*18550*/  @!P0 NANOSLEEP.SYNCS 0x989680 ;  /* 0x009896800000895d */ /* 0x004fea0003900000 */
[----:B------:R-:W2:Y:S02]  /*18560*/  @!P0 SYNCS.PHASECHK.TRANS64 P0, [R3+URZ+0x344f0], R8 ;  /* 0x0344f008030085a7 */ /* 0x000ea4000800007f */
[----:B--2---:R-:W-:Y:S05]  /*18570*/  @!P0 BRA `(.L_x_287) ;  /* 0xfffffffc00ec8947 */ /* 0x004fea000383ffff */
[----:B------:R-:W-:Y:S05]  /*18580*/  BRA `(.L_x_404) ;  /* 0xffffffac00f47947 */ /* 0x000fea000383ffff */
.L_x_299:
[----:B------:R-:W-:Y:S01]  /*18590*/  BSSY B1, `(.L_x_405) ;  /* 0x0000006000017945 */ /* 0x000fe20003800000 */
[----:B------:R-:W-:-:S07]  /*185a0*/  IMAD.MOV.U32 R15, RZ, RZ, -0x1 ;  /* 0xffffffffff0f7424 */ /* 0x000fce00078e00ff */
[----:B------:R-:W-:Y:S05]  /*185b0*/  WARPSYNC.COLLECTIVE R15, `(.L_x_406) ;  /* 0x000000000f0c7348 */ /* 0x000fea0003c00000 */
[----:B------:R-:W-:Y:S02]  /*185c0*/  ELECT P6, UR62, PT ;  /* 0x00000000003e782f */ /* 0x000fe400038c0000 */
[----:B------:R-:W-:Y:S01]  /*185d0*/  MOV R14, UR62 ;  /* 0x0000003e000e7c02 */ /* 0x000fe20008000f00 */
[----:B------:R-:W-:Y:S10]  /*185e0*/  ENDCOLLECTIVE ;  /* 0x000000000000791b */ /* 0x000ff40003800000 */
.L_x_406:
[----:B------:R-:W-:Y:S05]  /*185f0*/  BSYNC B1 ;  /* 0x0000000000017941 */ /* 0x000fea0003800000 */
.L_x_405:
[----:B------:R-:W-:Y:S05]  /*18600*/  BRA `(.L_x_407) ;  /* 0xffffffb800ec7947 */ /* 0x000fea000383ffff */
.L_x_302:
[----:B-1----:R1:W3:Y:S02]  /*18610*/  SYNCS.PHASECHK.TRANS64.TRYWAIT P0, [R8+URZ+0x344a0], R5 ;  /* 0x0344a005080075a7 */ /* 0x0022e4000800017f */
[----:B---3--:R-:W-:Y:S05]  /*18620*/  @!P0 NANOSLEEP.SYNCS 0x989680 ;  /* 0x009896800000895d */ /* 0x008fea0003900000 */
[----:B------:R-:W3:Y:S02]  /*18630*/  @!P0 SYNCS.PHASECHK.TRANS64 P0, [R8+URZ+0x344a0], R5 ;  /* 0x0344a005080085a7 */ /* 0x000ee4000800007f */
[----:B---3--:R-:W-:Y:S05]  /*18640*/  @!P0 BRA `(.L_x_302) ;  /* 0xfffffffc00f08947 */ /* 0x008fea000383ffff */
[----:B------:R-:W-:Y:S05]  /*18650*/  BRA `(.L_x_408) ;  /* 0xffffffbc00187947 */ /* 0x000fea000383ffff */
.L_x_307:
[----:B--2---:R2:W3:Y:S02]  /*18660*/  SYNCS.PHASECHK.TRANS64.TRYWAIT P0, [R3+URZ+0x34400], R2 ;  /* 0x03440002030075a7 */ /* 0x0044e4000800017f */
[----:B---3--:R-:W-:Y:S05]  /*18670*/  @!P0 NANOSLEEP.SYNCS 0x989680 ;  /* 0x009896800000895d */ /* 0x008fea0003900000 */
[----:B------:R-:W3:Y:S02]  /*18680*/  @!P0 SYNCS.PHASECHK.TRANS64 P0, [R3+URZ+0x34400], R2 ;  /* 0x03440002030085a7 */ /* 0x000ee4000800007f */
[----:B---3--:R-:W-:Y:S05]  /*18690*/  @!P0 BRA `(.L_x_307) ;  /* 0xfffffffc00f08947 */ /* 0x008fea000383ffff */
[----:B------:R-:W-:Y:S05]  /*186a0*/  BRA `(.L_x_409) ;  /* 0xffffffbc00e47947 */ /* 0x000fea000383ffff */
.L_x_310:
[----:B------:R-:W-:Y:S01]  /*186b0*/  BSSY B1, `(.L_x_410) ;  /* 0x0000006000017945 */ /* 0x000fe20003800000 */
[----:B------:R-:W-:-:S07]  /*186c0*/  MOV R15, 0xffffffff ;  /* 0xffffffff000f7802 */ /* 0x000fce0000000f00 */
[----:B-1---5:R-:W-:Y:S05]  /*186d0*/  WARPSYNC.COLLECTIVE R15, `(.L_x_411) ;  /* 0x000000000f0c7348 */ /* 0x022fea0003c00000 */
[----:B------:R-:W-:Y:S02]  /*186e0*/  ELECT P6, UR62, PT ;  /* 0x00000000003e782f */ /* 0x000fe400038c0000 */
[----:B------:R-:W-:Y:S01]  /*186f0*/  MOV R14, UR62 ;  /* 0x0000003e000e7c02 */ /* 0x000fe20008000f00 */
[----:B-1---5:R-:W-:Y:S10]  /*18700*/  ENDCOLLECTIVE ;  /* 0x000000000000791b */ /* 0x022ff40003800000 */
.L_x_411:
[----:B------:R-:W-:Y:S05]  /*18710*/  BSYNC B1 ;  /* 0x0000000000017941 */ /* 0x000fea0003800000 */
.L_x_410:
[----:B------:R-:W-:Y:S05]  /*18720*/  BRA `(.L_x_412) ;  /* 0xffffffc0002c7947 */ /* 0x000fea000383ffff */
.L_x_313:
[----:B------:R-:W-:Y:S01]  /*18730*/  BSSY B1, `(.L_x_413) ;  /* 0x0000005000017945 */ /* 0x000fe20003800000 */
[----:B--2---:R-:W-:-:S07]  /*18740*/  IMAD.MOV.U32 R15, RZ, RZ, -0x1 ;  /* 0xffffffffff0f7424 */ /* 0x004fce00078e00ff */
[----:B-1---5:R-:W-:Y:S05]  /*18750*/  WARPSYNC.COLLECTIVE R15, `(.L_x_414) ;  /* 0x000000000f087348 */ /* 0x022fea0003c00000 */
[----:B------:R-:W-:Y:S01]  /*18760*/  NOP ;  /* 0x0000000000007918 */ /* 0x000fe20000000000 */
[----:B-1---5:R-:W-:Y:S01]  /*18770*/  ENDCOLLECTIVE ;  /* 0x000000000000791b */ /* 0x022fe20003800000 */
.L_x_414:
[----:B------:R-:W-:Y:S05]  /*18780*/  BSYNC B1 ;  /* 0x0000000000017941 */ /* 0x000fea0003800000 */
.L_x_413:
[----:B------:R-:W-:-:S07]  /*18790*/  MOV R15, 0xffffffff ;  /* 0xffffffff000f7802 */ /* 0x000fce0000000f00 */
[----:B------:R-:W-:Y:S05]  /*187a0*/  WARPSYNC.COLLECTIVE R15, `(.L_x_415) ;  /* 0x000000000f0c7348 */ /* 0x000fea0003c00000 */
[----:B------:R-:W-:Y:S02]  /*187b0*/  ELECT P6, UR62, PT ;  /* 0x00000000003e782f */ /* 0x000fe400038c0000 */
[----:B------:R-:W-:Y:S01]  /*187c0*/  MOV R14, UR62 ;  /* 0x0000003e000e7c02 */ /* 0x000fe20008000f00 */
[----:B------:R-:W-:Y:S10]  /*187d0*/  ENDCOLLECTIVE ;  /* 0x000000000000791b */ /* 0x000ff40003800000 */
.L_x_415:
[----:B------:R-:W-:Y:S05]  /*187e0*/  BRA `(.L_x_416) ;  /* 0xffffffc400347947 */ /* 0x000fea000383ffff */
.L_x_316:
[----:B------:R-:W-:Y:S01]  /*187f0*/  BSSY B0, `(.L_x_417) ;  /* 0x0000006000007945 */ /* 0x000fe20003800000 */
[----:B------:R-:W-:-:S07]  /*18800*/  IMAD.MOV.U32 R15, RZ, RZ, -0x1 ;  /* 0xffffffffff0f7424 */ /* 0x000fce00078e00ff */
[----:B-1---5:R-:W-:Y:S05]  /*18810*/  WARPSYNC.COLLECTIVE R15, `(.L_x_418) ;  /* 0x000000000f0c7348 */ /* 0x022fea0003c00000 */
[----:B-----5:R-:W-:Y:S02]  /*18820*/  ELECT P6, UR62, PT ;  /* 0x00000000003e782f */ /* 0x020fe400038c0000 */
[----:B------:R-:W-:Y:S01]  /*18830*/  MOV R14, UR62 ;  /* 0x0000003e000e7c02 */ /* 0x000fe20008000f00 */
[----:B-1----:R-:W-:Y:S10]  /*18840*/  ENDCOLLECTIVE ;  /* 0x000000000000791b */ /* 0x002ff40003800000 */
.L_x_418:
[----:B------:R-:W-:Y:S05]  /*18850*/  BSYNC B0 ;  /* 0x0000000000007941 */ /* 0x000fea0003800000 */
.L_x_417:
[----:B------:R-:W-:Y:S05]  /*18860*/  BRA `(.L_x_419) ;  /* 0xffffffc4008c7947 */ /* 0x000fea000383ffff */
.L_x_320:
[----:B-1----:R1:W2:Y:S02]  /*18870*/  SYNCS.PHASECHK.TRANS64.TRYWAIT P0, [R7+URZ], R2 ;  /* 0x00000002070075a7 */ /* 0x0022a4000800017f */
[----:B--2---:R-:W-:Y:S05]  /*18880*/  @!P0 NANOSLEEP.SYNCS 0x989680 ;  /* 0x009896800000895d */ /* 0x004fea0003900000 */
[----:B------:R-:W2:Y:S02]  /*18890*/  @!P0 SYNCS.PHASECHK.TRANS64 P0, [R7+URZ], R2 ;  /* 0x00000002070085a7 */ /* 0x000ea4000800007f */
[----:B--2---:R-:W-:Y:S05]  /*188a0*/  @!P0 BRA `(.L_x_320) ;  /* 0xfffffffc00f08947 */ /* 0x004fea000383ffff */
[----:B------:R-:W-:Y:S05]  /*188b0*/  BRA `(.L_x_420) ;  /* 0xffffffc400c87947 */ /* 0x000fea000383ffff */
.L_x_321:
[----:B-1----:R1:W2:Y:S02]  /*188c0*/  SYNCS.PHASECHK.TRANS64.TRYWAIT P0, [R9+URZ], R4 ;  /* 0x00000004090075a7 */ /* 0x0022a4000800017f */
[----:B--2---:R-:W-:Y:S05]  /*188d0*/  @!P0 NANOSLEEP.SYNCS 0x989680 ;  /* 0x009896800000895d */ /* 0x004fea0003900000 */
[----:B------:R-:W2:Y:S02]  /*188e0*/  @!P0 SYNCS.PHASECHK.TRANS64 P0, [R9+URZ], R4 ;  /* 0x00000004090085a7 */ /* 0x000ea4000800007f */
[----:B--2---:R-:W-:Y:S05]  /*188f0*/  @!P0 BRA `(.L_x_321) ;  /* 0xfffffffc00f08947 */ /* 0x004fea000383ffff */
[----:B------:R-:W-:Y:S05]  /*18900*/  BRA `(.L_x_421) ;  /* 0xffffffc400d87947 */ /* 0x000fea000383ffff */
.L_x_322:
[----:B--2---:R2:W3:Y:S02]  /*18910*/  SYNCS.PHASECHK.TRANS64.TRYWAIT P0, [R6+URZ], R5 ;  /* 0x00000005060075a7 */ /* 0x0044e4000800017f */
[----:B---3--:R-:W-:Y:S05]  /*18920*/  @!P0 NANOSLEEP.SYNCS 0x989680 ;  /* 0x009896800000895d */ /* 0x008fea0003900000 */
[----:B------:R-:W3:Y:S02]  /*18930*/  @!P0 SYNCS.PHASECHK.TRANS64 P0, [R6+URZ], R5 ;  /* 0x00000005060085a7 */ /* 0x000ee4000800007f */
[----:B---3--:R-:W-:Y:S05]  /*18940*/  @!P0 BRA `(.L_x_322) ;  /* 0xfffffffc00f08947 */ /* 0x008fea000383ffff */
[----:B------:R-:W-:Y:S05]  /*18950*/  BRA `(.L_x_422) ;  /* 0xffffffc400e07947 */ /* 0x000fea000383ffff */
.L_x_340:
[----:B-1----:R1:W3:Y:S02]  /*18960*/  SYNCS.PHASECHK.TRANS64.TRYWAIT P2, [R12+URZ+0x34440], R3 ;  /* 0x034440030c0075a7 */ /* 0x0022e4000804017f */
[----:B---3--:R-:W-:Y:S05]  /*18970*/  @!P2 NANOSLEEP.SYNCS 0x989680 ;  /* 0x009896800000a95d */ /* 0x008fea0003900000 */
[----:B------:R-:W3:Y:S02]  /*18980*/  @!P2 SYNCS.PHASECHK.TRANS64 P2, [R12+URZ+0x34440], R3 ;  /* 0x034440030c00a5a7 */ /* 0x000ee4000804007f */
[----:B---3--:R-:W-:Y:S05]  /*18990*/  @!P2 BRA `(.L_x_340) ;  /* 0xfffffffc00f0a947 */ /* 0x008fea000383ffff */
[----:B------:R-:W-:Y:S05]  /*189a0*/  BRA `(.L_x_423) ;  /* 0xffffffe000fc7947 */ /* 0x000fea000383ffff */
.L_x_346:
[----:B-1----:R1:W2:Y:S02]  /*189b0*/  SYNCS.PHASECHK.TRANS64.TRYWAIT P0, [R3+URZ+0x34440], R0 ;  /* 0x03444000030075a7 */ /* 0x0022a4000800017f */
[----:B--2---:R-:W-:Y:S05]  /*189c0*/  @!P0 NANOSLEEP.SYNCS 0x989680 ;  /* 0x009896800000895d */ /* 0x004fea0003900000 */
[----:B------:R-:W2:Y:S02]  /*189d0*/  @!P0 SYNCS.PHASECHK.TRANS64 P0, [R3+URZ+0x34440], R0 ;  /* 0x03444000030085a7 */ /* 0x000ea4000800007f */
[----:B--2---:R-:W-:Y:S05]  /*189e0*/  @!P0 BRA `(.L_x_346) ;  /* 0xfffffffc00f08947 */ /* 0x004fea000383ffff */
[----:B------:R-:W-:Y:S05]  /*189f0*/  BRA `(.L_x_424) ;  /* 0xffffffe400647947 */ /* 0x000fea000383ffff */
.L_x_348:
[----:B-1----:R1:W2:Y:S02]  /*18a00*/  SYNCS.PHASECHK.TRANS64.TRYWAIT P0, [R3+URZ+0x34440], R0 ;  /* 0x03444000030075a7 */ /* 0x0022a4000800017f */
[----:B--2---:R-:W-:Y:S05]  /*18a10*/  @!P0 NANOSLEEP.SYNCS 0x989680 ;  /* 0x009896800000895d */ /* 0x004fea0003900000 */
[----:B------:R-:W2:Y:S02]  /*18a20*/  @!P0 SYNCS.PHASECHK.TRANS64 P0, [R3+URZ+0x34440], R0 ;  /* 0x03444000030085a7 */ /* 0x000ea4000800007f */
[----:B--2---:R-:W-:Y:S05]  /*18a30*/  @!P0 BRA `(.L_x_348) ;  /* 0xfffffffc00f08947 */ /* 0x004fea000383ffff */
[----:B------:R-:W-:Y:S05]  /*18a40*/  BRA `(.L_x_425) ;  /* 0xffffffe4007c7947 */ /* 0x000fea000383ffff */
.L_x_350:
[----:B-1----:R1:W2:Y:S02]  /*18a50*/  SYNCS.PHASECHK.TRANS64.TRYWAIT P0, [R3+URZ+0x34440], R0 ;  /* 0x03444000030075a7 */ /* 0x0022a4000800017f */
[----:B--2---:R-:W-:Y:S05]  /*18a60*/  @!P0 NANOSLEEP.SYNCS 0x989680 ;  /* 0x009896800000895d */ /* 0x004fea0003900000 */
[----:B------:R-:W2:Y:S02]  /*18a70*/  @!P0 SYNCS.PHASECHK.TRANS64 P0, [R3+URZ+0x34440], R0 ;  /* 0x03444000030085a7 */ /* 0x000ea4000800007f */
[----:B--2---:R-:W-:Y:S05]  /*18a80*/  @!P0 BRA `(.L_x_350) ;  /* 0xfffffffc00f08947 */ /* 0x004fea000383ffff */
[----:B------:R-:W-:Y:S05]  /*18a90*/  BRA `(.L_x_426) ;  /* 0xffffffe400947947 */ /* 0x000fea000383ffff */
.L_x_352:
[----:B-1----:R1:W2:Y:S02]  /*18aa0*/  SYNCS.PHASECHK.TRANS64.TRYWAIT P0, [R3+URZ+0x34440], R0 ;  /* 0x03444000030075a7 */ /* 0x0022a4000800017f */
[----:B--2---:R-:W-:Y:S05]  /*18ab0*/  @!P0 NANOSLEEP.SYNCS 0x989680 ;  /* 0x009896800000895d */ /* 0x004fea0003900000 */
[----:B------:R-:W2:Y:S02]  /*18ac0*/  @!P0 SYNCS.PHASECHK.TRANS64 P0, [R3+URZ+0x34440], R0 ;  /* 0x03444000030085a7 */ /* 0x000ea4000800007f */
[----:B--2---:R-:W-:Y:S05]  /*18ad0*/  @!P0 BRA `(.L_x_352) ;  /* 0xfffffffc00f08947 */ /* 0x004fea000383ffff */
[----:B------:R-:W-:Y:S05]  /*18ae0*/  BRA `(.L_x_427) ;  /* 0xffffffe400ac7947 */ /* 0x000fea000383ffff */
.L_x_354:
[----:B-1----:R1:W2:Y:S02]  /*18af0*/  SYNCS.PHASECHK.TRANS64.TRYWAIT P0, [R3+URZ+0x34440], R0 ;  /* 0x03444000030075a7 */ /* 0x0022a4000800017f */
[----:B--2---:R-:W-:Y:S05]  /*18b00*/  @!P0 NANOSLEEP.SYNCS 0x989680 ;  /* 0x009896800000895d */ /* 0x004fea0003900000 */
[----:B------:R-:W2:Y:S02]  /*18b10*/  @!P0 SYNCS.PHASECHK.TRANS64 P0, [R3+URZ+0x34440], R0 ;  /* 0x03444000030085a7 */ /* 0x000ea4000800007f */
[----:B--2---:R-:W-:Y:S05]  /*18b20*/  @!P0 BRA `(.L_x_354) ;  /* 0xfffffffc00f08947 */ /* 0x004fea000383ffff */
[----:B------:R-:W-:Y:S05]  /*18b30*/  BRA `(.L_x_428) ;  /* 0xffffffe400c47947 */ /* 0x000fea000383ffff */
.L_x_356:
[----:B-1----:R1:W2:Y:S02]  /*18b40*/  SYNCS.PHASECHK.TRANS64.TRYWAIT P0, [R3+URZ+0x34440], R0 ;  /* 0x03444000030075a7 */ /* 0x0022a4000800017f */
[----:B--2---:R-:W-:Y:S05]  /*18b50*/  @!P0 NANOSLEEP.SYNCS 0x989680 ;  /* 0x009896800000895d */ /* 0x004fea0003900000 */
[----:B------:R-:W2:Y:S02]  /*18b60*/  @!P0 SYNCS.PHASECHK.TRANS64 P0, [R3+URZ+0x34440], R0 ;  /* 0x03444000030085a7 */ /* 0x000ea4000800007f */
[----:B--2---:R-:W-:Y:S05]  /*18b70*/  @!P0 BRA `(.L_x_356) ;  /* 0xfffffffc00f08947 */ /* 0x004fea000383ffff */
[----:B------:R-:W-:Y:S05]  /*18b80*/  BRA `(.L_x_429) ;  /* 0xffffffe400dc7947 */ /* 0x000fea000383ffff */
.L_x_358:
[----:B-1----:R1:W2:Y:S02]  /*18b90*/  SYNCS.PHASECHK.TRANS64.TRYWAIT P0, [R3+URZ+0x34440], R0 ;  /* 0x03444000030075a7 */ /* 0x0022a4000800017f */
[----:B--2---:R-:W-:Y:S05]  /*18ba0*/  @!P0 NANOSLEEP.SYNCS 0x989680 ;  /* 0x009896800000895d */ /* 0x004fea0003900000 */
[----:B------:R-:W2:Y:S02]  /*18bb0*/  @!P0 SYNCS.PHASECHK.TRANS64 P0, [R3+URZ+0x34440], R0 ;  /* 0x03444000030085a7 */ /* 0x000ea4000800007f */
[----:B--2---:R-:W-:Y:S05]  /*18bc0*/  @!P0 BRA `(.L_x_358) ;  /* 0xfffffffc00f08947 */ /* 0x004fea000383ffff */
[----:B------:R-:W-:Y:S05]  /*18bd0*/  BRA `(.L_x_430) ;  /* 0xffffffe400f47947 */ /* 0x000fea000383ffff */
        .weak           $__internal_0_$__cuda_sm20_div_u64
        .type           $__internal_0_$__cuda_sm20_div_u64,@function
        .size           $__internal_0_$__cuda_sm20_div_u64,(.L_x_337 - $__internal_0_$__cuda_sm20_div_u64)
$__internal_0_$__cuda_sm20_div_u64:
[----:B------:R-:W-:-:S04]  /*18be0*/  MOV R26, R28 ;  /* 0x0000001c001a7202 */ /* 0x000fc80000000f00 */
[----:B------:R-:W1:Y:S08]  /*18bf0*/  I2F.U64.RP R11, R26 ;  /* 0x0000001a000b7312 */ /* 0x000e700000309000 */
[----:B-1----:R-:W1:Y:S02]  /*18c00*/  MUFU.RCP R11, R11 ;  /* 0x0000000b000b7308 */ /* 0x002e640000001000 */
[----:B-1----:R-:W-:-:S06]  /*18c10*/  VIADD R16, R11, 0x1ffffffe ;  /* 0x1ffffffe0b107836 */ /* 0x002fcc0000000000 */
[----:B------:R-:W1:Y:S02]  /*18c20*/  F2I.U64.TRUNC R16, R16 ;  /* 0x0000001000107311 */ /* 0x000e64000020d800 */
[----:B-1----:R-:W-:-:S04]  /*18c30*/  IMAD.WIDE.U32 R18, R16, R28, RZ ;  /* 0x0000001c10127225 */ /* 0x002fc800078e00ff */
[C---:B------:R-:W-:Y:S01]  /*18c40*/  IMAD R13, R16.reuse, R27, R19 ;  /* 0x0000001b100d7224 */ /* 0x040fe200078e0213 */
[----:B------:R-:W-:Y:S01]  /*18c50*/  IADD3 R25, P1, RZ, -R18, RZ ;  /* 0x80000012ff197210 */ /* 0x000fe20007f3e0ff */
[----:B------:R-:W-:Y:S02]  /*18c60*/  IMAD.MOV.U32 R19, RZ, RZ, R16 ;  /* 0x000000ffff137224 */ /* 0x000fe400078e0010 */
[----:B------:R-:W-:Y:S02]  /*18c70*/  IMAD R13, R17, R28, R13 ;  /* 0x0000001c110d7224 */ /* 0x000fe400078e020d */
[----:B------:R-:W-:-:S03]  /*18c80*/  IMAD.HI.U32 R18, R16, R25, RZ ;  /* 0x0000001910127227 */ /* 0x000fc600078e00ff */
[----:B------:R-:W-:-:S05]  /*18c90*/  IADD3.X R13, RZ, ~R13, RZ, P1, !PT ;  /* 0x8000000dff0d7210 */ /* 0x000fca0000ffe4ff */
[----:B------:R-:W-:-:S04]  /*18ca0*/  IMAD.WIDE.U32 R18, P1, R16, R13, R18 ;  /* 0x0000000d10127225 */ /* 0x000fc80007820012 */
[C---:B------:R-:W-:Y:S02]  /*18cb0*/  IMAD R29, R17.reuse, R13, RZ ;  /* 0x0000000d111d7224 */ /* 0x040fe400078e02ff */
[----:B------:R-:W-:-:S04]  /*18cc0*/  IMAD.HI.U32 R18, P2, R17, R25, R18 ;  /* 0x0000001911127227 */ /* 0x000fc80007840012 */
[----:B------:R-:W-:Y:S01]  /*18cd0*/  IMAD.HI.U32 R11, R17, R13, RZ ;  /* 0x0000000d110b7227 */ /* 0x000fe200078e00ff */
[----:B------:R-:W-:-:S04]  /*18ce0*/  IADD3 R19, P3, R29, R18, RZ ;  /* 0x000000121d137210 */ /* 0x000fc80007f7e0ff */
[----:B------:R-:W-:Y:S01]  /*18cf0*/  IADD3.X R11, R11, R17, RZ, P1, !PT ;  /* 0x000000110b0b7210 */ /* 0x000fe20000ffe4ff */
[----:B------:R-:W-:-:S03]  /*18d00*/  IMAD.WIDE.U32 R16, R19, R28, RZ ;  /* 0x0000001c13107225 */ /* 0x000fc600078e00ff */
[----:B------:R-:W-:Y:S01]  /*18d10*/  IADD3.X R11, RZ, RZ, R11, P3, P2 ;  /* 0x000000ffff0b7210 */ /* 0x000fe20001fe440b */
[----:B------:R-:W-:Y:S01]  /*18d20*/  IMAD R18, R19, R27, R17 ;  /* 0x0000001b13127224 */ /* 0x000fe200078e0211 */
[----:B------:R-:W-:-:S03]  /*18d30*/  IADD3 R17, P1, RZ, -R16, RZ ;  /* 0x80000010ff117210 */ /* 0x000fc60007f3e0ff */
[----:B------:R-:W-:Y:S02]  /*18d40*/  IMAD R13, R11, R28, R18 ;  /* 0x0000001c0b0d7224 */ /* 0x000fe400078e0212 */
[----:B------:R-:W-:-:S04]  /*18d50*/  IMAD.HI.U32 R18, R19, R17, RZ ;  /* 0x0000001113127227 */ /* 0x000fc800078e00ff */
[----:B------:R-:W-:-:S04]  /*18d60*/  IMAD.X R16, RZ, RZ, ~R13, P1 ;  /* 0x000000ffff107224 */ /* 0x000fc800008e0e0d */
[----:B------:R-:W-:-:S04]  /*18d70*/  IMAD.WIDE.U32 R18, P1, R19, R16, R18 ;  /* 0x0000001013127225 */ /* 0x000fc80007820012 */
[C---:B------:R-:W-:Y:S02]  /*18d80*/  IMAD R26, R11.reuse, R16, RZ ;  /* 0x000000100b1a7224 */ /* 0x040fe400078e02ff */
[----:B------:R-:W-:-:S04]  /*18d90*/  IMAD.HI.U32 R13, P2, R11, R17, R18 ;  /* 0x000000110b0d7227 */ /* 0x000fc80007840012 */
[----:B------:R-:W-:Y:S01]  /*18da0*/  IMAD.HI.U32 R16, R11, R16, RZ ;  /* 0x000000100b107227 */ /* 0x000fe200078e00ff */
[----:B------:R-:W-:-:S03]  /*18db0*/  IADD3 R13, P3, R26, R13, RZ ;  /* 0x0000000d1a0d7210 */ /* 0x000fc60007f7e0ff */
[----:B------:R-:W-:Y:S01]  /*18dc0*/  IMAD.MOV.U32 R17, RZ, RZ, RZ ;  /* 0x000000ffff117224 */ /* 0x000fe200078e00ff */
[----:B------:R-:W-:Y:S01]  /*18dd0*/  IADD3.X R11, R16, R11, RZ, P1, !PT ;  /* 0x0000000b100b7210 */ /* 0x000fe20000ffe4ff */
[----:B------:R-:W-:-:S03]  /*18de0*/  IMAD.HI.U32 R16, R13, UR14, RZ ;  /* 0x0000000e0d107c27 */ /* 0x000fc6000f8e00ff */
[----:B------:R-:W-:Y:S01]  /*18df0*/  IADD3.X R11, RZ, RZ, R11, P3, P2 ;  /* 0x000000ffff0b7210 */ /* 0x000fe20001fe440b */
[----:B------:R-:W-:-:S04]  /*18e00*/  IMAD.WIDE.U32 R16, R13, UR22, R16 ;  /* 0x000000160d107c25 */ /* 0x000fc8000f8e0010 */
[C---:B------:R-:W-:Y:S02]  /*18e10*/  IMAD R18, R11.reuse, UR22, RZ ;  /* 0x000000160b127c24 */ /* 0x040fe4000f8e02ff */
[----:B------:R-:W-:-:S04]  /*18e20*/  IMAD.HI.U32 R13, P1, R11, UR14, R16 ;  /* 0x0000000e0b0d7c27 */ /* 0x000fc8000f820010 */
[----:B------:R-:W-:Y:S01]  /*18e30*/  IMAD.HI.U32 R11, R11, UR22, RZ ;  /* 0x000000160b0b7c27 */ /* 0x000fe2000f8e00ff */
[----:B------:R-:W-:-:S04]  /*18e40*/  IADD3 R13, P2, R18, R13, RZ ;  /* 0x0000000d120d7210 */ /* 0x000fc80007f5e0ff */
[----:B------:R-:W-:Y:S01]  /*18e50*/  IADD3.X R11, R11, RZ, RZ, P1, !PT ;  /* 0x000000ff0b0b7210 */ /* 0x000fe20000ffe4ff */
[----:B------:R-:W-:-:S04]  /*18e60*/  IMAD.WIDE.U32 R16, R13, R28, RZ ;  /* 0x0000001c0d107225 */ /* 0x000fc800078e00ff */
[----:B------:R-:W-:Y:S01]  /*18e70*/  IMAD.X R11, RZ, RZ, R11, P2 ;  /* 0x000000ffff0b7224 */ /* 0x000fe200010e060b */
[----:B------:R-:W-:Y:S01]  /*18e80*/  IADD3 R26, P2, -R16, UR14, RZ ;  /* 0x0000000e101a7c10 */ /* 0x000fe2000ff5e1ff */
[C---:B------:R-:W-:Y:S02]  /*18e90*/  IMAD R18, R13.reuse, R27, R17 ;  /* 0x0000001b0d127224 */ /* 0x040fe400078e0211 */
[----:B------:R-:W-:Y:S01]  /*18ea0*/  VIADD R16, R13, 0x1 ;  /* 0x000000010d107836 */ /* 0x000fe20000000000 */
[-C--:B------:R-:W-:Y:S01]  /*18eb0*/  ISETP.GE.U32.AND P1, PT, R26, R28.reuse, PT ;  /* 0x0000001c1a00720c */ /* 0x080fe20003f26070 */
[----:B------:R-:W-:-:S05]  /*18ec0*/  IMAD R11, R11, R28, R18 ;  /* 0x0000001c0b0b7224 */ /* 0x000fca00078e0212 */
[----:B------:R-:W-:Y:S02]  /*18ed0*/  IADD3.X R18, ~R11, UR22, RZ, P2, !PT ;  /* 0x000000160b127c10 */ /* 0x000fe400097fe5ff */
[----:B------:R-:W-:Y:S02]  /*18ee0*/  IADD3 R11, P2, -R28, R26, RZ ;  /* 0x0000001a1c0b7210 */ /* 0x000fe40007f5e1ff */
[----:B------:R-:W-:Y:S02]  /*18ef0*/  ISETP.GE.U32.AND.EX P1, PT, R18, R27, PT, P1 ;  /* 0x0000001b1200720c */ /* 0x000fe40003f26110 */
[----:B------:R-:W-:Y:S02]  /*18f00*/  IADD3.X R17, ~R27, R18, RZ, P2, !PT ;  /* 0x000000121b117210 */ /* 0x000fe400017fe5ff */
[----:B------:R-:W-:Y:S02]  /*18f10*/  SEL R11, R11, R26, P1 ;  /* 0x0000001a0b0b7207 */ /* 0x000fe40000800000 */
[----:B------:R-:W-:-:S02]  /*18f20*/  SEL R17, R17, R18, P1 ;  /* 0x0000001211117207 */ /* 0x000fc40000800000 */
[----:B------:R-:W-:Y:S01]  /*18f30*/  SEL R16, R16, R13, P1 ;  /* 0x0000000d10107207 */ /* 0x000fe20000800000 */
[----:B------:R-:W-:Y:S01]  /*18f40*/  IMAD.MOV.U32 R13, RZ, RZ, 0x0 ;  /* 0x00000000ff0d7424 */ /* 0x000fe200078e00ff */
[----:B------:R-:W-:Y:S02]  /*18f50*/  ISETP.GE.U32.AND P1, PT, R11, R28, PT ;  /* 0x0000001c0b00720c */ /* 0x000fe40003f26070 */
[----:B------:R-:W-:Y:S02]  /*18f60*/  ISETP.NE.U32.AND P2, PT, R28, RZ, PT ;  /* 0x000000ff1c00720c */ /* 0x000fe40003f45070 */
[----:B------:R-:W-:Y:S02]  /*18f70*/  IADD3 R11, R16, 0x1, RZ ;  /* 0x00000001100b7810 */ /* 0x000fe40007ffe0ff */
[----:B------:R-:W-:Y:S02]  /*18f80*/  ISETP.GE.U32.AND.EX P1, PT, R17, R27, PT, P1 ;  /* 0x0000001b1100720c */ /* 0x000fe40003f26110 */
[----:B------:R-:W-:-:S02]  /*18f90*/  ISETP.NE.AND.EX P2, PT, R27, RZ, PT, P2 ;  /* 0x000000ff1b00720c */ /* 0x000fc40003f45320 */
[----:B------:R-:W-:-:S04]  /*18fa0*/  SEL R11, R11, R16, P1 ;  /* 0x000000100b0b7207 */ /* 0x000fc80000800000 */
[----:B------:R-:W-:Y:S01]  /*18fb0*/  SEL R11, R11, 0xffffffff, P2 ;  /* 0xffffffff0b0b7807 */ /* 0x000fe20001000000 */
[----:B------:R-:W-:Y:S06]  /*18fc0*/  RET.REL.NODEC R12 `(_ZN7cutlass13device_kernelINS_4gemm6kernel13GemmUniversalINS1_17GroupProblemShapeIN4cute5tupleIJiiiEEEEENS1_10collective13CollectiveMmaINS1_39MainloopSm90ArrayTmaGmmaWarpSpecializedILi4ENS6_IJNS5_1CILi2EEENSC_ILi1EEESE_EEENS1_52KernelPtrArrayTmaWarpSpecializedPingpongFP8FastAccumEEENS6_IJNSC_ILi256EEENSC_ILi128EEESJ_EEENS_12float_e4m3_tEPNS6_IJlSE_NSC_ILi0EEEEEESL_SO_NS5_8TiledMMAINS5_8MMA_AtomIJNS5_4SM904GMMA31MMA_64x128x32_F32E4M3E4M3_SS_TNILNSS_7ScaleInE1ELSU_1EEEEEENS5_6LayoutINS6_IJSE_SE_SE_EEENS6_IJSM_SM_SM_EEEEENS6_IJNS5_10UnderscoreES11_S11_EEEEENS5_13SM90_TMA_LOADENS5_14ComposedLayoutINS5_7SwizzleILi3ELi4ELi3EEENS5_18smem_ptr_flag_bitsILi8EEENSX_INS6_IJNSC_ILi8EEESJ_EEENS6_IJSJ_SE_EEEEEEEvNS5_8identityENS5_23SM90_TMA_LOAD_MULTICASTES1E_vS1F_EENS_8epilogue10collective18CollectiveEpilogueINS1I_30Sm90PtrArrayTmaWarpSpecializedILi4ELi2ELi16ELb1ELb0ELi2EEEJSK_NS6_IJNSC_ILi64EEENSC_ILi32EEEEEENS_6half_tEPNS6_IJSE_lSM_EEES1Q_S1S_NS1I_6fusion15FusionCallbacksIS1M_NS1T_17LinearCombinationIS1Q_fS1Q_fLNS_15FloatRoundStyleE2EEESK_S1P_JEEES14_NS15_IS17_NS18_ILi16EEENSX_INS6_IJS1N_S1A_EEENS6_IJSE_S1N_EEEEEEENS5_17SM75_U16x8_LDSM_TENS5_14SM90_TMA_STOREES23_NS5_17SM90_U16x8_STSM_TENS5_9Copy_AtomIJNS5_17SM90_U32x4_STSM_NES1Q_EEEvEEEvvEEEEvNT_6ParamsE) ;  /* 0xfffffe700c0c7950 */ /* 0x000fec0003c3ffff */
.L_x_337:
[----:B------:R-:W-:Y:S01]  /*18fd0*/  UMOV UR30, UR24 ;  /* 0x00000018001e7c82 */ /* 0x000fe20008000000 */
[----:B------:R-:W-:Y:S02]  /*18fe0*/  UMOV UR31, UR27 ;  /* 0x0000001b001f7c82 */ /* 0x000fe40008000000 */
[----:B------:R-:W1:Y:S08]  /*18ff0*/  I2F.U64.RP R11, UR30 ;  /* 0x0000001e000b7d12 */ /* 0x000e700008309000 */
[----:B-1----:R-:W1:Y:S02]  /*19000*/  MUFU.RCP R11, R11 ;  /* 0x0000000b000b7308 */ /* 0x002e640000001000 */
[----:B-1----:R-:W-:-:S06]  /*19010*/  IADD3 R2, R11, 0x1ffffffe, RZ ;  /* 0x1ffffffe0b027810 */ /* 0x002fcc0007ffe0ff */
[----:B------:R-:W1:Y:S02]  /*19020*/  F2I.U64.TRUNC R2, R2 ;  /* 0x0000000200027311 */ /* 0x000e64000020d800 */
[----:B-1----:R-:W-:Y:S01]  /*19030*/  R2UR UR30, R2 ;  /* 0x00000000021e72ca */ /* 0x002fe200000e0000 */
[----:B------:R-:W-:Y:S01]  /*19040*/  IMAD.MOV.U32 R2, RZ, RZ, R12 ;  /* 0x000000ffff027224 */ /* 0x000fe200078e000c */
[----:B------:R-:W-:Y:S02]  /*19050*/  R2UR UR31, R3 ;  /* 0x00000000031f72ca */ /* 0x000fe400000e0000 */
[----:B------:R-:W-:-:S09]  /*19060*/  MOV R3, 0x0 ;  /* 0x0000000000037802 */ /* 0x000fd20000000f00 */
[----:B------:R-:W-:-:S04]  /*19070*/  UIMAD.WIDE.U32 UR32, UR30, UR24, URZ ;  /* 0x000000181e2072a5 */ /* 0x000fc8000f8e003f */
[----:B------:R-:W-:Y:S02]  /*19080*/  UIMAD UR33, UR30, UR27, UR33 ;  /* 0x0000001b1e2172a4 */ /* 0x000fe4000f8e0221 */
[----:B------:R-:W-:Y:S02]  /*19090*/  UIADD3 UR36, UP1, URZ, -UR32, URZ ;  /* 0x800000203f247290 */ /* 0x000fe4000ff3e03f */
[----:B------:R-:W-:Y:S02]  /*190a0*/  UIMAD UR34, UR31, UR24, UR33 ;  /* 0x000000181f2272a4 */ /* 0x000fe4000f8e0221 */
[----:B------:R-:W-:Y:S02]  /*190b0*/  UIMAD.WIDE.U32 UR32, UR30, UR36, URZ ;  /* 0x000000241e2072a5 */ /* 0x000fe4000f8e003f */
[----:B------:R-:W-:-:S05]  /*190c0*/  UIADD3.X UR37, URZ, ~UR34, URZ, UP1, !UPT ;  /* 0x800000223f257290 */ /* 0x000fca0008ffe43f */
[----:B------:R-:W-:Y:S01]  /*190d0*/  UMOV UR32, UR33 ;  /* 0x0000002100207c82 */ /* 0x000fe20008000000 */
[----:B------:R-:W-:Y:S02]  /*190e0*/  UMOV UR33, UR30 ;  /* 0x0000001e00217c82 */ /* 0x000fe40008000000 */
[----:B------:R-:W-:Y:S02]  /*190f0*/  UIMAD.WIDE.U32 UR34, UP1, UR30, UR37, UR32 ;  /* 0x000000251e2272a5 */ /* 0x000fe4000f820020 */
[----:B------:R-:W-:Y:S02]  /*19100*/  UIMAD.WIDE.U32 UR32, UR31, UR37, URZ ;  /* 0x000000251f2072a5 */ /* 0x000fe4000f8e003f */
[----:B------:R-:W-:Y:S02]  /*19110*/  UIMAD.WIDE.U32 UR34, UP2, UR31, UR36, UR34 ;  /* 0x000000241f2272a5 */ /* 0x000fe4000f840022 */
[----:B------:R-:W-:Y:S02]  /*19120*/  UIMAD UR37, UR31, UR37, URZ ;  /* 0x000000251f2572a4 */ /* 0x000fe4000f8e023f */
[----:B------:R-:W-:-:S02]  /*19130*/  UIADD3.X UR32, UR33, UR31, URZ, UP1, !UPT ;  /* 0x0000001f21207290 */ /* 0x000fc40008ffe43f */
[----:B------:R-:W-:-:S04]  /*19140*/  UIADD3 UR35, UP4, UR37, UR35, URZ ;  /* 0x0000002325237290 */ /* 0x000fc8000ff9e03f */
[----:B------:R-:W-:Y:S02]  /*19150*/  UIMAD.WIDE.U32 UR30, UR35, UR24, URZ ;  /* 0x00000018231e72a5 */ /* 0x000fe4000f8e003f */
[----:B------:R-:W-:Y:S02]  /*19160*/  UIADD3.X UR36, URZ, URZ, UR32, UP4, UP2 ;  /* 0x0000003f3f247290 */ /* 0x000fe4000a7e4420 */
[----:B------:R-:W-:Y:S02]  /*19170*/  UIMAD UR31, UR35, UR27, UR31 ;  /* 0x0000001b231f72a4 */ /* 0x000fe4000f8e021f */
[----:B------:R-:W-:Y:S02]  /*19180*/  UIADD3 UR37, UP1, URZ, -UR30, URZ ;  /* 0x8000001e3f257290 */ /* 0x000fe4000ff3e03f */
[----:B------:R-:W-:Y:S02]  /*19190*/  UIMAD UR32, UR36, UR24, UR31 ;  /* 0x00000018242072a4 */ /* 0x000fe4000f8e021f */
[----:B------:R-:W-:-:S02]  /*191a0*/  UIMAD.WIDE.U32 UR30, UR35, UR37, URZ ;  /* 0x00000025231e72a5 */ /* 0x000fc4000f8e003f */
[----:B------:R-:W-:-:S05]  /*191b0*/  UIADD3.X UR40, URZ, ~UR32, URZ, UP1, !UPT ;  /* 0x800000203f287290 */ /* 0x000fca0008ffe43f */
[----:B------:R-:W-:Y:S01]  /*191c0*/  UMOV UR34, UR31 ;  /* 0x0000001f00227c82 */ /* 0x000fe20008000000 */
[----:B------:R-:W-:Y:S02]  /*191d0*/  UIMAD.WIDE.U32 UR30, UR36, UR40, URZ ;  /* 0x00000028241e72a5 */ /* 0x000fe4000f8e003f */
[----:B------:R-:W-:Y:S02]  /*191e0*/  UIMAD.WIDE.U32 UR32, UP1, UR35, UR40, UR34 ;  /* 0x00000028232072a5 */ /* 0x000fe4000f820022 */
[----:B------:R-:W-:Y:S02]  /*191f0*/  UIMAD UR34, UR36, UR40, URZ ;  /* 0x00000028242272a4 */ /* 0x000fe4000f8e023f */
[----:B------:R-:W-:Y:S02]  /*19200*/  UIMAD.WIDE.U32 UR32, UP2, UR36, UR37, UR32 ;  /* 0x00000025242072a5 */ /* 0x000fe4000f840020 */
[----:B------:R-:W-:Y:S02]  /*19210*/  UIADD3.X UR36, UR31, UR36, URZ, UP1, !UPT ;  /* 0x000000241f247290 */ /* 0x000fe40008ffe43f */
[----:B------:R-:W-:-:S04]  /*19220*/  UIADD3 UR34, UP4, UR34, UR33, URZ ;  /* 0x0000002122227290 */ /* 0x000fc8000ff9e03f */
[----:B------:R-:W-:Y:S02]  /*19230*/  UIMAD.WIDE.U32 UR32, UR34, UR25, URZ ;  /* 0x00000019222072a5 */ /* 0x000fe4000f8e003f */
[----:B------:R-:W-:-:S05]  /*19240*/  UIADD3.X UR36, URZ, URZ, UR36, UP4, UP2 ;  /* 0x0000003f3f247290 */ /* 0x000fca000a7e4424 */
[----:B------:R-:W-:Y:S01]  /*19250*/  UMOV UR32, UR33 ;  /* 0x0000002100207c82 */ /* 0x000fe20008000000 */
[----:B------:R-:W-:Y:S02]  /*19260*/  UMOV UR33, URZ ;  /* 0x0000003f00217c82 */ /* 0x000fe40008000000 */
[----:B------:R-:W-:Y:S02]  /*19270*/  UIMAD.WIDE.U32 UR30, UR34, UR26, UR32 ;  /* 0x0000001a221e72a5 */ /* 0x000fe4000f8e0020 */
[----:B------:R-:W-:Y:S02]  /*19280*/  UIMAD UR34, UR36, UR26, URZ ;  /* 0x0000001a242272a4 */ /* 0x000fe4000f8e023f */
[----:B------:R-:W-:Y:S02]  /*19290*/  UIMAD.WIDE.U32 UR30, UP1, UR36, UR25, UR30 ;  /* 0x00000019241e72a5 */ /* 0x000fe4000f82001e */
[----:B------:R-:W-:Y:S02]  /*192a0*/  UIMAD.WIDE.U32 UR32, UR36, UR26, URZ ;  /* 0x0000001a242072a5 */ /* 0x000fe4000f8e003f */
[----:B------:R-:W-:-:S02]  /*192b0*/  UIADD3 UR34, UP2, UR34, UR31, URZ ;  /* 0x0000001f22227290 */ /* 0x000fc4000ff5e03f */
[----:B------:R-:W-:Y:S02]  /*192c0*/  UIADD3.X UR32, UR33, URZ, URZ, UP1, !UPT ;  /* 0x0000003f21207290 */ /* 0x000fe40008ffe43f */
[----:B------:R-:W-:Y:S02]  /*192d0*/  UIMAD.WIDE.U32 UR30, UR34, UR24, URZ ;  /* 0x00000018221e72a5 */ /* 0x000fe4000f8e003f */
[----:B------:R-:W-:Y:S02]  /*192e0*/  UIADD3.X UR32, URZ, UR32, URZ, UP2, !UPT ;  /* 0x000000203f207290 */ /* 0x000fe400097fe43f */
[----:B------:R-:W-:Y:S02]  /*192f0*/  UIMAD UR31, UR34, UR27, UR31 ;  /* 0x0000001b221f72a4 */ /* 0x000fe4000f8e021f */
[----:B------:R-:W-:Y:S02]  /*19300*/  UIADD3 UR33, UP2, -UR30, UR25, URZ ;  /* 0x000000191e217290 */ /* 0x000fe4000ff5e13f */
[----:B------:R-:W-:-:S02]  /*19310*/  UIMAD UR31, UR32, UR24, UR31 ;  /* 0x00000018201f72a4 */ /* 0x000fc4000f8e021f */
[----:B------:R-:W-:Y:S02]  /*19320*/  UISETP.GE.U32.AND UP1, UPT, UR33, UR24, UPT ;  /* 0x000000182100728c */ /* 0x000fe4000bf26070 */
[----:B------:R-:W-:Y:S02]  /*19330*/  UIADD3.X UR32, ~UR31, UR26, URZ, UP2, !UPT ;  /* 0x0000001a1f207290 */ /* 0x000fe400097fe53f */
[----:B------:R-:W-:Y:S02]  /*19340*/  UIADD3 UR26, UP2, -UR24, UR33, URZ ;  /* 0x00000021181a7290 */ /* 0x000fe4000ff5e13f */
[----:B------:R-:W-:Y:S02]  /*19350*/  UISETP.GE.U32.AND.EX UP1, UPT, UR32, UR27, UPT, UP1 ;  /* 0x0000001b2000728c */ /* 0x000fe4000bf26110 */
[----:B------:R-:W-:Y:S02]  /*19360*/  UIADD3 UR30, UR34, 0x1, URZ ;  /* 0x00000001221e7890 */ /* 0x000fe4000fffe03f */
[----:B------:R-:W-:-:S02]  /*19370*/  UIADD3.X UR31, ~UR27, UR32, URZ, UP2, !UPT ;  /* 0x000000201b1f7290 */ /* 0x000fc400097fe53f */
[----:B------:R-:W-:Y:S02]  /*19380*/  USEL UR26, UR26, UR33, UP1 ;  /* 0x000000211a1a7287 */ /* 0x000fe40008800000 */
[----:B------:R-:W-:Y:S02]  /*19390*/  USEL UR31, UR31, UR32, UP1 ;  /* 0x000000201f1f7287 */ /* 0x000fe40008800000 */
[----:B------:R-:W-:Y:S02]  /*193a0*/  USEL UR34, UR30, UR34, UP1 ;  /* 0x000000221e227287 */ /* 0x000fe40008800000 */
[----:B------:R-:W-:Y:S02]  /*193b0*/  UISETP.GE.U32.AND UP1, UPT, UR26, UR24, UPT ;  /* 0x000000181a00728c */ /* 0x000fe4000bf26070 */
[----:B------:R-:W-:Y:S02]  /*193c0*/  UISETP.NE.U32.AND UP2, UPT, UR24, URZ, UPT ;  /* 0x0000003f1800728c */ /* 0x000fe4000bf45070 */
[----:B------:R-:W-:-:S02]  /*193d0*/  UIADD3 UR26, UR34, 0x1, URZ ;  /* 0x00000001221a7890 */ /* 0x000fc4000fffe03f */
[----:B------:R-:W-:Y:S02]  /*193e0*/  UISETP.GE.U32.AND.EX UP1, UPT, UR31, UR27, UPT, UP1 ;  /* 0x0000001b1f00728c */ /* 0x000fe4000bf26110 */
[----:B------:R-:W-:Y:S02]  /*193f0*/  UISETP.NE.AND.EX UP2, UPT, UR27, URZ, UPT, UP2 ;  /* 0x0000003f1b00728c */ /* 0x000fe4000bf45320 */
[----:B------:R-:W-:-:S04]  /*19400*/  USEL UR26, UR26, UR34, UP1 ;  /* 0x000000221a1a7287 */ /* 0x000fc80008800000 */
[----:B------:R-:W-:Y:S01]  /*19410*/  USEL UR27, UR26, 0xffffffff, UP2 ;  /* 0xffffffff1a1b7887 */ /* 0x000fe20009000000 */
[----:B------:R-:W-:Y:S11]  /*19420*/  RET.REL.NODEC R2 `(_ZN7cutlass13device_kernelINS_4gemm6kernel13GemmUniversalINS1_17GroupProblemShapeIN4cute5tupleIJiiiEEEEENS1_10collective13CollectiveMmaINS1_39MainloopSm90ArrayTmaGmmaWarpSpecializedILi4ENS6_IJNS5_1CILi2EEENSC_ILi1EEESE_EEENS1_52KernelPtrArrayTmaWarpSpecializedPingpongFP8FastAccumEEENS6_IJNSC_ILi256EEENSC_ILi128EEESJ_EEENS_12float_e4m3_tEPNS6_IJlSE_NSC_ILi0EEEEEESL_SO_NS5_8TiledMMAINS5_8MMA_AtomIJNS5_4SM904GMMA31MMA_64x128x32_F32E4M3E4M3_SS_TNILNSS_7ScaleInE1ELSU_1EEEEEENS5_6LayoutINS6_IJSE_SE_SE_EEENS6_IJSM_SM_SM_EEEEENS6_IJNS5_10UnderscoreES11_S11_EEEEENS5_13SM90_TMA_LOADENS5_14ComposedLayoutINS5_7SwizzleILi3ELi4ELi3EEENS5_18smem_ptr_flag_bitsILi8EEENSX_INS6_IJNSC_ILi8EEESJ_EEENS6_IJSJ_SE_EEEEEEEvNS5_8identityENS5_23SM90_TMA_LOAD_MULTICASTES1E_vS1F_EENS_8epilogue10collective18CollectiveEpilogueINS1I_30Sm90PtrArrayTmaWarpSpecializedILi4ELi2ELi16ELb1ELb0ELi2EEEJSK_NS6_IJNSC_ILi64EEENSC_ILi32EEEEEENS_6half_tEPNS6_IJSE_lSM_EEES1Q_S1S_NS1I_6fusion15FusionCallbacksIS1M_NS1T_17LinearCombinationIS1Q_fS1Q_fLNS_15FloatRoundStyleE2EEESK_S1P_JEEES14_NS15_IS17_NS18_ILi16EEENSX_INS6_IJS1N_S1A_EEENS6_IJSE_S1N_EEEEEEENS5_17SM75_U16x8_LDSM_TENS5_14SM90_TMA_STOREES23_NS5_17SM90_U16x8_STSM_TENS5_9Copy_AtomIJNS5_17SM90_U32x4_STSM_NES1Q_EEEvEEEvvEEEEvNT_6ParamsE) ;  /* 0xfffffe6802f47950 */ /* 0x000ff60003c3ffff */
.L_x_431:
[----:B------:R-:W-:-:S00]  /*19430*/  BRA `(.L_x_431) ;  /* 0xfffffffc00fc7947 */ /* 0x000fc0000383ffff */
[----:B------:R-:W-:-:S00]  /*19440*/  NOP ;  /* 0x0000000000007918 */ /* 0x000fc00000000000 */
        /* <DEDUP_REMOVED lines=11> */
.L_x_432:


//--------------------- .nv.global.init           --------------------------
	.section	.nv.global.init,"aw",@progbits
.nv.global.init:
	.type		$str$24,@object
	.size		$str$24,($str$25 - $str$24)
$str$24:
        /*0000*/ 	.byte	0x28, 0x61, 0x64, 0x64, 0x72, 0x65, 0x73, 0x73, 0x20, 0x26, 0x20, 0x6d, 0x61, 0x73, 0x6b, 0x29
        /*0010*/ 	.byte	0x20, 0x3d, 0x3d, 0x20, 0x30, 0x00
	.type		$str$25,@object
	.size		$str$25,(__unnamed_1 - $str$25)
$str$25:
        /*0016*/ 	.byte	0x2f, 0x74, 0x6d, 0x70, 0x2f, 0x63, 0x75, 0x74, 0x6c, 0x61, 0x73, 0x73, 0x5f, 0x73, 0x77, 0x65
        /*0026*/ 	.byte	0x65, 0x70, 0x5f, 0x73, 0x72, 0x63, 0x2f, 0x69, 0x6e, 0x63, 0x6c, 0x75, 0x64, 0x65, 0x2f, 0x63
        /*0036*/ 	.byte	0x75, 0x74, 0x65, 0x2f, 0x70, 0x6f, 0x69, 0x6e, 0x74, 0x65, 0x72, 0x5f, 0x66, 0x6c, 0x61, 0x67
        /*0046*/ 	.byte	0x67, 0x65, 0x64, 0x2e, 0x68, 0x70, 0x70, 0x00
	.type		__unnamed_1,@object
	.size		__unnamed_1,(.L_0 - __unnamed_1)
__unnamed_1:
        /* <DEDUP_REMOVED lines=28> */
        /*020e*/ 	.byte	0x3e, 0x3e, 0x3e, 0x3e, 0x3e, 0x5d, 0x00
.L_0:


//--------------------- .nv.shared._ZN7cutlass13device_kernelINS_4gemm6kernel13GemmUniversalINS1_17GroupProblemShapeIN4cute5tupleIJiiiEEEEENS1_10collective13CollectiveMmaINS1_39MainloopSm90ArrayTmaGmmaWarpSpecializedILi4ENS6_IJNS5_1CILi2EEENSC_ILi1EEESE_EEENS1_52KernelPtrArrayTmaWarpSpecializedPingpongFP8FastAccumEEENS6_IJNSC_ILi256EEENSC_ILi128EEESJ_EEENS_12float_e4m3_tEPNS6_IJlSE_NSC_ILi0EEEEEESL_SO_NS5_8TiledMMAINS5_8MMA_AtomIJNS5_4SM904GMMA31MMA_64x128x32_F32E4M3E4M3_SS_TNILNSS_7ScaleInE1ELSU_1EEEEEENS5_6LayoutINS6_IJSE_SE_SE_EEENS6_IJSM_SM_SM_EEEEENS6_IJNS5_10UnderscoreES11_S11_EEEEENS5_13SM90_TMA_LOADENS5_14ComposedLayoutINS5_7SwizzleILi3ELi4ELi3EEENS5_18smem_ptr_flag_bitsILi8EEENSX_INS6_IJNSC_ILi8EEESJ_EEENS6_IJSJ_SE_EEEEEEEvNS5_8identityENS5_23SM90_TMA_LOAD_MULTICASTES1E_vS1F_EENS_8epilogue10collective18CollectiveEpilogueINS1I_30Sm90PtrArrayTmaWarpSpecializedILi4ELi2ELi16ELb1ELb0ELi2EEEJSK_NS6_IJNSC_ILi64EEENSC_ILi32EEEEEENS_6half_tEPNS6_IJSE_lSM_EEES1Q_S1S_NS1I_6fusion15FusionCallbacksIS1M_NS1T_17LinearCombinationIS1Q_fS1Q_fLNS_15FloatRoundStyleE2EEESK_S1P_JEEES14_NS15_IS17_NS18_ILi16EEENSX_INS6_IJS1N_S1A_EEENS6_IJSE_S1N_EEEEEEENS5_17SM75_U16x8_LDSM_TENS5_14SM90_TMA_STOREES23_NS5_17SM90_U16x8_STSM_TENS5_9Copy_AtomIJNS5_17SM90_U32x4_STSM_NES1Q_EEEvEEEvvEEEEvNT_6ParamsE --------------------------
	.section	.nv.shared._ZN7cutlass13device_kernelINS_4gemm6kernel13GemmUniversalINS1_17GroupProblemShapeIN4cute5tupleIJiiiEEEEENS1_10collective13CollectiveMmaINS1_39MainloopSm90ArrayTmaGmmaWarpSpecializedILi4ENS6_IJNS5_1CILi2EEENSC_ILi1EEESE_EEENS1_52KernelPtrArrayTmaWarpSpecializedPingpongFP8FastAccumEEENS6_IJNSC_ILi256EEENSC_ILi128EEESJ_EEENS_12float_e4m3_tEPNS6_IJlSE_NSC_ILi0EEEEEESL_SO_NS5_8TiledMMAINS5_8MMA_AtomIJNS5_4SM904GMMA31MMA_64x128x32_F32E4M3E4M3_SS_TNILNSS_7ScaleInE1ELSU_1EEEEEENS5_6LayoutINS6_IJSE_SE_SE_EEENS6_IJSM_SM_SM_EEEEENS6_IJNS5_10UnderscoreES11_S11_EEEEENS5_13SM90_TMA_LOADENS5_14ComposedLayoutINS5_7SwizzleILi3ELi4ELi3EEENS5_18smem_ptr_flag_bitsILi8EEENSX_INS6_IJNSC_ILi8EEESJ_EEENS6_IJSJ_SE_EEEEEEEvNS5_8identityENS5_23SM90_TMA_LOAD_MULTICASTES1E_vS1F_EENS_8epilogue10collective18CollectiveEpilogueINS1I_30Sm90PtrArrayTmaWarpSpecializedILi4ELi2ELi16ELb1ELb0ELi2EEEJSK_NS6_IJNSC_ILi64EEENSC_ILi32EEEEEENS_6half_tEPNS6_IJSE_lSM_EEES1Q_S1S_NS1I_6fusion15FusionCallbacksIS1M_NS1T_17LinearCombinationIS1Q_fS1Q_fLNS_15FloatRoundStyleE2EEESK_S1P_JEEES14_NS15_IS17_NS18_ILi16EEENSX_INS6_IJS1N_S1A_EEENS6_IJSE_S1N_EEEEEEENS5_17SM75_U16x8_LDSM_TENS5_14SM90_TMA_STOREES23_NS5_17SM90_U16x8_STSM_TENS5_9Copy_AtomIJNS5_17SM90_U32x4_STSM_NES1Q_EEEvEEEvvEEEEvNT_6ParamsE,"aw",@nobits
	.sectionflags	@""
	.align	16
	.zero		1024


//--------------------- .nv.shared.reserved.0     --------------------------
	.section	.nv.shared.reserved.0,"aw",@nobits
	.weak		__nv_reservedSMEM_offset_0_alias
	.size		__nv_reservedSMEM_offset_0_alias, 0, 0
	.other		__nv_reservedSMEM_offset_0_alias,@"STO_CUDA_RESERVED_SHARED STV_DEFAULT"
__nv_reservedSMEM_offset_0_alias:
	.zero		0


//--------------------- .nv.global                --------------------------
	.section	.nv.global,"aw",@nobits
.nv.global:
	.type		_ZN39_INTERNAL_457baae6_4_k_cu_441832a6_29824cute1_E,@object
	.size		_ZN39_INTERNAL_457baae6_4_k_cu_441832a6_29824cute1_E,(_ZN39_INTERNAL_457baae6_4_k_cu_441832a6_29824cuda3std3__45__cpo6cbeginE - _ZN39_INTERNAL_457baae6_4_k_cu_441832a6_29824cute1_E)
_ZN39_INTERNAL_457baae6_4_k_cu_441832a6_29824cute1_E:
	.zero		1
	.type		_ZN39_INTERNAL_457baae6_4_k_cu_441832a6_29824cuda3std3__45__cpo6cbeginE,@object
	.size		_ZN39_INTERNAL_457baae6_4_k_cu_441832a6_29824cuda3std3__45__cpo6cbeginE,(_ZN39_INTERNAL_457baae6_4_k_cu_441832a6_29824cuda3std3__48in_placeE - _ZN39_INTERNAL_457baae6_4_k_cu_441832a6_29824cuda3std3__45__cpo6cbeginE)
_ZN39_INTERNAL_457baae6_4_k_cu_441832a6_29824cuda3std3__45__cpo6cbeginE:
	.zero		1
	.type		_ZN39_INTERNAL_457baae6_4_k_cu_441832a6_29824cuda3std3__48in_placeE,@object
	.size		_ZN39_INTERNAL_457baae6_4_k_cu_441832a6_29824cuda3std3__48in_placeE,(_ZN39_INTERNAL_457baae6_4_k_cu_441832a6_29824cuda3std6ranges3__45__cpo9iter_moveE - _ZN39_INTERNAL_457baae6_4_k_cu_441832a6_29824cuda3std3__48in_placeE)
_ZN39_INTERNAL_457baae6_4_k_cu_441832a6_29824cuda3std3__48in_placeE:
	.zero		1
	.type		_ZN39_INTERNAL_457baae6_4_k_cu_441832a6_29824cuda3std6ranges3__45__cpo9iter_moveE,@object
	.size		_ZN39_INTERNAL_457baae6_4_k_cu_441832a6_29824cuda3std6ranges3__45__cpo9iter_moveE,(_ZN39_INTERNAL_457baae6_4_k_cu_441832a6_29824cuda3std3__45__cpo5beginE - _ZN39_INTERNAL_457baae6_4_k_cu_441832a6_29824cuda3std6ranges3__45__cpo9iter_moveE)
_ZN39_INTERNAL_457baae6_4_k_cu_441832a6_29824cuda3std6ranges3__45__cpo9iter_moveE:
	.zero		1
	.type		_ZN39_INTERNAL_457baae6_4_k_cu_441832a6_29824cuda3std3__45__cpo5beginE,@object
	.size		_ZN39_INTERNAL_457baae6_4_k_cu_441832a6_29824cuda3std3__45__cpo5beginE,(_ZN39_INTERNAL_457baae6_4_k_cu_441832a6_29824cuda3std3__441_GLOBAL__N__457baae6_4_k_cu_441832a6_29826ignoreE - _ZN39_INTERNAL_457baae6_4_k_cu_441832a6_29824cuda3std3__45__cpo5beginE)
_ZN39_INTERNAL_457baae6_4_k_cu_441832a6_29824cuda3std3__45__cpo5beginE:
	.zero		1
	.type		_ZN39_INTERNAL_457baae6_4_k_cu_441832a6_29824cuda3std3__441_GLOBAL__N__457baae6_4_k_cu_441832a6_29826ignoreE,@object
	.size		_ZN39_INTERNAL_457baae6_4_k_cu_441832a6_29824cuda3std3__441_GLOBAL__N__457baae6_4_k_cu_441832a6_29826ignoreE,(_ZN39_INTERNAL_457baae6_4_k_cu_441832a6_29824cute7productE - _ZN39_INTERNAL_457baae6_4_k_cu_441832a6_29824cuda3std3__441_GLOBAL__N__457baae6_4_k_cu_441832a6_29826ignoreE)
_ZN39_INTERNAL_457baae6_4_k_cu_441832a6_29824cuda3std3__441_GLOBAL__N__457baae6_4_k_cu_441832a6_29826ignoreE:
	.zero		1
	.type		_ZN39_INTERNAL_457baae6_4_k_cu_441832a6_29824cute7productE,@object
	.size		_ZN39_INTERNAL_457baae6_4_k_cu_441832a6_29824cute7productE,(_ZN39_INTERNAL_457baae6_4_k_cu_441832a6_29824cuda3std3__45__cpo3endE - _ZN39_INTERNAL_457baae6_4_k_cu_441832a6_29824cute7productE)
_ZN39_INTERNAL_457baae6_4_k_cu_441832a6_29824cute7productE:
	.zero		1
	.type		_ZN39_INTERNAL_457baae6_4_k_cu_441832a6_29824cuda3std3__45__cpo3endE,@object
	.size		_ZN39_INTERNAL_457baae6_4_k_cu_441832a6_29824cuda3std3__45__cpo3endE,(_ZN39_INTERNAL_457baae6_4_k_cu_441832a6_29824cuda3std3__419piecewise_constructE - _ZN39_INTERNAL_457baae6_4_k_cu_441832a6_29824cuda3std3__45__cpo3endE)
_ZN39_INTERNAL_457baae6_4_k_cu_441832a6_29824cuda3std3__45__cpo3endE:
	.zero		1
	.type		_ZN39_INTERNAL_457baae6_4_k_cu_441832a6_29824cuda3std3__419piecewise_constructE,@object
	.size		_ZN39_INTERNAL_457baae6_4_k_cu_441832a6_29824cuda3std3__419piecewise_constructE,(_ZN39_INTERNAL_457baae6_4_k_cu_441832a6_29824cuda3std3__45__cpo4cendE - _ZN39_INTERNAL_457baae6_4_k_cu_441832a6_29824cuda3std3__419piecewise_constructE)
_ZN39_INTERNAL_457baae6_4_k_cu_441832a6_29824cuda3std3__419piecewise_constructE:
	.zero		1
	.type		_ZN39_INTERNAL_457baae6_4_k_cu_441832a6_29824cuda3std3__45__cpo4cendE,@object
	.size		_ZN39_INTERNAL_457baae6_4_k_cu_441832a6_29824cuda3std3__45__cpo4cendE,(_ZN39_INTERNAL_457baae6_4_k_cu_441832a6_29824cuda3std6ranges3__45__cpo4swapE - _ZN39_INTERNAL_457baae6_4_k_cu_441832a6_29824cuda3std3__45__cpo4cendE)
_ZN39_INTERNAL_457baae6_4_k_cu_441832a6_29824cuda3std3__45__cpo4cendE:
	.zero		1
	.type		_ZN39_INTERNAL_457baae6_4_k_cu_441832a6_29824cuda3std6ranges3__45__cpo4swapE,@object
	.size		_ZN39_INTERNAL_457baae6_4_k_cu_441832a6_29824cuda3std6ranges3__45__cpo4swapE,(.L_8 - _ZN39_INTERNAL_457baae6_4_k_cu_441832a6_29824cuda3std6ranges3__45__cpo4swapE)
_ZN39_INTERNAL_457baae6_4_k_cu_441832a6_29824cuda3std6ranges3__45__cpo4swapE:
	.zero		1
.L_8:


//--------------------- .nv.constant0._ZN7cutlass13device_kernelINS_4gemm6kernel13GemmUniversalINS1_17GroupProblemShapeIN4cute5tupleIJiiiEEEEENS1_10collective13CollectiveMmaINS1_39MainloopSm90ArrayTmaGmmaWarpSpecializedILi4ENS6_IJNS5_1CILi2EEENSC_ILi1EEESE_EEENS1_52KernelPtrArrayTmaWarpSpecializedPingpongFP8FastAccumEEENS6_IJNSC_ILi256EEENSC_ILi128EEESJ_EEENS_12float_e4m3_tEPNS6_IJlSE_NSC_ILi0EEEEEESL_SO_NS5_8TiledMMAINS5_8MMA_AtomIJNS5_4SM904GMMA31MMA_64x128x32_F32E4M3E4M3_SS_TNILNSS_7ScaleInE1ELSU_1EEEEEENS5_6LayoutINS6_IJSE_SE_SE_EEENS6_IJSM_SM_SM_EEEEENS6_IJNS5_10UnderscoreES11_S11_EEEEENS5_13SM90_TMA_LOADENS5_14ComposedLayoutINS5_7SwizzleILi3ELi4ELi3EEENS5_18smem_ptr_flag_bitsILi8EEENSX_INS6_IJNSC_ILi8EEESJ_EEENS6_IJSJ_SE_EEEEEEEvNS5_8identityENS5_23SM90_TMA_LOAD_MULTICASTES1E_vS1F_EENS_8epilogue10collective18CollectiveEpilogueINS1I_30Sm90PtrArrayTmaWarpSpecializedILi4ELi2ELi16ELb1ELb0ELi2EEEJSK_NS6_IJNSC_ILi64EEENSC_ILi32EEEEEENS_6half_tEPNS6_IJSE_lSM_EEES1Q_S1S_NS1I_6fusion15FusionCallbacksIS1M_NS1T_17LinearCombinationIS1Q_fS1Q_fLNS_15FloatRoundStyleE2EEESK_S1P_JEEES14_NS15_IS17_NS18_ILi16EEENSX_INS6_IJS1N_S1A_EEENS6_IJSE_S1N_EEEEEEENS5_17SM75_U16x8_LDSM_TENS5_14SM90_TMA_STOREES23_NS5_17SM90_U16x8_STSM_TENS5_9Copy_AtomIJNS5_17SM90_U32x4_STSM_NES1Q_EEEvEEEvvEEEEvNT_6ParamsE --------------------------
	.section	.nv.constant0._ZN7cutlass13device_kernelINS_4gemm6kernel13GemmUniversalINS1_17GroupProblemShapeIN4cute5tupleIJiiiEEEEENS1_10collective13CollectiveMmaINS1_39MainloopSm90ArrayTmaGmmaWarpSpecializedILi4ENS6_IJNS5_1CILi2EEENSC_ILi1EEESE_EEENS1_52KernelPtrArrayTmaWarpSpecializedPingpongFP8FastAccumEEENS6_IJNSC_ILi256EEENSC_ILi128EEESJ_EEENS_12float_e4m3_tEPNS6_IJlSE_NSC_ILi0EEEEEESL_SO_NS5_8TiledMMAINS5_8MMA_AtomIJNS5_4SM904GMMA31MMA_64x128x32_F32E4M3E4M3_SS_TNILNSS_7ScaleInE1ELSU_1EEEEEENS5_6LayoutINS6_IJSE_SE_SE_EEENS6_IJSM_SM_SM_EEEEENS6_IJNS5_10UnderscoreES11_S11_EEEEENS5_13SM90_TMA_LOADENS5_14ComposedLayoutINS5_7SwizzleILi3ELi4ELi3EEENS5_18smem_ptr_flag_bitsILi8EEENSX_INS6_IJNSC_ILi8EEESJ_EEENS6_IJSJ_SE_EEEEEEEvNS5_8identityENS5_23SM90_TMA_LOAD_MULTICASTES1E_vS1F_EENS_8epilogue10collective18CollectiveEpilogueINS1I_30Sm90PtrArrayTmaWarpSpecializedILi4ELi2ELi16ELb1ELb0ELi2EEEJSK_NS6_IJNSC_ILi64EEENSC_ILi32EEEEEENS_6half_tEPNS6_IJSE_lSM_EEES1Q_S1S_NS1I_6fusion15FusionCallbacksIS1M_NS1T_17LinearCombinationIS1Q_fS1Q_fLNS_15FloatRoundStyleE2EEESK_S1P_JEEES14_NS15_IS17_NS18_ILi16EEENSX_INS6_IJS1N_S1A_EEENS6_IJSE_S1N_EEEEEEENS5_17SM75_U16x8_LDSM_TENS5_14SM90_TMA_STOREES23_NS5_17SM90_U16x8_STSM_TENS5_9Copy_AtomIJNS5_17SM90_U32x4_STSM_NES1Q_EEEvEEEvvEEEEvNT_6ParamsE,"a",@progbits
	.sectionflags	@""
	.align	4
.nv.constant0._ZN7cutlass13device_kernelINS_4gemm6kernel13GemmUniversalINS1_17GroupProblemShapeIN4cute5tupleIJiiiEEEEENS1_10collective13CollectiveMmaINS1_39MainloopSm90ArrayTmaGmmaWarpSpecializedILi4ENS6_IJNS5_1CILi2EEENSC_ILi1EEESE_EEENS1_52KernelPtrArrayTmaWarpSpecializedPingpongFP8FastAccumEEENS6_IJNSC_ILi256EEENSC_ILi128EEESJ_EEENS_12float_e4m3_tEPNS6_IJlSE_NSC_ILi0EEEEEESL_SO_NS5_8TiledMMAINS5_8MMA_AtomIJNS5_4SM904GMMA31MMA_64x128x32_F32E4M3E4M3_SS_TNILNSS_7ScaleInE1ELSU_1EEEEEENS5_6LayoutINS6_IJSE_SE_SE_EEENS6_IJSM_SM_SM_EEEEENS6_IJNS5_10UnderscoreES11_S11_EEEEENS5_13SM90_TMA_LOADENS5_14ComposedLayoutINS5_7SwizzleILi3ELi4ELi3EEENS5_18smem_ptr_flag_bitsILi8EEENSX_INS6_IJNSC_ILi8EEESJ_EEENS6_IJSJ_SE_EEEEEEEvNS5_8identityENS5_23SM90_TMA_LOAD_MULTICASTES1E_vS1F_EENS_8epilogue10collective18CollectiveEpilogueINS1I_30Sm90PtrArrayTmaWarpSpecializedILi4ELi2ELi16ELb1ELb0ELi2EEEJSK_NS6_IJNSC_ILi64EEENSC_ILi32EEEEEENS_6half_tEPNS6_IJSE_lSM_EEES1Q_S1S_NS1I_6fusion15FusionCallbacksIS1M_NS1T_17LinearCombinationIS1Q_fS1Q_fLNS_15FloatRoundStyleE2EEESK_S1P_JEEES14_NS15_IS17_NS18_ILi16EEENSX_INS6_IJS1N_S1A_EEENS6_IJSE_S1N_EEEEEEENS5_17SM75_U16x8_LDSM_TENS5_14SM90_TMA_STOREES23_NS5_17SM90_U16x8_STSM_TENS5_9Copy_AtomIJNS5_17SM90_U32x4_STSM_NES1Q_EEEvEEEvvEEEEvNT_6ParamsE:
	.zero		2432


//--------------------- SYMBOLS --------------------------

	.type		.nv.reservedSmem.offset0,@object
	.size		.nv.reservedSmem.offset0,0x4
	.type		__assertfail,@function
